def matmul_kernel(
    a_ptr,
    b_ptr,
    c_ptr,
    M,
    N,
    K,
    stride_am,
    stride_ak,
    stride_bk,
    stride_bn,
    stride_cm,
    stride_cn,
    BLOCK_M: tl.constexpr,
    BLOCK_N: tl.constexpr,
    BLOCK_K: tl.constexpr,
    GROUP_M: tl.constexpr,
):
    pid = tl.program_id(axis=0)
    num_pid_m = tl.cdiv(M, BLOCK_M)
    num_pid_n = tl.cdiv(N, BLOCK_N)
    num_pid_in_group = GROUP_M * num_pid_n
    group_id = pid // num_pid_in_group
    first_pid_m = group_id * GROUP_M
    group_size_m = min(num_pid_m - first_pid_m, GROUP_M)
    pid_m = first_pid_m + ((pid % num_pid_in_group) % group_size_m)
    pid_n = (pid % num_pid_in_group) // group_size_m

    offs_am = (pid_m * BLOCK_M + tl.arange(0, BLOCK_M)) % M
    offs_bn = (pid_n * BLOCK_N + tl.arange(0, BLOCK_N)) % N
    offs_k = tl.arange(0, BLOCK_K)
    a_ptrs = a_ptr + offs_am[:, None] * stride_am + offs_k[None, :] * stride_ak
    b_ptrs = b_ptr + offs_k[:, None] * stride_bk + offs_bn[None, :] * stride_bn

    acc = tl.zeros((BLOCK_M, BLOCK_N), dtype=tl.float32)
    for kk in range(0, tl.cdiv(K, BLOCK_K)):
        a = tl.load(a_ptrs, mask=offs_k[None, :] < K - kk * BLOCK_K, other=0.0)
        b = tl.load(b_ptrs, mask=offs_k[:, None] < K - kk * BLOCK_K, other=0.0)
        acc = tl.dot(a, b, acc)
        a_ptrs += BLOCK_K * stride_ak
        b_ptrs += BLOCK_K * stride_bk

    c = acc.to(c_ptr.dtype.element_ty)
    offs_cm = pid_m * BLOCK_M + tl.arange(0, BLOCK_M)
    offs_cn = pid_n * BLOCK_N + tl.arange(0, BLOCK_N)
    c_ptrs = c_ptr + offs_cm[:, None] * stride_cm + offs_cn[None, :] * stride_cn
    mask = (offs_cm[:, None] < M) & (offs_cn[None, :] < N)
    tl.store(c_ptrs, c, mask=mask)

# config = {"BLOCK_K": 256, "BLOCK_M": 128, "BLOCK_N": 256, "GROUP_M": 8, "arch": "sm_100", "dtype": "bf16", "num_ctas": 1, "num_stages": 3, "num_warps": 4}
# arch = sm_100


// ===== COMPILED SASS (sm_100a) =====

	.target	sm_100a

	.elftype	@"ET_EXEC"


//--------------------- .note.nv.tkinfo           --------------------------
	.section	.note.nv.tkinfo,"",@"SHT_NOTE"
	.sectionflags	@"SHF_NOTE_NV_TKINFO"
	.tkinfo
        /*0018*/ 	.word	0x00000081
        /*0030*/ 	.string	""
        /*0030*/ 	.string	"ptxas-blackwell"
        /*0030*/ 	.string	"Cuda compilation tools, release 12.9, V12.9.86"
        /*0030*/ 	.string	"Build cuda_12.9.r12.9/compiler.36037853_0"
        /*0030*/ 	.string	"-v  -suppress-debug-info  -lineinfo  -arch sm_100a "



//--------------------- .note.nv.cuver            --------------------------
	.section	.note.nv.cuver,"",@"SHT_NOTE"
	.sectionflags	@"SHF_NOTE_NV_CUVER"
        /*0018*/ 	.short	0x0001
        /*001a*/ 	.short	0x0064
        /*001c*/ 	.short	0x0001
        /*001e*/ 	.short	0x0000
        /*0020*/ 	.short	0x0001
        /*0022*/ 	.short	0x0000


//--------------------- .nv.info                  --------------------------
	.section	.nv.info,"",@"SHT_CUDA_INFO"
	.align	4


	//----- nvinfo : EIATTR_REGCOUNT
	.align		4
        /*0000*/ 	.byte	0x04, 0x2f
        /*0002*/ 	.short	(.L_4 - .L_3)
	.align		4
.L_3:
        /*0004*/ 	.word	index@(matmul_kernel)
        /*0008*/ 	.word	0x000000a8


	//----- nvinfo : EIATTR_FRAME_SIZE
	.align		4
.L_4:
        /*000c*/ 	.byte	0x04, 0x11
        /*000e*/ 	.short	(.L_6 - .L_5)
	.align		4
.L_5:
        /*0010*/ 	.word	index@($__internal_2_$__cuda_sm10x_tcgen05_guardrail_trap_unallocated_columns_being_dealloced)
        /*0014*/ 	.word	0x00003f98


	//----- nvinfo : EIATTR_FRAME_SIZE
	.align		4
.L_6:
        /*0018*/ 	.byte	0x04, 0x11
        /*001a*/ 	.short	(.L_8 - .L_7)
	.align		4
.L_7:
        /*001c*/ 	.word	index@($__internal_1_$__cuda_sm10x_tcgen05_guardrail_trap_phase_invalid_during_alloc)
        /*0020*/ 	.word	0x00003f98


	//----- nvinfo : EIATTR_FRAME_SIZE
	.align		4
.L_8:
        /*0024*/ 	.byte	0x04, 0x11
        /*0026*/ 	.short	(.L_10 - .L_9)
	.align		4
.L_9:
        /*0028*/ 	.word	index@($__internal_0_$__cuda_sm10x_tcgen05_guardrail_trap_col_being_dealloced_not_returned_by_alloc)
        /*002c*/ 	.word	0x00003f98


	//----- nvinfo : EIATTR_FRAME_SIZE
	.align		4
.L_10:
        /*0030*/ 	.byte	0x04, 0x11
        /*0032*/ 	.short	(.L_12 - .L_11)
	.align		4
.L_11:
        /*0034*/ 	.word	index@(matmul_kernel)
        /*0038*/ 	.word	0x00003f98


	//----- nvinfo : EIATTR_MIN_STACK_SIZE
	.align		4
.L_12:
        /*003c*/ 	.byte	0x04, 0x12
        /*003e*/ 	.short	(.L_14 - .L_13)
	.align		4
.L_13:
        /*0040*/ 	.word	index@(matmul_kernel)
        /*0044*/ 	.word	0x00003f98
.L_14:


//--------------------- .nv.info.matmul_kernel    --------------------------
	.section	.nv.info.matmul_kernel,"",@"SHT_CUDA_INFO"
	.sectionflags	@""
	.align	4


	//----- nvinfo : EIATTR_CUDA_API_VERSION
	.align		4
        /*0000*/ 	.byte	0x04, 0x37
        /*0002*/ 	.short	(.L_16 - .L_15)
.L_15:
        /*0004*/ 	.word	0x00000081


	//----- nvinfo : EIATTR_KPARAM_INFO
	.align		4
.L_16:
        /*0008*/ 	.byte	0x04, 0x17
        /*000a*/ 	.short	(.L_18 - .L_17)
.L_17:
        /*000c*/ 	.word	0x00000000
        /*0010*/ 	.short	0x000d
        /*0012*/ 	.short	0x0048
        /*0014*/ 	.byte	0x00, 0xf4, 0x21, 0x00


	//----- nvinfo : EIATTR_KPARAM_INFO
	.align		4
.L_18:
        /*0018*/ 	.byte	0x04, 0x17
        /*001a*/ 	.short	(.L_20 - .L_19)
.L_19:
        /*001c*/ 	.word	0x00000000
        /*0020*/ 	.short	0x000c
        /*0022*/ 	.short	0x0040
        /*0024*/ 	.byte	0x00, 0xf4, 0x21, 0x00


	//----- nvinfo : EIATTR_KPARAM_INFO
	.align		4
.L_20:
        /*0028*/ 	.byte	0x04, 0x17
        /*002a*/ 	.short	(.L_22 - .L_21)
.L_21:
        /*002c*/ 	.word	0x00000000
        /*0030*/ 	.short	0x000b
        /*0032*/ 	.short	0x0038
        /*0034*/ 	.byte	0x00, 0xf0, 0x11, 0x00


	//----- nvinfo : EIATTR_KPARAM_INFO
	.align		4
.L_22:
        /*0038*/ 	.byte	0x04, 0x17
        /*003a*/ 	.short	(.L_24 - .L_23)
.L_23:
        /*003c*/ 	.word	0x00000000
        /*0040*/ 	.short	0x000a
        /*0042*/ 	.short	0x0034
        /*0044*/ 	.byte	0x00, 0xf0, 0x11, 0x00


	//----- nvinfo : EIATTR_KPARAM_INFO
	.align		4
.L_24:
        /*0048*/ 	.byte	0x04, 0x17
        /*004a*/ 	.short	(.L_26 - .L_25)
.L_25:
        /*004c*/ 	.word	0x00000000
        /*0050*/ 	.short	0x0009
        /*0052*/ 	.short	0x0030
        /*0054*/ 	.byte	0x00, 0xf0, 0x11, 0x00


	//----- nvinfo : EIATTR_KPARAM_INFO
	.align		4
.L_26:
        /*0058*/ 	.byte	0x04, 0x17
        /*005a*/ 	.short	(.L_28 - .L_27)
.L_27:
        /*005c*/ 	.word	0x00000000
        /*0060*/ 	.short	0x0008
        /*0062*/ 	.short	0x002c
        /*0064*/ 	.byte	0x00, 0xf0, 0x11, 0x00


	//----- nvinfo : EIATTR_KPARAM_INFO
	.align		4
.L_28:
        /*0068*/ 	.byte	0x04, 0x17
        /*006a*/ 	.short	(.L_30 - .L_29)
.L_29:
        /*006c*/ 	.word	0x00000000
        /*0070*/ 	.short	0x0007
        /*0072*/ 	.short	0x0028
        /*0074*/ 	.byte	0x00, 0xf0, 0x11, 0x00


	//----- nvinfo : EIATTR_KPARAM_INFO
	.align		4
.L_30:
        /*0078*/ 	.byte	0x04, 0x17
        /*007a*/ 	.short	(.L_32 - .L_31)
.L_31:
        /*007c*/ 	.word	0x00000000
        /*0080*/ 	.short	0x0006
        /*0082*/ 	.short	0x0024
        /*0084*/ 	.byte	0x00, 0xf0, 0x11, 0x00


	//----- nvinfo : EIATTR_KPARAM_INFO
	.align		4
.L_32:
        /*0088*/ 	.byte	0x04, 0x17
        /*008a*/ 	.short	(.L_34 - .L_33)
.L_33:
        /*008c*/ 	.word	0x00000000
        /*0090*/ 	.short	0x0005
        /*0092*/ 	.short	0x0020
        /*0094*/ 	.byte	0x00, 0xf0, 0x11, 0x00


	//----- nvinfo : EIATTR_KPARAM_INFO
	.align		4
.L_34:
        /*0098*/ 	.byte	0x04, 0x17
        /*009a*/ 	.short	(.L_36 - .L_35)
.L_35:
        /*009c*/ 	.word	0x00000000
        /*00a0*/ 	.short	0x0004
        /*00a2*/ 	.short	0x001c
        /*00a4*/ 	.byte	0x00, 0xf0, 0x11, 0x00


	//----- nvinfo : EIATTR_KPARAM_INFO
	.align		4
.L_36:
        /*00a8*/ 	.byte	0x04, 0x17
        /*00aa*/ 	.short	(.L_38 - .L_37)
.L_37:
        /*00ac*/ 	.word	0x00000000
        /*00b0*/ 	.short	0x0003
        /*00b2*/ 	.short	0x0018
        /*00b4*/ 	.byte	0x00, 0xf0, 0x11, 0x00


	//----- nvinfo : EIATTR_KPARAM_INFO
	.align		4
.L_38:
        /*00b8*/ 	.byte	0x04, 0x17
        /*00ba*/ 	.short	(.L_40 - .L_39)
.L_39:
        /*00bc*/ 	.word	0x00000000
        /*00c0*/ 	.short	0x0002
        /*00c2*/ 	.short	0x0010
        /*00c4*/ 	.byte	0x00, 0xf4, 0x21, 0x00


	//----- nvinfo : EIATTR_KPARAM_INFO
	.align		4
.L_40:
        /*00c8*/ 	.byte	0x04, 0x17
        /*00ca*/ 	.short	(.L_42 - .L_41)
.L_41:
        /*00cc*/ 	.word	0x00000000
        /*00d0*/ 	.short	0x0001
        /*00d2*/ 	.short	0x0008
        /*00d4*/ 	.byte	0x00, 0xf4, 0x21, 0x00


	//----- nvinfo : EIATTR_KPARAM_INFO
	.align		4
.L_42:
        /*00d8*/ 	.byte	0x04, 0x17
        /*00da*/ 	.short	(.L_44 - .L_43)
.L_43:
        /*00dc*/ 	.word	0x00000000
        /*00e0*/ 	.short	0x0000
        /*00e2*/ 	.short	0x0000
        /*00e4*/ 	.byte	0x00, 0xf4, 0x21, 0x00


	//----- nvinfo : EIATTR_AT_ENTRY_FRAGMENTS
	.align		4
.L_44:
        /*00e8*/ 	.byte	0x04, 0x4f
        /*00ea*/ 	.short	(.L_46 - .L_45)


	//   ....[0]....
.L_45:
        /*00ec*/ 	.word	0x00000004


	//----- nvinfo : EIATTR_RESERVED_SMEM_USED
	.align		4
.L_46:
        /*00f0*/ 	.byte	0x01, 0x41
	.zero		2


	//----- nvinfo : EIATTR_SPARSE_MMA_MASK
	.align		4
        /*00f4*/ 	.byte	0x03, 0x50
        /*00f6*/ 	.short	0x0000


	//----- nvinfo : EIATTR_TCGEN05_1CTA_USED
	.align		4
        /*00f8*/ 	.byte	0x01, 0x51
	.zero		2


	//----- nvinfo : EIATTR_MAXREG_COUNT
	.align		4
        /*00fc*/ 	.byte	0x03, 0x1b
        /*00fe*/ 	.short	0x00ff


	//----- nvinfo : EIATTR_NUM_BARRIERS
	.align		4
        /*0100*/ 	.byte	0x02, 0x4c
        /*0102*/ 	.byte	0x01
	.zero		1


	//----- nvinfo : EIATTR_ANNOTATIONS
	.align		4
        /*0104*/ 	.byte	0x04, 0x55
        /*0106*/ 	.short	(.L_48 - .L_47)


	//   ....[0]....
.L_47:
        /*0108*/ 	.word	0x00000001
        /*010c*/ 	.byte	0xd0, 0x03, 0x00, 0x00, 0x01, 0x00, 0x00, 0x00, 0x00, 0x04, 0x00, 0x00, 0x01, 0x00, 0x00, 0x00
        /* <DEDUP_REMOVED lines=3338> */
        /*d1bc*/ 	.byte	0x30, 0xd9, 0x03, 0x00, 0x01, 0x00, 0x00, 0x00, 0x40, 0xd9, 0x03, 0x00


	//----- nvinfo : EIATTR_INT_WARP_WIDE_INSTR_OFFSETS
	.align		4
.L_48:
        /*d1c8*/ 	.byte	0x04, 0x31
        /*d1ca*/ 	.short	(.L_50 - .L_49)


	//   ....[0]....
.L_49:
        /*d1cc*/ 	.word	0x00006550


	//   ....[1]....
        /*d1d0*/ 	.word	0x000065a0


	//   ....[2]....
        /*d1d4*/ 	.word	0x00022f40


	//   ....[3]....
        /*d1d8*/ 	.word	0x0007ac90


	//   ....[4]....
        /*d1dc*/ 	.word	0x0007ace0


	//----- nvinfo : EIATTR_COOP_GROUP_MASK_REGIDS
	.align		4
.L_50:
        /*d1e0*/ 	.byte	0x04, 0x29
        /*d1e2*/ 	.short	(.L_52 - .L_51)


	//   ....[0]....
.L_51:
        /*d1e4*/ 	.word	0xffffffff


	//   ....[1]....
        /*d1e8*/ 	.word	0xffffffff


	//   ....[2]....
        /*d1ec*/ 	.word	0xffffffff


	//   ....[3]....
        /*d1f0*/ 	.word	0xffffffff


	//----- nvinfo : EIATTR_COOP_GROUP_INSTR_OFFSETS
	.align		4
.L_52:
        /*d1f4*/ 	.byte	0x04, 0x28
        /*d1f6*/ 	.short	(.L_54 - .L_53)


	//   ....[0]....
.L_53:
        /*d1f8*/ 	.word	0x00000070


	//   ....[1]....
        /*d1fc*/ 	.word	0x00000330


	//   ....[2]....
        /*d200*/ 	.word	0x0007ab20


	//   ....[3]....
        /*d204*/ 	.word	0x0007ad90


	//----- nvinfo : EIATTR_VRC_CTA_INIT_COUNT
	.align		4
.L_54:
        /*d208*/ 	.byte	0x02, 0x4a
        /*d20a*/ 	.byte	0x80
	.zero		1


	//----- nvinfo : EIATTR_MBARRIER_INSTR_OFFSETS
	.align		4
        /*d20c*/ 	.byte	0x04, 0x39
        /*d20e*/ 	.short	(.L_56 - .L_55)


	//   ....[0]....
.L_55:
        /*d210*/ 	.word	0x00006890
        /*d214*/ 	.word	0x000000ff
        /*d218*/ 	.word	0x00000000
        /*d21c*/ 	.short	0x0100
        /*d21e*/ 	.byte	0x08
	.zero		1


	//   ....[1]....
        /*d220*/ 	.word	0x00022f80
        /*d224*/ 	.word	0x000000ff
        /*d228*/ 	.word	0x00040008
        /*d22c*/ 	.short	0x0100
        /*d22e*/ 	.byte	0x04
	.zero		1


	//   ....[2]....
        /*d230*/ 	.word	0x00053170
        /*d234*/ 	.word	0x000000ff
        /*d238*/ 	.word	0x00000000
        /*d23c*/ 	.short	0x010a
        /*d23e*/ 	.byte	0x08
	.zero		1


	//   ....[3]....
        /*d240*/ 	.word	0x00071870
        /*d244*/ 	.word	0x000000ff
        /*d248*/ 	.word	0x00000000
        /*d24c*/ 	.short	0x010a
        /*d24e*/ 	.byte	0x08
	.zero		1


	//   ....[4]....
        /*d250*/ 	.word	0x000719a0
        /*d254*/ 	.word	0x000000ff
        /*d258*/ 	.word	0x00040000
        /*d25c*/ 	.short	0x0108
        /*d25e*/ 	.byte	0x04
	.zero		1


	//   ....[5]....
        /*d260*/ 	.word	0x000719e0
        /*d264*/ 	.word	0x000000ff
        /*d268*/ 	.word	0x00040008
        /*d26c*/ 	.short	0x0108
        /*d26e*/ 	.byte	0x04
	.zero		1


	//   ....[6]....
        /*d270*/ 	.word	0x0007adb0
        /*d274*/ 	.word	0x000000ff
        /*d278*/ 	.word	0x00000000
        /*d27c*/ 	.short	0x010a
        /*d27e*/ 	.byte	0x08
	.zero		1


	//   ....[7]....
        /*d280*/ 	.word	0x0007ade0
        /*d284*/ 	.word	0x000000ff
        /*d288*/ 	.word	0x00000000
        /*d28c*/ 	.short	0x010a
        /*d28e*/ 	.byte	0x08
	.zero		1


	//----- nvinfo : EIATTR_NUM_MBARRIERS
	.align		4
.L_56:
        /*d290*/ 	.byte	0x03, 0x38
        /*d292*/ 	.short	0x0002


	//----- nvinfo : EIATTR_EXIT_INSTR_OFFSETS
	.align		4
        /*d294*/ 	.byte	0x04, 0x1c
        /*d296*/ 	.short	(.L_58 - .L_57)


	//   ....[0]....
.L_57:
        /*d298*/ 	.word	0x0007ada0


	//----- nvinfo : EIATTR_REQNTID
	.align		4
.L_58:
        /*d29c*/ 	.byte	0x04, 0x10
        /*d29e*/ 	.short	(.L_60 - .L_59)
.L_59:
        /*d2a0*/ 	.word	0x00000080
        /*d2a4*/ 	.word	0x00000001
        /*d2a8*/ 	.word	0x00000001


	//----- nvinfo : EIATTR_CRS_STACK_SIZE
	.align		4
.L_60:
        /*d2ac*/ 	.byte	0x04, 0x1e
        /*d2ae*/ 	.short	(.L_62 - .L_61)
.L_61:
        /*d2b0*/ 	.word	0x00000000


	//----- nvinfo : EIATTR_CBANK_PARAM_SIZE
	.align		4
.L_62:
        /*d2b4*/ 	.byte	0x03, 0x19
        /*d2b6*/ 	.short	0x0050


	//----- nvinfo : EIATTR_PARAM_CBANK
	.align		4
        /*d2b8*/ 	.byte	0x04, 0x0a
        /*d2ba*/ 	.short	(.L_64 - .L_63)
	.align		4
.L_63:
        /*d2bc*/ 	.word	index@(.nv.constant0.matmul_kernel)
        /*d2c0*/ 	.short	0x0380
        /*d2c2*/ 	.short	0x0050


	//----- nvinfo : EIATTR_SW_WAR
	.align		4
.L_64:
        /*d2c4*/ 	.byte	0x04, 0x36
        /*d2c6*/ 	.short	(.L_66 - .L_65)
.L_65:
        /*d2c8*/ 	.word	0x00000008
.L_66:


//--------------------- .nv.compat                --------------------------
	.section	.nv.compat,"",@"SHT_CUDA_COMPAT_INFO"
	.align	4
        /*0000*/ 	.byte	0x02, 0x02, 0x02, 0x00, 0x02, 0x05, 0x05, 0x00, 0x02, 0x03, 0x00, 0x00, 0x02, 0x06, 0x01, 0x00


//--------------------- .nv.callgraph             --------------------------
	.section	.nv.callgraph,"",@"SHT_CUDA_CALLGRAPH"
	.align	4
	.sectionentsize	8
	.align		4
        /*0000*/ 	.word	0x00000000
	.align		4
        /*0004*/ 	.word	0xffffffff
	.align		4
        /*0008*/ 	.word	0x00000000
	.align		4
        /*000c*/ 	.word	0xfffffffe
	.align		4
        /*0010*/ 	.word	0x00000000
	.align		4
        /*0014*/ 	.word	0xfffffffd
	.align		4
        /*0018*/ 	.word	0x00000000
	.align		4
        /*001c*/ 	.word	0xfffffffc


//--------------------- .text.matmul_kernel       --------------------------
	.section	.text.matmul_kernel,"ax",@progbits
	.align	128
        .global         matmul_kernel
        .type           matmul_kernel,@function
        .size           matmul_kernel,(.L_x_21 - matmul_kernel)
        .other          matmul_kernel,@"STO_CUDA_ENTRY STV_DEFAULT"
matmul_kernel:
.text.matmul_kernel:
[----:B------:R-:W0:Y:S01]  /*0000*/  LDC R1, c[0x0][0x37c] ;  /* 0x0000df00ff017b82 */ /* 0x000e220000000800 */
[----:B------:R-:W1:Y:S01]  /*0010*/  S2R R0, SR_TID.X ;  /* 0x0000000000007919 */ /* 0x000e620000002100 */
[----:B0-----:R-:W-:Y:S01]  /*0020*/  VIADD R1, R1, 0xffffc068 ;  /* 0xffffc06801017836 */ /* 0x001fe20000000000 */
[----:B-1----:R-:W-:-:S13]  /*0030*/  ISETP.GE.U32.AND P0, PT, R0, 0x20, PT ;  /* 0x000000200000780c */ /* 0x002fda0003f06070 */
[----:B------:R-:W-:Y:S02]  /*0040*/  VOTEU.ANY UP0, P0 ;  /* 0x0000000000ff7886 */ /* 0x000fe40000000100 */
[----:B------:R-:W-:Y:S05]  /*0050*/  BRA.U UP0, `(.L_x_0) ;  /* 0x0000000100b87547 */ /* 0x000fea000b800000 */
[----:B------:R-:W0:Y:S01]  /*0060*/  S2UR UR6, SR_CgaCtaId ;  /* 0x00000000000679c3 */ /* 0x000e220000008800 */
[----:B------:R-:W-:Y:S01]  /*0070*/  NOP ;  /* 0x0000000000007918 */ /* 0x000fe20000000000 */
[----:B------:R-:W-:Y:S02]  /*0080*/  UMOV UR4, 0x40 ;  /* 0x0000004000047882 */ /* 0x000fe40000000000 */
[----:B0-----:R-:W-:-:S09]  /*0090*/  ULEA UR4, UR6, UR4, 0x18 ;  /* 0x0000000406047291 */ /* 0x001fd2000f8ec0ff */
[----:B------:R-:W0:Y:S01]  /*00a0*/  LDS.U8 R0, [UR4] ;  /* 0x00000004ff007984 */ /* 0x000e220008000000 */
[----:B------:R-:W-:Y:S02]  /*00b0*/  UMOV UR4, 0x400 ;  /* 0x0000040000047882 */ /* 0x000fe40000000000 */
[----:B------:R-:W-:Y:S01]  /*00c0*/  ULEA UR4, UR6, UR4, 0x18 ;  /* 0x0000000406047291 */ /* 0x000fe2000f8ec0ff */
[----:B0-----:R-:W-:-:S13]  /*00d0*/  ISETP.NE.AND P0, PT, R0, RZ, PT ;  /* 0x000000ff0000720c */ /* 0x001fda0003f05270 */
[----:B------:R-:W-:Y:S05]  /*00e0*/  @P0 BRA `(.L_x_1) ;  /* 0x00000000007c0947 */ /* 0x000fea0003800000 */
[----:B------:R-:W-:-:S13]  /*00f0*/  ELECT P0, URZ, PT ;  /* 0x0000000000ff782f */ /* 0x000fda0003800000 */
[----:B------:R-:W-:Y:S05]  /*0100*/  @!P0 BRA `(.L_x_2) ;  /* 0x0000000000848947 */ /* 0x000fea0003800000 */
[----:B------:R-:W-:Y:S01]  /*0110*/  UMOV UR5, 0x10 ;  /* 0x0000001000057882 */ /* 0x000fe20000000000 */
[----:B------:R-:W-:Y:S02]  /*0120*/  IMAD.MOV.U32 R4, RZ, RZ, 0x1 ;  /* 0x00000001ff047424 */ /* 0x000fe400078e00ff */
[----:B------:R-:W-:Y:S02]  /*0130*/  IMAD.MOV.U32 R5, RZ, RZ, 0xffff ;  /* 0x0000ffffff057424 */ /* 0x000fe400078e00ff */
[----:B------:R-:W-:Y:S04]  /*0140*/  DEPBAR.LE SB0, 0x36 ;  /* 0x00008d800000791a */ /* 0x000fe80000000000 */
[----:B------:R-:W0:Y:S02]  /*0150*/  UTCATOMSWS.FIND_AND_SET.ALIGN UP1, UR5, UR5 ;  /* 0x00000005000575e3 */ /* 0x000e240008020800 */
[----:B0-----:R-:W-:-:S04]  /*0160*/  PLOP3.LUT P0, PT, PT, PT, UP1, 0x80, 0x8 ;  /* 0x000000000008781c */ /* 0x001fc80003f0f018 */
[----:B------:R-:W-:-:S04]  /*0170*/  SEL R0, RZ, 0xffffffff, !P0 ;  /* 0xffffffffff007807 */ /* 0x000fc80004000000 */
[----:B------:R-:W-:Y:S01]  /*0180*/  ISETP.NE.AND P0, PT, R0, RZ, PT ;  /* 0x000000ff0000720c */ /* 0x000fe20003f05270 */
[----:B------:R-:W-:-:S12]  /*0190*/  IMAD.U32 R0, RZ, RZ, UR5 ;  /* 0x00000005ff007e24 */ /* 0x000fd8000f8e00ff */
[----:B------:R-:W-:Y:S05]  /*01a0*/  @P0 BRA `(.L_x_3) ;  /* 0x0000000000240947 */ /* 0x000fea0003800000 */
.L_x_4:
[----:B------:R-:W-:Y:S05]  /*01b0*/  NANOSLEEP 0x64 ;  /* 0x000000640000795d */ /* 0x000fea0003800000 */
[----:B------:R-:W-:-:S05]  /*01c0*/  UMOV UR5, 0x10 ;  /* 0x0000001000057882 */ /* 0x000fca0000000000 */
[----:B------:R-:W-:Y:S04]  /*01d0*/  DEPBAR.LE SB0, 0x36 ;  /* 0x00008d800000791a */ /* 0x000fe80000000000 */
[----:B------:R-:W0:Y:S02]  /*01e0*/  UTCATOMSWS.FIND_AND_SET.ALIGN UP1, UR5, UR5 ;  /* 0x00000005000575e3 */ /* 0x000e240008020800 */
[----:B0-----:R-:W-:-:S04]  /*01f0*/  PLOP3.LUT P0, PT, PT, PT, UP1, 0x80, 0x8 ;  /* 0x000000000008781c */ /* 0x001fc80003f0f018 */
[----:B------:R-:W-:-:S04]  /*0200*/  SEL R0, RZ, 0xffffffff, !P0 ;  /* 0xffffffffff007807 */ /* 0x000fc80004000000 */
[----:B------:R-:W-:Y:S01]  /*0210*/  ISETP.NE.AND P0, PT, R0, RZ, PT ;  /* 0x000000ff0000720c */ /* 0x000fe20003f05270 */
[----:B------:R-:W-:-:S12]  /*0220*/  IMAD.U32 R0, RZ, RZ, UR5 ;  /* 0x00000005ff007e24 */ /* 0x000fd8000f8e00ff */
[----:B------:R-:W-:Y:S05]  /*0230*/  @!P0 BRA `(.L_x_4) ;  /* 0xfffffffc00dc8947 */ /* 0x000fea000383ffff */
.L_x_3:
[C---:B------:R-:W-:Y:S01]  /*0240*/  VIADD R3, R0.reuse, 0x10 ;  /* 0x0000001000037836 */ /* 0x040fe20000000000 */
[----:B------:R-:W-:Y:S01]  /*0250*/  UMOV UR5, 0x50 ;  /* 0x0000005000057882 */ /* 0x000fe20000000000 */
[----:B------:R-:W-:Y:S01]  /*0260*/  SHF.L.U32 R2, R5, R0, RZ ;  /* 0x0000000005027219 */ /* 0x000fe200000006ff */
[----:B------:R-:W-:Y:S01]  /*0270*/  ULEA UR5, UR6, UR5, 0x18 ;  /* 0x0000000506057291 */ /* 0x000fe2000f8ec0ff */
[----:B------:R-:W-:Y:S01]  /*0280*/  IMAD.SHL.U32 R0, R0, 0x20, RZ ;  /* 0x0000002000007824 */ /* 0x000fe200078e00ff */
[----:B------:R-:W-:-:S04]  /*0290*/  SHF.L.U32 R3, R4, R3, RZ ;  /* 0x0000000304037219 */ /* 0x000fc800000006ff */
[----:B------:R-:W-:-:S05]  /*02a0*/  LOP3.LUT R2, R3, R2, RZ, 0xfc, !PT ;  /* 0x0000000203027212 */ /* 0x000fca00078efcff */
[----:B------:R0:W-:Y:S04]  /*02b0*/  ATOMS.OR RZ, [UR5], R2 ;  /* 0x00000002ffff798c */ /* 0x0001e8000b000005 */
[----:B------:R0:W-:Y:S01]  /*02c0*/  STS [UR4], R0 ;  /* 0x00000000ff007988 */ /* 0x0001e20008000804 */
[----:B------:R-:W-:Y:S05]  /*02d0*/  BRA `(.L_x_2) ;  /* 0x0000000000107947 */ /* 0x000fea0003800000 */
.L_x_1:
[----:B------:R-:W-:Y:S01]  /*02e0*/  IMAD.MOV.U32 R0, RZ, RZ, -0x1 ;  /* 0xffffffffff007424 */ /* 0x000fe200078e00ff */
[----:B------:R-:W-:-:S04]  /*02f0*/  MOV R2, 0x320 ;  /* 0x0000032000027802 */ /* 0x000fc80000000f00 */
[----:B------:R0:W-:Y:S03]  /*0300*/  STS [UR4], R0 ;  /* 0x00000000ff007988 */ /* 0x0001e60008000804 */
[----:B0-----:R-:W-:Y:S05]  /*0310*/  CALL.REL.NOINC `($__internal_1_$__cuda_sm10x_tcgen05_guardrail_trap_phase_invalid_during_alloc) ;  /* 0x000007a800c87944 */ /* 0x001fea0003c00000 */
.L_x_2:
[----:B------:R-:W-:Y:S05]  /*0320*/  WARPSYNC.ALL ;  /* 0x0000000000007948 */ /* 0x000fea0003800000 */
[----:B------:R-:W-:Y:S01]  /*0330*/  NOP ;  /* 0x0000000000007918 */ /* 0x000fe20000000000 */
.L_x_0:
[----:B0-----:R-:W0:Y:S01]  /*0340*/  LDC.64 R2, c[0x0][0x398] ;  /* 0x0000e600ff027b82 */ /* 0x001e220000000a00 */
[----:B------:R-:W1:Y:S01]  /*0350*/  S2R R7, SR_CTAID.X ;  /* 0x0000000000077919 */ /* 0x000e620000002500 */
[----:B------:R-:W-:Y:S01]  /*0360*/  UMOV UR4, 0x400 ;  /* 0x0000040000047882 */ /* 0x000fe20000000000 */
[----:B------:R-:W2:Y:S01]  /*0370*/  LDCU UR8, c[0x0][0x3a4] ;  /* 0x00007480ff0877ac */ /* 0x000ea20008000800 */
[----:B------:R-:W3:Y:S01]  /*0380*/  S2R R15, SR_TID.X ;  /* 0x00000000000f7919 */ /* 0x000ee20000002100 */
[----:B------:R-:W4:Y:S03]  /*0390*/  LDCU.64 UR10, c[0x0][0x380] ;  /* 0x00007000ff0a77ac */ /* 0x000f260008000a00 */
[----:B------:R-:W0:Y:S02]  /*03a0*/  S2UR UR7, SR_CgaCtaId ;  /* 0x00000000000779c3 */ /* 0x000e240000008800 */
[----:B0-----:R-:W-:Y:S01]  /*03b0*/  VIADD R0, R3, 0xff ;  /* 0x000000ff03007836 */ /* 0x001fe20000000000 */
[----:B------:R-:W-:Y:S01]  /*03c0*/  IABS R133, R3 ;  /* 0x0000000300857213 */ /* 0x000fe20000000000 */
[----:B------:R-:W-:Y:S01]  /*03d0*/  STL [R1+0x27d0], R3 ;  /* 0x0027d00301007387 */ /* 0x000fe20000100800 */
[----:B------:R-:W-:-:S02]  /*03e0*/  IABS R157, R2 ;  /* 0x00000002009d7213 */ /* 0x000fc40000000000 */
[----:B------:R-:W-:Y:S01]  /*03f0*/  SHF.R.S32.HI R5, RZ, 0x1f, R0 ;  /* 0x0000001fff057819 */ /* 0x000fe20000011400 */
[----:B------:R-:W-:Y:S01]  /*0400*/  STL [R1+0x27d8], R2 ;  /* 0x0027d80201007387 */ /* 0x000fe20000100800 */
[----:B------:R-:W-:Y:S02]  /*0410*/  ULEA UR4, UR7, UR4, 0x18 ;  /* 0x0000000407047291 */ /* 0x000fe4000f8ec0ff */
[----:B------:R-:W-:Y:S01]  /*0420*/  LEA.HI R5, R5, R0, RZ, 0x8 ;  /* 0x0000000005057211 */ /* 0x000fe200078f40ff */
[----:B------:R-:W-:Y:S01]  /*0430*/  BAR.SYNC.DEFER_BLOCKING 0x0 ;  /* 0x0000000000007b1d */ /* 0x000fe20000010000 */
[----:B-1----:R-:W-:Y:S02]  /*0440*/  IABS R10, R7 ;  /* 0x00000007000a7213 */ /* 0x002fe40000000000 */
[----:B------:R-:W-:-:S05]  /*0450*/  SHF.R.S32.HI R5, RZ, 0x8, R5 ;  /* 0x00000008ff057819 */ /* 0x000fca0000011405 */
[----:B------:R-:W-:-:S05]  /*0460*/  IMAD.SHL.U32 R6, R5, 0x8, RZ ;  /* 0x0000000805067824 */ /* 0x000fca00078e00ff */
[-C--:B------:R-:W-:Y:S02]  /*0470*/  IABS R9, R6.reuse ;  /* 0x0000000600097213 */ /* 0x080fe40000000000 */
[----:B------:R-:W-:Y:S02]  /*0480*/  IABS R12, R6 ;  /* 0x00000006000c7213 */ /* 0x000fe40000000000 */
[----:B------:R-:W0:Y:S01]  /*0490*/  I2F.RP R0, R9 ;  /* 0x0000000900007306 */ /* 0x000e220000209400 */
[----:B------:R-:W1:Y:S07]  /*04a0*/  LDS R14, [UR4] ;  /* 0x00000004ff0e7984 */ /* 0x000e6e0008000800 */
[----:B0-----:R-:W0:Y:S02]  /*04b0*/  MUFU.RCP R0, R0 ;  /* 0x0000000000007308 */ /* 0x001e240000001000 */
[----:B0-----:R-:W-:-:S02]  /*04c0*/  VIADD R4, R0, 0xffffffe ;  /* 0x0ffffffe00047836 */ /* 0x001fc40000000000 */
[----:B------:R-:W-:-:S04]  /*04d0*/  IMAD.MOV R0, RZ, RZ, -R12 ;  /* 0x000000ffff007224 */ /* 0x000fc800078e0a0c */
[----:B------:R0:W2:Y:S02]  /*04e0*/  F2I.FTZ.U32.TRUNC.NTZ R5, R4 ;  /* 0x0000000400057305 */ /* 0x0000a4000021f000 */
[----:B0-----:R-:W-:Y:S01]  /*04f0*/  IMAD.MOV.U32 R4, RZ, RZ, RZ ;  /* 0x000000ffff047224 */ /* 0x001fe200078e00ff */
[----:B-1----:R-:W-:Y:S01]  /*0500*/  R2UR UR5, R14 ;  /* 0x000000000e0572ca */ /* 0x002fe200000e0000 */
[----:B--2---:R-:W-:-:S04]  /*0510*/  IMAD.MOV R8, RZ, RZ, -R5 ;  /* 0x000000ffff087224 */ /* 0x004fc800078e0a05 */
[----:B------:R-:W-:Y:S02]  /*0520*/  IMAD R11, R8, R9, RZ ;  /* 0x00000009080b7224 */ /* 0x000fe400078e02ff */
[----:B------:R-:W-:Y:S02]  /*0530*/  IMAD.MOV.U32 R8, RZ, RZ, R10 ;  /* 0x000000ffff087224 */ /* 0x000fe400078e000a */
[----:B------:R-:W-:-:S06]  /*0540*/  IMAD.HI.U32 R5, R5, R11, R4 ;  /* 0x0000000b05057227 */ /* 0x000fcc00078e0004 */
[----:B------:R-:W-:-:S04]  /*0550*/  IMAD.HI.U32 R5, R5, R8, RZ ;  /* 0x0000000805057227 */ /* 0x000fc800078e00ff */
[----:B------:R-:W-:Y:S01]  /*0560*/  IMAD R0, R5, R0, R8 ;  /* 0x0000000005007224 */ /* 0x000fe200078e0208 */
[----:B------:R-:W-:Y:S04]  /*0570*/  BAR.SYNC.DEFER_BLOCKING 0x0 ;  /* 0x0000000000007b1d */ /* 0x000fe80000010000 */
[----:B------:R-:W-:-:S13]  /*0580*/  ISETP.GT.U32.AND P1, PT, R9, R0, PT ;  /* 0x000000000900720c */ /* 0x000fda0003f24070 */
[----:B------:R-:W-:Y:S02]  /*0590*/  @!P1 IMAD.IADD R0, R0, 0x1, -R9 ;  /* 0x0000000100009824 */ /* 0x000fe400078e0a09 */
[----:B------:R-:W-:Y:S01]  /*05a0*/  @!P1 VIADD R5, R5, 0x1 ;  /* 0x0000000105059836 */ /* 0x000fe20000000000 */
[----:B------:R-:W-:Y:S02]  /*05b0*/  ISETP.NE.AND P1, PT, R6, RZ, PT ;  /* 0x000000ff0600720c */ /* 0x000fe40003f25270 */
[----:B------:R-:W-:Y:S02]  /*05c0*/  ISETP.GE.U32.AND P0, PT, R0, R9, PT ;  /* 0x000000090000720c */ /* 0x000fe40003f06070 */
[----:B------:R-:W-:-:S04]  /*05d0*/  LOP3.LUT R0, R7, R6, RZ, 0x3c, !PT ;  /* 0x0000000607007212 */ /* 0x000fc800078e3cff */
[----:B------:R-:W-:Y:S01]  /*05e0*/  ISETP.GE.AND P2, PT, R0, RZ, PT ;  /* 0x000000ff0000720c */ /* 0x000fe20003f46270 */
[----:B------:R-:W-:-:S06]  /*05f0*/  VIADD R0, R2, 0x7f ;  /* 0x0000007f02007836 */ /* 0x000fcc0000000000 */
[----:B------:R-:W-:-:S04]  /*0600*/  @P0 VIADD R5, R5, 0x1 ;  /* 0x0000000105050836 */ /* 0x000fc80000000000 */
[----:B------:R-:W-:Y:S01]  /*0610*/  IMAD.MOV.U32 R4, RZ, RZ, R5 ;  /* 0x000000ffff047224 */ /* 0x000fe200078e0005 */
[----:B------:R-:W-:-:S03]  /*0620*/  SHF.R.S32.HI R5, RZ, 0x1f, R0 ;  /* 0x0000001fff057819 */ /* 0x000fc60000011400 */
[----:B------:R-:W-:Y:S01]  /*0630*/  @!P2 IMAD.MOV R4, RZ, RZ, -R4 ;  /* 0x000000ffff04a224 */ /* 0x000fe200078e0a04 */
[----:B------:R-:W-:Y:S02]  /*0640*/  @!P1 LOP3.LUT R4, RZ, R6, RZ, 0x33, !PT ;  /* 0x00000006ff049212 */ /* 0x000fe400078e33ff */
[----:B------:R-:W-:-:S03]  /*0650*/  LEA.HI R5, R5, R0, RZ, 0x7 ;  /* 0x0000000005057211 */ /* 0x000fc600078f38ff */
[----:B------:R-:W-:Y:S02]  /*0660*/  IMAD.SHL.U32 R11, R4, 0x8, RZ ;  /* 0x00000008040b7824 */ /* 0x000fe400078e00ff */
[----:B------:R-:W-:-:S03]  /*0670*/  IMAD.MOV R4, RZ, RZ, -R4 ;  /* 0x000000ffff047224 */ /* 0x000fc600078e0a04 */
[----:B------:R-:W-:Y:S01]  /*0680*/  LEA.HI.SX32 R5, R5, -R11, 0x19 ;  /* 0x8000000b05057211 */ /* 0x000fe200078fcaff */
[----:B------:R-:W-:Y:S02]  /*0690*/  IMAD R12, R6, R4, R7 ;  /* 0x00000004060c7224 */ /* 0x000fe400078e0207 */
[----:B------:R-:W-:Y:S01]  /*06a0*/  IMAD.MOV.U32 R4, RZ, RZ, RZ ;  /* 0x000000ffff047224 */ /* 0x000fe200078e00ff */
[----:B------:R-:W-:Y:S02]  /*06b0*/  VIMNMX R13, PT, PT, R5, 0x8, PT ;  /* 0x00000008050d7848 */ /* 0x000fe40003fe0100 */
[----:B------:R-:W-:Y:S02]  /*06c0*/  IABS R6, R12 ;  /* 0x0000000c00067213 */ /* 0x000fe40000000000 */
[----:B------:R-:W-:-:S04]  /*06d0*/  IABS R9, R13 ;  /* 0x0000000d00097213 */ /* 0x000fc80000000000 */
[----:B------:R-:W0:Y:S08]  /*06e0*/  I2F.RP R0, R9 ;  /* 0x0000000900007306 */ /* 0x000e300000209400 */
[----:B0-----:R-:W0:Y:S02]  /*06f0*/  MUFU.RCP R0, R0 ;  /* 0x0000000000007308 */ /* 0x001e240000001000 */
[----:B0-----:R-:W-:-:S06]  /*0700*/  VIADD R5, R0, 0xffffffe ;  /* 0x0ffffffe00057836 */ /* 0x001fcc0000000000 */
[----:B------:R-:W0:Y:S02]  /*0710*/  F2I.FTZ.U32.TRUNC.NTZ R5, R5 ;  /* 0x0000000500057305 */ /* 0x000e24000021f000 */
[----:B0-----:R-:W-:-:S04]  /*0720*/  IMAD.MOV R8, RZ, RZ, -R5 ;  /* 0x000000ffff087224 */ /* 0x001fc800078e0a05 */
[----:B------:R-:W-:Y:S01]  /*0730*/  IMAD R7, R8, R9, RZ ;  /* 0x0000000908077224 */ /* 0x000fe200078e02ff */
[----:B------:R-:W-:-:S03]  /*0740*/  IABS R8, R13 ;  /* 0x0000000d00087213 */ /* 0x000fc60000000000 */
[----:B------:R-:W-:-:S04]  /*0750*/  IMAD.HI.U32 R4, R5, R7, R4 ;  /* 0x0000000705047227 */ /* 0x000fc800078e0004 */
[----:B------:R-:W-:Y:S02]  /*0760*/  IMAD.MOV.U32 R5, RZ, RZ, R6 ;  /* 0x000000ffff057224 */ /* 0x000fe400078e0006 */
[----:B------:R-:W-:Y:S02]  /*0770*/  IMAD.MOV R0, RZ, RZ, -R8 ;  /* 0x000000ffff007224 */ /* 0x000fe400078e0a08 */
[----:B------:R-:W0:Y:S01]  /*0780*/  I2F.RP R8, R133 ;  /* 0x0000008500087306 */ /* 0x000e220000209400 */
[----:B------:R-:W-:-:S04]  /*0790*/  IMAD.HI.U32 R4, R4, R5, RZ ;  /* 0x0000000504047227 */ /* 0x000fc800078e00ff */
[----:B------:R-:W-:-:S03]  /*07a0*/  IMAD R0, R4, R0, R5 ;  /* 0x0000000004007224 */ /* 0x000fc600078e0205 */
[----:B------:R-:W1:Y:S02]  /*07b0*/  I2F.RP R5, R157 ;  /* 0x0000009d00057306 */ /* 0x000e640000209400 */
[----:B------:R-:W-:-:S06]  /*07c0*/  ISETP.GT.U32.AND P1, PT, R9, R0, PT ;  /* 0x000000000900720c */ /* 0x000fcc0003f24070 */
[----:B0-----:R-:W0:Y:S07]  /*07d0*/  MUFU.RCP R8, R8 ;  /* 0x0000000800087308 */ /* 0x001e2e0000001000 */
[----:B------:R-:W-:Y:S01]  /*07e0*/  @!P1 IMAD.IADD R0, R0, 0x1, -R9 ;  /* 0x0000000100009824 */ /* 0x000fe200078e0a09 */
[----:B-1----:R-:W1:Y:S01]  /*07f0*/  MUFU.RCP R5, R5 ;  /* 0x0000000500057308 */ /* 0x002e620000001000 */
[----:B------:R-:W-:Y:S01]  /*0800*/  @!P1 VIADD R4, R4, 0x1 ;  /* 0x0000000104049836 */ /* 0x000fe20000000000 */
[----:B------:R-:W-:-:S02]  /*0810*/  ISETP.NE.AND P1, PT, R13, RZ, PT ;  /* 0x000000ff0d00720c */ /* 0x000fc40003f25270 */
[----:B------:R-:W-:Y:S02]  /*0820*/  ISETP.GE.U32.AND P0, PT, R0, R9, PT ;  /* 0x000000090000720c */ /* 0x000fe40003f06070 */
[----:B------:R-:W-:Y:S01]  /*0830*/  LOP3.LUT R0, R12, R13, RZ, 0x3c, !PT ;  /* 0x0000000d0c007212 */ /* 0x000fe200078e3cff */
[----:B0-----:R-:W-:-:S03]  /*0840*/  VIADD R6, R8, 0xffffffe ;  /* 0x0ffffffe08067836 */ /* 0x001fc60000000000 */
[----:B------:R-:W-:Y:S01]  /*0850*/  ISETP.GE.AND P2, PT, R0, RZ, PT ;  /* 0x000000ff0000720c */ /* 0x000fe20003f46270 */
[----:B------:R0:W2:Y:S06]  /*0860*/  F2I.FTZ.U32.TRUNC.NTZ R7, R6 ;  /* 0x0000000600077305 */ /* 0x0000ac000021f000 */
[----:B------:R-:W-:Y:S02]  /*0870*/  @P0 VIADD R4, R4, 0x1 ;  /* 0x0000000104040836 */ /* 0x000fe40000000000 */
[----:B-1----:R-:W-:Y:S02]  /*0880*/  VIADD R5, R5, 0xffffffe ;  /* 0x0ffffffe05057836 */ /* 0x002fe40000000000 */
[----:B0-----:R-:W-:-:S02]  /*0890*/  IMAD.MOV.U32 R6, RZ, RZ, RZ ;  /* 0x000000ffff067224 */ /* 0x001fc400078e00ff */
[----:B------:R-:W-:Y:S01]  /*08a0*/  @!P2 IMAD.MOV R4, RZ, RZ, -R4 ;  /* 0x000000ffff04a224 */ /* 0x000fe200078e0a04 */
[----:B------:R-:W-:Y:S01]  /*08b0*/  @!P1 LOP3.LUT R4, RZ, R13, RZ, 0x33, !PT ;  /* 0x0000000dff049212 */ /* 0x000fe200078e33ff */
[----:B------:R-:W0:Y:S01]  /*08c0*/  F2I.FTZ.U32.TRUNC.NTZ R5, R5 ;  /* 0x0000000500057305 */ /* 0x000e22000021f000 */
[----:B--2---:R-:W-:-:S03]  /*08d0*/  IMAD.MOV R0, RZ, RZ, -R7 ;  /* 0x000000ffff007224 */ /* 0x004fc600078e0a07 */
[----:B------:R-:W-:Y:S02]  /*08e0*/  IMAD.SHL.U32 R3, R4, 0x100, RZ ;  /* 0x0000010004037824 */ /* 0x000fe400078e00ff */
[----:B------:R-:W-:Y:S02]  /*08f0*/  IMAD R9, R0, R133, RZ ;  /* 0x0000008500097224 */ /* 0x000fe400078e02ff */
[----:B------:R-:W-:Y:S01]  /*0900*/  VIADD R16, R3, 0xff ;  /* 0x000000ff03107836 */ /* 0x000fe20000000000 */
[----:B------:R-:W-:Y:S01]  /*0910*/  IABS R8, R3 ;  /* 0x0000000300087213 */ /* 0x000fe20000000000 */
[----:B------:R-:W-:Y:S01]  /*0920*/  IMAD.HI.U32 R0, R7, R9, R6 ;  /* 0x0000000907007227 */ /* 0x000fe200078e0006 */
[----:B---3--:R-:W-:Y:S01]  /*0930*/  SHF.R.U32.HI R6, RZ, 0x5, R15 ;  /* 0x00000005ff067819 */ /* 0x008fe2000001160f */
[----:B------:R-:W-:Y:S01]  /*0940*/  STL [R1+0x158], R3 ;  /* 0x0001580301007387 */ /* 0x000fe20000100800 */
[----:B------:R-:W-:Y:S01]  /*0950*/  IABS R10, R16 ;  /* 0x00000010000a7213 */ /* 0x000fe20000000000 */
[----:B------:R-:W-:Y:S01]  /*0960*/  IMAD.MOV R164, RZ, RZ, -R4 ;  /* 0x000000ffffa47224 */ /* 0x000fe200078e0a04 */
[----:B------:R-:W-:Y:S01]  /*0970*/  R2UR UR18, R6 ;  /* 0x00000000061272ca */ /* 0x000fe200000e0000 */
[----:B------:R0:W-:Y:S01]  /*0980*/  STL [R1+0x23f0], R16 ;  /* 0x0023f01001007387 */ /* 0x0001e20000100800 */
[----:B------:R-:W-:-:S04]  /*0990*/  IMAD.HI.U32 R4, R0, R8, RZ ;  /* 0x0000000800047227 */ /* 0x000fc800078e00ff */
[----:B------:R-:W-:-:S04]  /*09a0*/  IMAD.HI.U32 R6, R0, R10, RZ ;  /* 0x0000000a00067227 */ /* 0x000fc800078e00ff */
[----:B------:R-:W-:Y:S02]  /*09b0*/  IMAD.MOV R9, RZ, RZ, -R4 ;  /* 0x000000ffff097224 */ /* 0x000fe400078e0a04 */
[----:B0-----:R-:W-:Y:S02]  /*09c0*/  IMAD.MOV R16, RZ, RZ, -R5 ;  /* 0x000000ffff107224 */ /* 0x001fe400078e0a05 */
[----:B------:R-:W-:Y:S02]  /*09d0*/  IMAD.MOV.U32 R4, RZ, RZ, RZ ;  /* 0x000000ffff047224 */ /* 0x000fe400078e00ff */
[----:B------:R-:W-:Y:S02]  /*09e0*/  IMAD R7, R16, R157, RZ ;  /* 0x0000009d10077224 */ /* 0x000fe400078e02ff */
[----:B------:R-:W-:Y:S02]  /*09f0*/  IMAD.MOV R6, RZ, RZ, -R6 ;  /* 0x000000ffff067224 */ /* 0x000fe400078e0a06 */
[----:B------:R-:W-:-:S02]  /*0a00*/  IMAD R164, R13, R164, R12 ;  /* 0x000000a40da47224 */ /* 0x000fc400078e020c */
[----:B------:R-:W-:-:S04]  /*0a10*/  IMAD.HI.U32 R2, R5, R7, R4 ;  /* 0x0000000705027227 */ /* 0x000fc800078e0004 */
[C---:B------:R-:W-:Y:S02]  /*0a20*/  IMAD R4, R133.reuse, R6, R10 ;  /* 0x0000000685047224 */ /* 0x040fe400078e020a */
[----:B------:R-:W-:Y:S02]  /*0a30*/  IMAD R5, R133, R9, R8 ;  /* 0x0000000985057224 */ /* 0x000fe400078e0208 */
[----:B------:R-:W-:Y:S01]  /*0a40*/  IMAD.IADD R164, R11, 0x1, R164 ;  /* 0x000000010ba47824 */ /* 0x000fe200078e02a4 */
[----:B------:R-:W-:Y:S01]  /*0a50*/  STL [R1+0x27d4], R4 ;  /* 0x0027d40401007387 */ /* 0x000fe20000100800 */
[C---:B------:R-:W-:Y:S02]  /*0a60*/  VIADD R13, R3.reuse, 0x1 ;  /* 0x00000001030d7836 */ /* 0x040fe40000000000 */
[C---:B------:R-:W-:Y:S01]  /*0a70*/  VIADD R11, R3.reuse, 0x2 ;  /* 0x00000002030b7836 */ /* 0x040fe20000000000 */
[----:B------:R0:W-:Y:S01]  /*0a80*/  STL [R1+0x178], R5 ;  /* 0x0001780501007387 */ /* 0x0001e20000100800 */
[C---:B------:R-:W-:Y:S01]  /*0a90*/  VIADD R12, R3.reuse, 0x3 ;  /* 0x00000003030c7836 */ /* 0x040fe20000000000 */
[----:B------:R-:W-:Y:S01]  /*0aa0*/  IABS R10, R13 ;  /* 0x0000000d000a7213 */ /* 0x000fe20000000000 */
[C---:B------:R-:W-:Y:S01]  /*0ab0*/  VIADD R7, R3.reuse, 0x4 ;  /* 0x0000000403077836 */ /* 0x040fe20000000000 */
[----:B------:R1:W-:Y:S01]  /*0ac0*/  STL [R1+0x23f4], R13 ;  /* 0x0023f40d01007387 */ /* 0x0003e20000100800 */
[----:B------:R-:W-:-:S02]  /*0ad0*/  VIADD R16, R3, 0x29 ;  /* 0x0000002903107836 */ /* 0x000fc40000000000 */
[C---:B------:R-:W-:Y:S01]  /*0ae0*/  VIADD R15, R3.reuse, 0x2a ;  /* 0x0000002a030f7836 */ /* 0x040fe20000000000 */
[----:B------:R2:W-:Y:S01]  /*0af0*/  STL [R1+0x241c], R11 ;  /* 0x00241c0b01007387 */ /* 0x0005e20000100800 */
[C---:B------:R-:W-:Y:S01]  /*0b00*/  VIADD R69, R3.reuse, 0xad ;  /* 0x000000ad03457836 */ /* 0x040fe20000000000 */
[----:B------:R-:W-:Y:S01]  /*0b10*/  IABS R144, R16 ;  /* 0x0000001000907213 */ /* 0x000fe20000000000 */
[C---:B0-----:R-:W-:Y:S01]  /*0b20*/  VIADD R5, R3.reuse, 0x5 ;  /* 0x0000000503057836 */ /* 0x041fe20000000000 */
[----:B------:R0:W-:Y:S01]  /*0b30*/  STL [R1+0x2418], R12 ;  /* 0x0024180c01007387 */ /* 0x0001e20000100800 */
[----:B------:R-:W-:Y:S01]  /*0b40*/  IABS R143, R15 ;  /* 0x0000000f008f7213 */ /* 0x000fe20000000000 */
[C---:B------:R-:W-:Y:S01]  /*0b50*/  VIADD R68, R3.reuse, 0xae ;  /* 0x000000ae03447836 */ /* 0x040fe20000000000 */
[----:B-1----:R-:W-:Y:S01]  /*0b60*/  IABS R13, R7 ;  /* 0x00000007000d7213 */ /* 0x002fe20000000000 */
[----:B------:R1:W-:Y:S01]  /*0b70*/  STL [R1+0x2414], R7 ;  /* 0x0024140701007387 */ /* 0x0003e20000100800 */
[----:B------:R-:W-:Y:S01]  /*0b80*/  IABS R14, R5 ;  /* 0x00000005000e7213 */ /* 0x000fe20000000000 */
[----:B------:R-:W-:Y:S01]  /*0b90*/  VIADD R160, R3, 0xb0 ;  /* 0x000000b003a07836 */ /* 0x000fe20000000000 */
[----:B--2---:R-:W-:Y:S01]  /*0ba0*/  IABS R11, R11 ;  /* 0x0000000b000b7213 */ /* 0x004fe20000000000 */
[----:B------:R2:W-:Y:S01]  /*0bb0*/  STL [R1+0x2470], R5 ;  /* 0x0024700501007387 */ /* 0x0005e20000100800 */
[----:B------:R-:W-:Y:S01]  /*0bc0*/  IMAD.HI.U32 R8, R0, R13, RZ ;  /* 0x0000000d00087227 */ /* 0x000fe200078e00ff */
[----:B0-----:R-:W-:-:S03]  /*0bd0*/  IABS R12, R12 ;  /* 0x0000000c000c7213 */ /* 0x001fc60000000000 */
[----:B------:R-:W-:-:S04]  /*0be0*/  IMAD.HI.U32 R6, R0, R11, RZ ;  /* 0x0000000b00067227 */ /* 0x000fc800078e00ff */
[----:B-1----:R-:W-:-:S04]  /*0bf0*/  IMAD.HI.U32 R7, R0, R12, RZ ;  /* 0x0000000c00077227 */ /* 0x002fc800078e00ff */
[----:B--2---:R-:W-:-:S04]  /*0c00*/  IMAD.HI.U32 R5, R0, R10, RZ ;  /* 0x0000000a00057227 */ /* 0x004fc800078e00ff */
[----:B------:R-:W-:Y:S02]  /*0c10*/  IMAD.MOV R5, RZ, RZ, -R5 ;  /* 0x000000ffff057224 */ /* 0x000fe400078e0a05 */
[----:B------:R-:W-:Y:S02]  /*0c20*/  IMAD.MOV R6, RZ, RZ, -R6 ;  /* 0x000000ffff067224 */ /* 0x000fe400078e0a06 */
[----:B------:R-:W-:-:S04]  /*0c30*/  IMAD.HI.U32 R9, R0, R14, RZ ;  /* 0x0000000e00097227 */ /* 0x000fc800078e00ff */
[C---:B------:R-:W-:Y:S02]  /*0c40*/  IMAD R5, R133.reuse, R5, R10 ;  /* 0x0000000585057224 */ /* 0x040fe400078e020a */
[----:B------:R-:W-:Y:S02]  /*0c50*/  IMAD.MOV R7, RZ, RZ, -R7 ;  /* 0x000000ffff077224 */ /* 0x000fe400078e0a07 */
[----:B------:R-:W-:Y:S01]  /*0c60*/  IMAD.MOV R8, RZ, RZ, -R8 ;  /* 0x000000ffff087224 */ /* 0x000fe200078e0a08 */
[----:B------:R0:W-:Y:S01]  /*0c70*/  STL [R1+0x174], R5 ;  /* 0x0001740501007387 */ /* 0x0001e20000100800 */
[C---:B------:R-:W-:Y:S02]  /*0c80*/  IMAD R4, R133.reuse, R6, R11 ;  /* 0x0000000685047224 */ /* 0x040fe400078e020b */
[----:B------:R-:W-:Y:S02]  /*0c90*/  IMAD.MOV R9, RZ, RZ, -R9 ;  /* 0x000000ffff097224 */ /* 0x000fe400078e0a09 */
[----:B------:R-:W-:Y:S01]  /*0ca0*/  IMAD R6, R133, R7, R12 ;  /* 0x0000000785067224 */ /* 0x000fe200078e020c */
[----:B------:R1:W-:Y:S01]  /*0cb0*/  STL [R1+0x170], R4 ;  /* 0x0001700401007387 */ /* 0x0003e20000100800 */
[----:B------:R-:W-:-:S02]  /*0cc0*/  VIADD R7, R3, 0x7 ;  /* 0x0000000703077836 */ /* 0x000fc40000000000 */
[----:B------:R-:W-:Y:S01]  /*0cd0*/  VIADD R159, R3, 0xb1 ;  /* 0x000000b1039f7836 */ /* 0x000fe20000000000 */
[----:B------:R2:W-:Y:S01]  /*0ce0*/  STL [R1+0x16c], R6 ;  /* 0x00016c0601007387 */ /* 0x0005e20000100800 */
[----:B0-----:R-:W-:Y:S01]  /*0cf0*/  IMAD R5, R133, R8, R13 ;  /* 0x0000000885057224 */ /* 0x001fe200078e020d */
[----:B------:R-:W-:Y:S01]  /*0d00*/  IABS R11, R7 ;  /* 0x00000007000b7213 */ /* 0x000fe20000000000 */
[C---:B------:R-:W-:Y:S02]  /*0d10*/  VIADD R8, R3.reuse, 0x6 ;  /* 0x0000000603087836 */ /* 0x040fe40000000000 */
[----:B------:R-:W-:Y:S01]  /*0d20*/  VIADD R158, R3, 0xb2 ;  /* 0x000000b2039e7836 */ /* 0x000fe20000000000 */
[----:B------:R0:W-:Y:S01]  /*0d30*/  STL [R1+0x168], R5 ;  /* 0x0001680501007387 */ /* 0x0001e20000100800 */
[----:B-1----:R-:W-:Y:S01]  /*0d40*/  IMAD R4, R133, R9, R14 ;  /* 0x0000000985047224 */ /* 0x002fe200078e020e */
[----:B------:R-:W-:Y:S01]  /*0d50*/  IABS R10, R8 ;  /* 0x00000008000a7213 */ /* 0x000fe20000000000 */
[----:B------:R-:W-:-:S02]  /*0d60*/  VIADD R156, R3, 0xb3 ;  /* 0x000000b3039c7836 */ /* 0x000fc40000000000 */
[C---:B--2---:R-:W-:Y:S01]  /*0d70*/  VIADD R6, R3.reuse, 0x8 ;  /* 0x0000000803067836 */ /* 0x044fe20000000000 */
[----:B------:R1:W-:Y:S01]  /*0d80*/  STL [R1+0x164], R4 ;  /* 0x0001640401007387 */ /* 0x0003e20000100800 */
[----:B0-----:R-:W-:-:S03]  /*0d90*/  VIADD R5, R3, 0x9 ;  /* 0x0000000903057836 */ /* 0x001fc60000000000 */
[----:B------:R0:W-:Y:S01]  /*0da0*/  STL [R1+0x2474], R8 ;  /* 0x0024740801007387 */ /* 0x0001e20000100800 */
[----:B------:R-:W-:-:S03]  /*0db0*/  IABS R12, R6 ;  /* 0x00000006000c7213 */ /* 0x000fc60000000000 */
[----:B------:R2:W-:Y:S01]  /*0dc0*/  STL [R1+0x2478], R7 ;  /* 0x0024780701007387 */ /* 0x0005e20000100800 */
[----:B-1----:R-:W-:Y:S01]  /*0dd0*/  VIADD R4, R3, 0xa ;  /* 0x0000000a03047836 */ /* 0x002fe20000000000 */
[----:B------:R-:W-:Y:S02]  /*0de0*/  IABS R13, R5 ;  /* 0x00000005000d7213 */ /* 0x000fe40000000000 */
[----:B------:R1:W-:Y:S02]  /*0df0*/  STL [R1+0x247c], R6 ;  /* 0x00247c0601007387 */ /* 0x0003e40000100800 */
[----:B------:R-:W-:Y:S01]  /*0e00*/  IABS R14, R4 ;  /* 0x00000004000e7213 */ /* 0x000fe20000000000 */
[C---:B0-----:R-:W-:Y:S01]  /*0e10*/  IMAD.HI.U32 R8, R0.reuse, R13, RZ ;  /* 0x0000000d00087227 */ /* 0x041fe200078e00ff */
[----:B------:R0:W-:Y:S03]  /*0e20*/  STL [R1+0x2480], R5 ;  /* 0x0024800501007387 */ /* 0x0001e60000100800 */
[C---:B--2---:R-:W-:Y:S01]  /*0e30*/  IMAD.HI.U32 R7, R0.reuse, R12, RZ ;  /* 0x0000000c00077227 */ /* 0x044fe200078e00ff */
[----:B------:R2:W-:Y:S03]  /*0e40*/  STL [R1+0x2484], R4 ;  /* 0x0024840401007387 */ /* 0x0005e60000100800 */
[----:B-1----:R-:W-:-:S04]  /*0e50*/  IMAD.HI.U32 R6, R0, R11, RZ ;  /* 0x0000000b00067227 */ /* 0x002fc800078e00ff */
[----:B0-----:R-:W-:-:S04]  /*0e60*/  IMAD.HI.U32 R5, R0, R10, RZ ;  /* 0x0000000a00057227 */ /* 0x001fc800078e00ff */
[----:B------:R-:W-:Y:S02]  /*0e70*/  IMAD.MOV R5, RZ, RZ, -R5 ;  /* 0x000000ffff057224 */ /* 0x000fe400078e0a05 */
[----:B------:R-:W-:Y:S02]  /*0e80*/  IMAD.MOV R6, RZ, RZ, -R6 ;  /* 0x000000ffff067224 */ /* 0x000fe400078e0a06 */
[----:B------:R-:W-:-:S04]  /*0e90*/  IMAD.HI.U32 R9, R0, R14, RZ ;  /* 0x0000000e00097227 */ /* 0x000fc800078e00ff */
[C---:B------:R-:W-:Y:S02]  /*0ea0*/  IMAD R5, R133.reuse, R5, R10 ;  /* 0x0000000585057224 */ /* 0x040fe400078e020a */
[----:B------:R-:W-:Y:S02]  /*0eb0*/  IMAD.MOV R7, RZ, RZ, -R7 ;  /* 0x000000ffff077224 */ /* 0x000fe400078e0a07 */
[----:B------:R-:W-:Y:S01]  /*0ec0*/  IMAD.MOV R8, RZ, RZ, -R8 ;  /* 0x000000ffff087224 */ /* 0x000fe200078e0a08 */
[----:B------:R0:W-:Y:S01]  /*0ed0*/  STL [R1+0x160], R5 ;  /* 0x0001600501007387 */ /* 0x0001e20000100800 */
[C---:B--2---:R-:W-:Y:S02]  /*0ee0*/  IMAD R4, R133.reuse, R6, R11 ;  /* 0x0000000685047224 */ /* 0x044fe400078e020b */
[----:B------:R-:W-:Y:S02]  /*0ef0*/  IMAD.MOV R9, RZ, RZ, -R9 ;  /* 0x000000ffff097224 */ /* 0x000fe400078e0a09 */
[----:B------:R-:W-:Y:S01]  /*0f00*/  IMAD R6, R133, R7, R12 ;  /* 0x0000000785067224 */ /* 0x000fe200078e020c */
[----:B------:R1:W-:Y:S01]  /*0f10*/  STL [R1+0x15c], R4 ;  /* 0x00015c0401007387 */ /* 0x0003e20000100800 */
[----:B------:R-:W-:-:S02]  /*0f20*/  VIADD R7, R3, 0xc ;  /* 0x0000000c03077836 */ /* 0x000fc40000000000 */
[----:B0-----:R-:W-:Y:S01]  /*0f30*/  IMAD R5, R133, R8, R13 ;  /* 0x0000000885057224 */ /* 0x001fe200078e020d */
[----:B------:R0:W-:Y:S01]  /*0f40*/  STL [R1+0x154], R6 ;  /* 0x0001540601007387 */ /* 0x0001e20000100800 */
[----:B------:R-:W-:Y:S01]  /*0f50*/  VIADD R8, R3, 0xb ;  /* 0x0000000b03087836 */ /* 0x000fe20000000000 */
[----:B------:R-:W-:Y:S02]  /*0f60*/  IABS R11, R7 ;  /* 0x00000007000b7213 */ /* 0x000fe40000000000 */
[----:B------:R2:W-:Y:S01]  /*0f70*/  STL [R1+0x150], R5 ;  /* 0x0001500501007387 */ /* 0x0005e20000100800 */
[----:B-1----:R-:W-:Y:S01]  /*0f80*/  IMAD R4, R133, R9, R14 ;  /* 0x0000000985047224 */ /* 0x002fe200078e020e */
[----:B------:R-:W-:Y:S01]  /*0f90*/  IABS R10, R8 ;  /* 0x00000008000a7213 */ /* 0x000fe20000000000 */
[----:B0-----:R-:W-:-:S03]  /*0fa0*/  VIADD R6, R3, 0xd ;  /* 0x0000000d03067836 */ /* 0x001fc60000000000 */
[----:B------:R0:W-:Y:S01]  /*0fb0*/  STL [R1+0x14c], R4 ;  /* 0x00014c0401007387 */ /* 0x0001e20000100800 */
[----:B--2---:R-:W-:-:S03]  /*0fc0*/  VIADD R5, R3, 0xe ;  /* 0x0000000e03057836 */ /* 0x004fc60000000000 */
[----:B------:R1:W-:Y:S01]  /*0fd0*/  STL [R1+0x2488], R8 ;  /* 0x0024880801007387 */ /* 0x0003e20000100800 */
[----:B------:R-:W-:-:S03]  /*0fe0*/  IABS R12, R6 ;  /* 0x00000006000c7213 */ /* 0x000fc60000000000 */
[----:B------:R2:W-:Y:S01]  /*0ff0*/  STL [R1+0x248c], R7 ;  /* 0x00248c0701007387 */ /* 0x0005e20000100800 */
[----:B------:R-:W-:Y:S01]  /*1000*/  IABS R13, R5 ;  /* 0x00000005000d7213 */ /* 0x000fe20000000000 */
[----:B0-----:R-:W-:Y:S02]  /*1010*/  VIADD R4, R3, 0xf ;  /* 0x0000000f03047836 */ /* 0x001fe40000000000 */
[----:B------:R0:W-:Y:S02]  /*1020*/  STL [R1+0x2490], R6 ;  /* 0x0024900601007387 */ /* 0x0001e40000100800 */
[C---:B-1----:R-:W-:Y:S01]  /*1030*/  IMAD.HI.U32 R8, R0.reuse, R13, RZ ;  /* 0x0000000d00087227 */ /* 0x042fe200078e00ff */
[----:B------:R-:W-:Y:S01]  /*1040*/  IABS R14, R4 ;  /* 0x00000004000e7213 */ /* 0x000fe20000000000 */
[----:B------:R1:W-:Y:S02]  /*1050*/  STL [R1+0x2494], R5 ;  /* 0x0024940501007387 */ /* 0x0003e40000100800 */
[----:B--2---:R-:W-:-:S02]  /*1060*/  IMAD.HI.U32 R7, R0, R12, RZ ;  /* 0x0000000c00077227 */ /* 0x004fc400078e00ff */
[----:B------:R2:W-:Y:S02]  /*1070*/  STL [R1+0x2498], R4 ;  /* 0x0024980401007387 */ /* 0x0005e40000100800 */
[----:B0-----:R-:W-:-:S04]  /*1080*/  IMAD.HI.U32 R6, R0, R11, RZ ;  /* 0x0000000b00067227 */ /* 0x001fc800078e00ff */
[----:B-1----:R-:W-:-:S04]  /*1090*/  IMAD.HI.U32 R5, R0, R10, RZ ;  /* 0x0000000a00057227 */ /* 0x002fc800078e00ff */
        /* <DEDUP_REMOVED lines=107> */
[C---:B--2---:R-:W-:Y:S02]  /*1750*/  IMAD R4, R133.reuse, R5, R10 ;  /* 0x0000000585047224 */ /* 0x044fe400078e020a */
[----:B------:R-:W-:Y:S02]  /*1760*/  IMAD R6, R133, R6, R11 ;  /* 0x0000000685067224 */ /* 0x000fe400078e020b */
[----:B------:R-:W-:Y:S01]  /*1770*/  IMAD.MOV R7, RZ, RZ, -R7 ;  /* 0x000000ffff077224 */ /* 0x000fe200078e0a07 */
[----:B------:R0:W-:Y:S01]  /*1780*/  STL [R1+0x10c], R4 ;  /* 0x00010c0401007387 */ /* 0x0001e20000100800 */
[----:B------:R-:W-:-:S02]  /*1790*/  IMAD.MOV R8, RZ, RZ, -R8 ;  /* 0x000000ffff087224 */ /* 0x000fc400078e0a08 */
[----:B------:R-:W-:Y:S01]  /*17a0*/  IMAD.HI.U32 R9, R0, R165, RZ ;  /* 0x000000a500097227 */ /* 0x000fe200078e00ff */
[----:B------:R1:W-:Y:S03]  /*17b0*/  STL [R1+0x108], R6 ;  /* 0x0001080601007387 */ /* 0x0003e60000100800 */
[C---:B------:R-:W-:Y:S02]  /*17c0*/  IMAD R5, R133.reuse, R7, R12 ;  /* 0x0000000785057224 */ /* 0x040fe400078e020c */
[----:B------:R-:W-:Y:S02]  /*17d0*/  IMAD.MOV R14, RZ, RZ, -R9 ;  /* 0x000000ffff0e7224 */ /* 0x000fe400078e0a09 */
[----:B0-----:R-:W-:Y:S01]  /*17e0*/  IMAD R4, R133, R8, R13 ;  /* 0x0000000885047224 */ /* 0x001fe200078e020d */
[----:B------:R0:W-:Y:S01]  /*17f0*/  STL [R1+0xbc], R5 ;  /* 0x0000bc0501007387 */ /* 0x0001e20000100800 */
[----:B------:R-:W-:-:S02]  /*1800*/  VIADD R9, R3, 0x1f ;  /* 0x0000001f03097836 */ /* 0x000fc40000000000 */
[C---:B-1----:R-:W-:Y:S01]  /*1810*/  VIADD R6, R3.reuse, 0x21 ;  /* 0x0000002103067836 */ /* 0x042fe20000000000 */
[----:B------:R1:W-:Y:S01]  /*1820*/  STL [R1+0xb8], R4 ;  /* 0x0000b80401007387 */ /* 0x0003e20000100800 */
[C---:B------:R-:W-:Y:S01]  /*1830*/  VIADD R7, R3.reuse, 0x20 ;  /* 0x0000002003077836 */ /* 0x040fe20000000000 */
[----:B------:R-:W-:Y:S01]  /*1840*/  IABS R154, R9 ;  /* 0x00000009009a7213 */ /* 0x000fe20000000000 */
[C---:B------:R-:W-:Y:S01]  /*1850*/  VIADD R11, R3.reuse, 0x26 ;  /* 0x00000026030b7836 */ /* 0x040fe20000000000 */
[----:B------:R-:W-:Y:S01]  /*1860*/  IABS R152, R6 ;  /* 0x0000000600987213 */ /* 0x000fe20000000000 */
[----:B------:R-:W-:Y:S01]  /*1870*/  STL [R1+0x24f0], R9 ;  /* 0x0024f00901007387 */ /* 0x000fe20000100800 */
[C---:B0-----:R-:W-:Y:S01]  /*1880*/  VIADD R5, R3.reuse, 0x22 ;  /* 0x0000002203057836 */ /* 0x041fe20000000000 */
[----:B------:R-:W-:Y:S01]  /*1890*/  IABS R153, R7 ;  /* 0x0000000700997213 */ /* 0x000fe20000000000 */
[C---:B------:R-:W-:Y:S01]  /*18a0*/  VIADD R13, R3.reuse, 0x24 ;  /* 0x00000024030d7836 */ /* 0x040fe20000000000 */
[----:B------:R0:W-:Y:S01]  /*18b0*/  STL [R1+0x24f4], R7 ;  /* 0x0024f40701007387 */ /* 0x0001e20000100800 */
[C---:B-1----:R-:W-:Y:S01]  /*18c0*/  VIADD R4, R3.reuse, 0x23 ;  /* 0x0000002303047836 */ /* 0x042fe20000000000 */
[----:B------:R-:W-:Y:S01]  /*18d0*/  IABS R151, R5 ;  /* 0x0000000500977213 */ /* 0x000fe20000000000 */
[C---:B------:R-:W-:Y:S01]  /*18e0*/  VIADD R12, R3.reuse, 0x25 ;  /* 0x00000025030c7836 */ /* 0x040fe20000000000 */
[----:B------:R-:W-:Y:S01]  /*18f0*/  STL [R1+0x24f8], R6 ;  /* 0x0024f80601007387 */ /* 0x000fe20000100800 */
[----:B------:R-:W-:Y:S01]  /*1900*/  VIADD R10, R3, 0x27 ;  /* 0x00000027030a7836 */ /* 0x000fe20000000000 */
[----:B------:R-:W-:Y:S01]  /*1910*/  IABS R150, R4 ;  /* 0x0000000400967213 */ /* 0x000fe20000000000 */
[----:B------:R-:W-:Y:S01]  /*1920*/  IMAD.HI.U32 R8, R0, R151, RZ ;  /* 0x0000009700087227 */ /* 0x000fe200078e00ff */
[----:B------:R1:W-:Y:S01]  /*1930*/  STL [R1+0x24fc], R5 ;  /* 0x0024fc0501007387 */ /* 0x0003e20000100800 */
[----:B------:R-:W-:-:S02]  /*1940*/  IABS R147, R11 ;  /* 0x0000000b00937213 */ /* 0x000fc40000000000 */
[C---:B0-----:R-:W-:Y:S01]  /*1950*/  IMAD.HI.U32 R7, R0.reuse, R152, RZ ;  /* 0x0000009800077227 */ /* 0x041fe200078e00ff */
[----:B------:R0:W-:Y:S01]  /*1960*/  STL [R1+0x2500], R4 ;  /* 0x0025000401007387 */ /* 0x0001e20000100800 */
[----:B------:R-:W-:Y:S02]  /*1970*/  IABS R149, R13 ;  /* 0x0000000d00957213 */ /* 0x000fe40000000000 */
[----:B------:R-:W-:Y:S01]  /*1980*/  IMAD.MOV R7, RZ, RZ, -R7 ;  /* 0x000000ffff077224 */ /* 0x000fe200078e0a07 */
[----:B------:R-:W-:Y:S01]  /*1990*/  STL [R1+0x2504], R13 ;  /* 0x0025040d01007387 */ /* 0x000fe20000100800 */
[C---:B------:R-:W-:Y:S01]  /*19a0*/  IMAD.HI.U32 R9, R0.reuse, R150, RZ ;  /* 0x0000009600097227 */ /* 0x040fe200078e00ff */
[----:B------:R-:W-:Y:S02]  /*19b0*/  IABS R146, R10 ;  /* 0x0000000a00927213 */ /* 0x000fe40000000000 */
[----:B------:R-:W-:Y:S01]  /*19c0*/  STL [R1+0x250c], R12 ;  /* 0x00250c0c01007387 */ /* 0x000fe20000100800 */
[----:B-1----:R-:W-:Y:S01]  /*19d0*/  IMAD.HI.U32 R5, R0, R154, RZ ;  /* 0x0000009a00057227 */ /* 0x002fe200078e00ff */
[----:B------:R-:W-:-:S02]  /*19e0*/  IABS R148, R12 ;  /* 0x0000000c00947213 */ /* 0x000fc40000000000 */
[----:B------:R-:W-:Y:S01]  /*19f0*/  STL [R1+0x2510], R11 ;  /* 0x0025100b01007387 */ /* 0x000fe20000100800 */
[----:B0-----:R-:W-:Y:S02]  /*1a00*/  VIADD R4, R3, 0x28 ;  /* 0x0000002803047836 */ /* 0x001fe40000000000 */
[----:B------:R-:W-:Y:S01]  /*1a10*/  IMAD.MOV R5, RZ, RZ, -R5 ;  /* 0x000000ffff057224 */ /* 0x000fe200078e0a05 */
[----:B------:R-:W-:Y:S01]  /*1a20*/  STL [R1+0x2514], R10 ;  /* 0x0025140a01007387 */ /* 0x000fe20000100800 */
[----:B------:R-:W-:Y:S01]  /*1a30*/  IMAD R152, R133, R7, R152 ;  /* 0x0000000785987224 */ /* 0x000fe200078e0298 */
[----:B------:R-:W-:Y:S01]  /*1a40*/  IABS R145, R4 ;  /* 0x0000000400917213 */ /* 0x000fe20000000000 */
[----:B------:R-:W-:Y:S01]  /*1a50*/  IMAD.HI.U32 R7, R0, R147, RZ ;  /* 0x0000009300077227 */ /* 0x000fe200078e00ff */
[----:B------:R0:W-:Y:S03]  /*1a60*/  STL [R1+0x2524], R4 ;  /* 0x0025240401007387 */ /* 0x0001e60000100800 */
[----:B------:R-:W-:Y:S01]  /*1a70*/  IMAD.MOV R8, RZ, RZ, -R8 ;  /* 0x000000ffff087224 */ /* 0x000fe200078e0a08 */
[----:B------:R-:W-:Y:S01]  /*1a80*/  STL [R1+0x2528], R16 ;  /* 0x0025281001007387 */ /* 0x000fe20000100800 */
[----:B------:R-:W-:-:S02]  /*1a90*/  IMAD.MOV R9, RZ, RZ, -R9 ;  /* 0x000000ffff097224 */ /* 0x000fc400078e0a09 */
[----:B------:R-:W-:Y:S01]  /*1aa0*/  IMAD R154, R133, R5, R154 ;  /* 0x00000005859a7224 */ /* 0x000fe200078e029a */
[----:B------:R-:W-:Y:S01]  /*1ab0*/  STL [R1+0x2530], R15 ;  /* 0x0025300f01007387 */ /* 0x000fe20000100800 */
[----:B------:R-:W-:-:S04]  /*1ac0*/  IMAD.HI.U32 R5, R0, R149, RZ ;  /* 0x0000009500057227 */ /* 0x000fc800078e00ff */
[C---:B0-----:R-:W-:Y:S02]  /*1ad0*/  VIADD R4, R3.reuse, 0x2d ;  /* 0x0000002d03047836 */ /* 0x041fe40000000000 */
[C---:B------:R-:W-:Y:S02]  /*1ae0*/  VIADD R13, R3.reuse, 0x2b ;  /* 0x0000002b030d7836 */ /* 0x040fe40000000000 */
[----:B------:R-:W-:Y:S01]  /*1af0*/  VIADD R11, R3, 0x2c ;  /* 0x0000002c030b7836 */ /* 0x000fe20000000000 */
[----:B------:R-:W-:Y:S01]  /*1b00*/  IABS R140, R4 ;  /* 0x00000004008c7213 */ /* 0x000fe20000000000 */
[----:B------:R-:W-:Y:S01]  /*1b10*/  IMAD.MOV R12, RZ, RZ, -R7 ;  /* 0x000000ffff0c7224 */ /* 0x000fe200078e0a07 */
[----:B------:R0:W-:Y:S01]  /*1b20*/  STL [R1+0x2534], R13 ;  /* 0x0025340d01007387 */ /* 0x0001e20000100800 */
[C---:B------:R-:W-:Y:S01]  /*1b30*/  IMAD R151, R133.reuse, R8, R151 ;  /* 0x0000000885977224 */ /* 0x040fe200078e0297 */
[----:B------:R-:W-:Y:S01]  /*1b40*/  IABS R142, R13 ;  /* 0x0000000d008e7213 */ /* 0x000fe20000000000 */
[----:B------:R-:W-:Y:S01]  /*1b50*/  IMAD R150, R133, R9, R150 ;  /* 0x0000000985967224 */ /* 0x000fe200078e0296 */
[----:B------:R1:W-:Y:S01]  /*1b60*/  STL [R1+0x2538], R11 ;  /* 0x0025380b01007387 */ /* 0x0003e20000100800 */
[----:B------:R-:W-:Y:S01]  /*1b70*/  IMAD.HI.U32 R8, R0, R146, RZ ;  /* 0x0000009200087227 */ /* 0x000fe200078e00ff */
[----:B------:R-:W-:-:S02]  /*1b80*/  IABS R141, R11 ;  /* 0x0000000b008d7213 */ /* 0x000fc40000000000 */
[----:B------:R2:W-:Y:S01]  /*1b90*/  STL [R1+0x2544], R4 ;  /* 0x0025440401007387 */ /* 0x0005e20000100800 */
[----:B------:R-:W-:-:S04]  /*1ba0*/  IMAD.HI.U32 R9, R0, R145, RZ ;  /* 0x0000009100097227 */ /* 0x000fc800078e00ff */
[----:B------:R-:W-:Y:S02]  /*1bb0*/  IMAD.MOV R10, RZ, RZ, -R5 ;  /* 0x000000ffff0a7224 */ /* 0x000fe400078e0a05 */
[----:B------:R-:W-:Y:S02]  /*1bc0*/  IMAD R147, R133, R12, R147 ;  /* 0x0000000c85937224 */ /* 0x000fe400078e0293 */
[----:B0-----:R-:W-:Y:S02]  /*1bd0*/  VIADD R13, R3, 0x2e ;  /* 0x0000002e030d7836 */ /* 0x001fe40000000000 */
[----:B------:R-:W-:Y:S02]  /*1be0*/  IMAD R165, R133, R14, R165 ;  /* 0x0000000e85a57224 */ /* 0x000fe400078e02a5 */
[----:B------:R-:W-:Y:S01]  /*1bf0*/  IMAD.HI.U32 R6, R0, R153, RZ ;  /* 0x0000009900067227 */ /* 0x000fe200078e00ff */
[----:B------:R-:W-:Y:S01]  /*1c00*/  STL [R1+0x254c], R13 ;  /* 0x00254c0d01007387 */ /* 0x000fe20000100800 */
[----:B------:R-:W-:-:S02]  /*1c10*/  IABS R139, R13 ;  /* 0x0000000d008b7213 */ /* 0x000fc40000000000 */
[----:B------:R-:W-:Y:S02]  /*1c20*/  VIADD R12, R3, 0x2f ;  /* 0x0000002f030c7836 */ /* 0x000fe40000000000 */
[----:B------:R-:W-:Y:S02]  /*1c30*/  IMAD.MOV R8, RZ, RZ, -R8 ;  /* 0x000000ffff087224 */ /* 0x000fe400078e0a08 */
[----:B------:R-:W-:Y:S01]  /*1c40*/  IMAD.MOV R14, RZ, RZ, -R9 ;  /* 0x000000ffff0e7224 */ /* 0x000fe200078e0a09 */
[----:B------:R-:W-:Y:S01]  /*1c50*/  STL [R1+0x2550], R12 ;  /* 0x0025500c01007387 */ /* 0x000fe20000100800 */
[----:B------:R-:W-:Y:S01]  /*1c60*/  IMAD R149, R133, R10, R149 ;  /* 0x0000000a85957224 */ /* 0x000fe200078e0295 */
[----:B------:R-:W-:Y:S01]  /*1c70*/  IABS R138, R12 ;  /* 0x0000000c008a7213 */ /* 0x000fe20000000000 */
[C---:B-1----:R-:W-:Y:S02]  /*1c80*/  VIADD R11, R3.reuse, 0x30 ;  /* 0x00000030030b7836 */ /* 0x042fe40000000000 */
[----:B--2---:R-:W-:-:S02]  /*1c90*/  VIADD R4, R3, 0x32 ;  /* 0x0000003203047836 */ /* 0x004fc40000000000 */
[C---:B------:R-:W-:Y:S01]  /*1ca0*/  IMAD.HI.U32 R9, R0.reuse, R140, RZ ;  /* 0x0000008c00097227 */ /* 0x040fe200078e00ff */
[----:B------:R-:W-:Y:S01]  /*1cb0*/  STL [R1+0x2554], R11 ;  /* 0x0025540b01007387 */ /* 0x000fe20000100800 */
[----:B------:R-:W-:Y:S02]  /*1cc0*/  IABS R137, R11 ;  /* 0x0000000b00897213 */ /* 0x000fe40000000000 */
[----:B------:R-:W-:Y:S01]  /*1cd0*/  VIADD R10, R3, 0x31 ;  /* 0x00000031030a7836 */ /* 0x000fe20000000000 */
[----:B------:R-:W-:Y:S01]  /*1ce0*/  IABS R135, R4 ;  /* 0x0000000400877213 */ /* 0x000fe20000000000 */
[----:B------:R-:W-:Y:S02]  /*1cf0*/  IMAD.MOV R6, RZ, RZ, -R6 ;  /* 0x000000ffff067224 */ /* 0x000fe400078e0a06 */
[----:B------:R-:W-:Y:S01]  /*1d00*/  IMAD R146, R133, R8, R146 ;  /* 0x0000000885927224 */ /* 0x000fe200078e0292 */
[----:B------:R-:W-:Y:S01]  /*1d10*/  STL [R1+0x255c], R10 ;  /* 0x00255c0a01007387 */ /* 0x000fe20000100800 */
[----:B------:R-:W-:Y:S01]  /*1d20*/  IMAD.HI.U32 R7, R0, R142, RZ ;  /* 0x0000008e00077227 */ /* 0x000fe200078e00ff */
[----:B------:R-:W-:-:S02]  /*1d30*/  IABS R136, R10 ;  /* 0x0000000a00887213 */ /* 0x000fc40000000000 */
[----:B------:R0:W-:Y:S01]  /*1d40*/  STL [R1+0x2560], R4 ;  /* 0x0025600401007387 */ /* 0x0001e20000100800 */
[----:B------:R-:W-:-:S04]  /*1d50*/  IMAD.HI.U32 R8, R0, R141, RZ ;  /* 0x0000008d00087227 */ /* 0x000fc800078e00ff */
[----:B------:R-:W-:Y:S02]  /*1d60*/  IMAD.MOV R9, RZ, RZ, -R9 ;  /* 0x000000ffff097224 */ /* 0x000fe400078e0a09 */
[----:B------:R-:W-:-:S04]  /*1d70*/  IMAD.HI.U32 R5, R0, R144, RZ ;  /* 0x0000009000057227 */ /* 0x000fc800078e00ff */
[----:B------:R-:W-:Y:S02]  /*1d80*/  IMAD R153, R133, R6, R153 ;  /* 0x0000000685997224 */ /* 0x000fe400078e0299 */
[----:B------:R-:W-:-:S04]  /*1d90*/  IMAD.HI.U32 R6, R0, R148, RZ ;  /* 0x0000009400067227 */ /* 0x000fc800078e00ff */
[----:B------:R-:W-:Y:S02]  /*1da0*/  IMAD.MOV R7, RZ, RZ, -R7 ;  /* 0x000000ffff077224 */ /* 0x000fe400078e0a07 */
[----:B0-----:R-:W-:Y:S02]  /*1db0*/  VIADD R4, R3, 0x37 ;  /* 0x0000003703047836 */ /* 0x001fe40000000000 */
[----:B------:R-:W-:Y:S02]  /*1dc0*/  IMAD.MOV R8, RZ, RZ, -R8 ;  /* 0x000000ffff087224 */ /* 0x000fe400078e0a08 */
[----:B------:R-:W-:Y:S01]  /*1dd0*/  IMAD R140, R133, R9, R140 ;  /* 0x00000009858c7224 */ /* 0x000fe200078e028c */
[----:B------:R-:W-:Y:S01]  /*1de0*/  IABS R129, R4 ;  /* 0x0000000400817213 */ /* 0x000fe20000000000 */
[----:B------:R-:W-:Y:S02]  /*1df0*/  IMAD.MOV R5, RZ, RZ, -R5 ;  /* 0x000000ffff057224 */ /* 0x000fe400078e0a05 */
[----:B------:R-:W-:-:S04]  /*1e00*/  IMAD.HI.U32 R9, R0, R135, RZ ;  /* 0x0000008700097227 */ /* 0x000fc800078e00ff */
[C---:B------:R-:W-:Y:S02]  /*1e10*/  VIADD R16, R3.reuse, 0x33 ;  /* 0x0000003303107836 */ /* 0x040fe40000000000 */
[C---:B------:R-:W-:Y:S02]  /*1e20*/  VIADD R13, R3.reuse, 0x35 ;  /* 0x00000035030d7836 */ /* 0x040fe40000000000 */
[----:B------:R-:W-:Y:S01]  /*1e30*/  VIADD R15, R3, 0x34 ;  /* 0x00000034030f7836 */ /* 0x000fe20000000000 */
[----:B------:R-:W-:Y:S01]  /*1e40*/  STL [R1+0x2568], R16 ;  /* 0x0025681001007387 */ /* 0x000fe20000100800 */
[----:B------:R-:W-:Y:S01]  /*1e50*/  IMAD.MOV R6, RZ, RZ, -R6 ;  /* 0x000000ffff067224 */ /* 0x000fe200078e0a06 */
[----:B------:R-:W-:Y:S01]  /*1e60*/  IABS R131, R13 ;  /* 0x0000000d00837213 */ /* 0x000fe20000000000 */
[C---:B------:R-:W-:Y:S01]  /*1e70*/  IMAD R142, R133.reuse, R7, R142 ;  /* 0x00000007858e7224 */ /* 0x040fe200078e028e */
[----:B------:R0:W-:Y:S01]  /*1e80*/  STL [R1+0x2570], R15 ;  /* 0x0025700f01007387 */ /* 0x0001e20000100800 */
[C---:B------:R-:W-:Y:S01]  /*1e90*/  IMAD R145, R133.reuse, R14, R145 ;  /* 0x0000000e85917224 */ /* 0x040fe200078e0291 */
[----:B------:R-:W-:Y:S01]  /*1ea0*/  IABS R132, R15 ;  /* 0x0000000f00847213 */ /* 0x000fe20000000000 */
[----:B------:R-:W-:Y:S01]  /*1eb0*/  IMAD R141, R133, R8, R141 ;  /* 0x00000008858d7224 */ /* 0x000fe200078e028d */
[----:B------:R1:W-:Y:S01]  /*1ec0*/  STL [R1+0x2574], R13 ;  /* 0x0025740d01007387 */ /* 0x0003e20000100800 */
[----:B------:R-:W-:Y:S01]  /*1ed0*/  IMAD.HI.U32 R7, R0, R137, RZ ;  /* 0x0000008900077227 */ /* 0x000fe200078e00ff */
[----:B------:R-:W-:-:S03]  /*1ee0*/  IABS R134, R16 ;  /* 0x0000001000867213 */ /* 0x000fc60000000000 */
[----:B------:R-:W-:Y:S02]  /*1ef0*/  VIADD R11, R3, 0x36 ;  /* 0x00000036030b7836 */ /* 0x000fe40000000000 */
[C---:B------:R-:W-:Y:S02]  /*1f00*/  IMAD R144, R133.reuse, R5, R144 ;  /* 0x0000000585907224 */ /* 0x040fe400078e0290 */
[C---:B------:R-:W-:Y:S01]  /*1f10*/  IMAD.HI.U32 R8, R0.reuse, R136, RZ ;  /* 0x0000008800087227 */ /* 0x040fe200078e00ff */
[----:B------:R-:W-:Y:S01]  /*1f20*/  IABS R130, R11 ;  /* 0x0000000b00827213 */ /* 0x000fe20000000000 */
[----:B------:R2:W-:Y:S02]  /*1f30*/  STL [R1+0x2578], R11 ;  /* 0x0025780b01007387 */ /* 0x0005e40000100800 */
[----:B------:R-:W-:Y:S02]  /*1f40*/  IMAD.MOV R14, RZ, RZ, -R9 ;  /* 0x000000ffff0e7224 */ /* 0x000fe400078e0a09 */
[----:B------:R-:W-:Y:S01]  /*1f50*/  IMAD.HI.U32 R5, R0, R139, RZ ;  /* 0x0000008b00057227 */ /* 0x000fe200078e00ff */
[----:B------:R3:W-:Y:S03]  /*1f60*/  STL [R1+0x2590], R4 ;  /* 0x0025900401007387 */ /* 0x0007e60000100800 */
[----:B------:R-:W-:-:S02]  /*1f70*/  IMAD R148, R133, R6, R148 ;  /* 0x0000000685947224 */ /* 0x000fc400078e0294 */
[----:B------:R-:W-:-:S04]  /*1f80*/  IMAD.HI.U32 R6, R0, R143, RZ ;  /* 0x0000008f00067227 */ /* 0x000fc800078e00ff */
[----:B------:R-:W-:Y:S02]  /*1f90*/  IMAD.MOV R12, RZ, RZ, -R7 ;  /* 0x000000ffff0c7224 */ /* 0x000fe400078e0a07 */
[----:B------:R-:W-:Y:S02]  /*1fa0*/  IMAD.MOV R8, RZ, RZ, -R8 ;  /* 0x000000ffff087224 */ /* 0x000fe400078e0a08 */
[----:B------:R-:W-:Y:S02]  /*1fb0*/  IMAD R135, R133, R14, R135 ;  /* 0x0000000e85877224 */ /* 0x000fe400078e0287 */
[----:B------:R-:W-:-:S04]  /*1fc0*/  IMAD.HI.U32 R9, R0, R129, RZ ;  /* 0x0000008100097227 */ /* 0x000fc800078e00ff */
[C---:B0-----:R-:W-:Y:S02]  /*1fd0*/  VIADD R15, R3.reuse, 0x38 ;  /* 0x00000038030f7836 */ /* 0x041fe40000000000 */
[C---:B-1----:R-:W-:Y:S02]  /*1fe0*/  VIADD R13, R3.reuse, 0x3a ;  /* 0x0000003a030d7836 */ /* 0x042fe40000000000 */
[----:B------:R-:W-:Y:S01]  /*1ff0*/  IMAD.MOV R10, RZ, RZ, -R5 ;  /* 0x000000ffff0a7224 */ /* 0x000fe200078e0a05 */
[----:B------:R-:W-:Y:S01]  /*2000*/  STL [R1+0x2594], R15 ;  /* 0x0025940f01007387 */ /* 0x000fe20000100800 */
[----:B------:R-:W-:Y:S01]  /*2010*/  VIADD R14, R3, 0x39 ;  /* 0x00000039030e7836 */ /* 0x000fe20000000000 */
[----:B------:R-:W-:Y:S01]  /*2020*/  IABS R126, R13 ;  /* 0x0000000d007e7213 */ /* 0x000fe20000000000 */
[----:B------:R-:W-:Y:S01]  /*2030*/  IMAD.HI.U32 R7, R0, R131, RZ ;  /* 0x0000008300077227 */ /* 0x000fe200078e00ff */
[----:B------:R-:W-:Y:S02]  /*2040*/  IABS R128, R15 ;  /* 0x0000000f00807213 */ /* 0x000fe40000000000 */
[----:B------:R-:W-:Y:S01]  /*2050*/  STL [R1+0x259c], R14 ;  /* 0x00259c0e01007387 */ /* 0x000fe20000100800 */
[----:B------:R-:W-:Y:S01]  /*2060*/  IMAD.MOV R6, RZ, RZ, -R6 ;  /* 0x000000ffff067224 */ /* 0x000fe200078e0a06 */
[----:B------:R-:W-:Y:S01]  /*2070*/  IABS R127, R14 ;  /* 0x0000000e007f7213 */ /* 0x000fe20000000000 */
[----:B------:R-:W-:Y:S01]  /*2080*/  IMAD R137, R133, R12, R137 ;  /* 0x0000000c85897224 */ /* 0x000fe200078e0289 */
[----:B------:R0:W-:Y:S01]  /*2090*/  STL [R1+0x25a4], R13 ;  /* 0x0025a40d01007387 */ /* 0x0001e20000100800 */
[----:B--2---:R-:W-:-:S02]  /*20a0*/  VIADD R11, R3, 0x3b ;  /* 0x0000003b030b7836 */ /* 0x004fc40000000000 */
[----:B------:R-:W-:Y:S02]  /*20b0*/  IMAD R136, R133, R8, R136 ;  /* 0x0000000885887224 */ /* 0x000fe400078e0288 */
[----:B------:R-:W-:Y:S01]  /*20c0*/  IMAD.MOV R12, RZ, RZ, -R9 ;  /* 0x000000ffff0c7224 */ /* 0x000fe200078e0a09 */
[----:B------:R1:W-:Y:S01]  /*20d0*/  STL [R1+0x25a8], R11 ;  /* 0x0025a80b01007387 */ /* 0x0003e20000100800 */
[----:B---3--:R-:W-:Y:S01]  /*20e0*/  VIADD R4, R3, 0x3c ;  /* 0x0000003c03047836 */ /* 0x008fe20000000000 */
[----:B------:R-:W-:Y:S01]  /*20f0*/  IABS R125, R11 ;  /* 0x0000000b007d7213 */ /* 0x000fe20000000000 */
[----:B------:R-:W-:Y:S02]  /*2100*/  IMAD R139, R133, R10, R139 ;  /* 0x0000000a858b7224 */ /* 0x000fe400078e028b */
[C---:B------:R-:W-:Y:S01]  /*2110*/  IMAD.HI.U32 R8, R0.reuse, R130, RZ ;  /* 0x0000008200087227 */ /* 0x040fe200078e00ff */
[----:B------:R-:W-:Y:S01]  /*2120*/  IABS R124, R4 ;  /* 0x00000004007c7213 */ /* 0x000fe20000000000 */
[----:B------:R2:W-:Y:S02]  /*2130*/  STL [R1+0x25bc], R4 ;  /* 0x0025bc0401007387 */ /* 0x0005e40000100800 */
[----:B------:R-:W-:-:S04]  /*2140*/  IMAD.HI.U32 R5, R0, R134, RZ ;  /* 0x0000008600057227 */ /* 0x000fc800078e00ff */
[----:B------:R-:W-:Y:S02]  /*2150*/  IMAD.MOV R10, RZ, RZ, -R7 ;  /* 0x000000ffff0a7224 */ /* 0x000fe400078e0a07 */
[----:B------:R-:W-:Y:S02]  /*2160*/  IMAD R143, R133, R6, R143 ;  /* 0x00000006858f7224 */ /* 0x000fe400078e028f */
[----:B------:R-:W-:-:S04]  /*2170*/  IMAD.HI.U32 R6, R0, R138, RZ ;  /* 0x0000008a00067227 */ /* 0x000fc800078e00ff */
[----:B------:R-:W-:Y:S02]  /*2180*/  IMAD R129, R133, R12, R129 ;  /* 0x0000000c85817224 */ /* 0x000fe400078e0281 */
[C---:B0-----:R-:W-:Y:S02]  /*2190*/  VIADD R13, R3.reuse, 0x3d ;  /* 0x0000003d030d7836 */ /* 0x041fe40000000000 */
[----:B------:R-:W-:Y:S02]  /*21a0*/  IMAD.MOV R8, RZ, RZ, -R8 ;  /* 0x000000ffff087224 */ /* 0x000fe400078e0a08 */
[C---:B------:R-:W-:Y:S01]  /*21b0*/  VIADD R12, R3.reuse, 0x3e ;  /* 0x0000003e030c7836 */ /* 0x040fe20000000000 */
[----:B------:R0:W-:Y:S01]  /*21c0*/  STL [R1+0x25c4], R13 ;  /* 0x0025c40d01007387 */ /* 0x0001e20000100800 */
[----:B-1----:R-:W-:Y:S01]  /*21d0*/  VIADD R11, R3, 0x3f ;  /* 0x0000003f030b7836 */ /* 0x002fe20000000000 */
[----:B------:R-:W-:Y:S01]  /*21e0*/  IABS R123, R13 ;  /* 0x0000000d007b7213 */ /* 0x000fe20000000000 */
[----:B------:R-:W-:Y:S01]  /*21f0*/  IMAD.MOV R5, RZ, RZ, -R5 ;  /* 0x000000ffff057224 */ /* 0x000fe200078e0a05 */
[----:B------:R-:W-:Y:S01]  /*2200*/  STL [R1+0x25c8], R12 ;  /* 0x0025c80c01007387 */ /* 0x000fe20000100800 */
[----:B------:R-:W-:Y:S01]  /*2210*/  IMAD R131, R133, R10, R131 ;  /* 0x0000000a85837224 */ /* 0x000fe200078e0283 */
[----:B------:R-:W-:Y:S01]  /*2220*/  IABS R121, R11 ;  /* 0x0000000b00797213 */ /* 0x000fe20000000000 */
[----:B------:R-:W-:Y:S01]  /*2230*/  IMAD.HI.U32 R7, R0, R126, RZ ;  /* 0x0000007e00077227 */ /* 0x000fe200078e00ff */
[----:B------:R-:W-:Y:S01]  /*2240*/  STL [R1+0x25d0], R11 ;  /* 0x0025d00b01007387 */ /* 0x000fe20000100800 */
[----:B------:R-:W-:-:S02]  /*2250*/  IABS R122, R12 ;  /* 0x0000000c007a7213 */ /* 0x000fc40000000000 */
[C---:B------:R-:W-:Y:S02]  /*2260*/  VIADD R10, R3.reuse, 0x40 ;  /* 0x00000040030a7836 */ /* 0x040fe40000000000 */
[----:B------:R-:W-:Y:S02]  /*2270*/  IMAD.MOV R6, RZ, RZ, -R6 ;  /* 0x000000ffff067224 */ /* 0x000fe400078e0a06 */
[----:B--2---:R-:W-:Y:S01]  /*2280*/  VIADD R4, R3, 0x41 ;  /* 0x0000004103047836 */ /* 0x004fe20000000000 */
[----:B------:R-:W-:Y:S01]  /*2290*/  STL [R1+0x25d8], R10 ;  /* 0x0025d80a01007387 */ /* 0x000fe20000100800 */
[C---:B------:R-:W-:Y:S01]  /*22a0*/  IMAD R130, R133.reuse, R8, R130 ;  /* 0x0000000885827224 */ /* 0x040fe200078e0282 */
[----:B------:R-:W-:Y:S01]  /*22b0*/  IABS R120, R10 ;  /* 0x0000000a00787213 */ /* 0x000fe20000000000 */
[----:B------:R-:W-:Y:S01]  /*22c0*/  IMAD R134, R133, R5, R134 ;  /* 0x0000000585867224 */ /* 0x000fe200078e0286 */
[----:B------:R1:W-:Y:S01]  /*22d0*/  STL [R1+0x25e8], R4 ;  /* 0x0025e80401007387 */ /* 0x0003e20000100800 */
[----:B------:R-:W-:Y:S01]  /*22e0*/  IMAD.HI.U32 R8, R0, R125, RZ ;  /* 0x0000007d00087227 */ /* 0x000fe200078e00ff */
[----:B------:R-:W-:-:S03]  /*22f0*/  IABS R119, R4 ;  /* 0x0000000400777213 */ /* 0x000fc60000000000 */
[----:B------:R-:W-:-:S04]  /*2300*/  IMAD.HI.U32 R9, R0, R124, RZ ;  /* 0x0000007c00097227 */ /* 0x000fc800078e00ff */
[----:B------:R-:W-:Y:S02]  /*2310*/  IMAD.MOV R7, RZ, RZ, -R7 ;  /* 0x000000ffff077224 */ /* 0x000fe400078e0a07 */
[----:B------:R-:W-:-:S04]  /*2320*/  IMAD.HI.U32 R5, R0, R128, RZ ;  /* 0x0000008000057227 */ /* 0x000fc800078e00ff */
[----:B------:R-:W-:Y:S02]  /*2330*/  IMAD R138, R133, R6, R138 ;  /* 0x00000006858a7224 */ /* 0x000fe400078e028a */
[----:B------:R-:W-:-:S04]  /*2340*/  IMAD.HI.U32 R6, R0, R132, RZ ;  /* 0x0000008400067227 */ /* 0x000fc800078e00ff */
[C---:B------:R-:W-:Y:S02]  /*2350*/  VIADD R16, R3.reuse, 0x42 ;  /* 0x0000004203107836 */ /* 0x040fe40000000000 */
[----:B0-----:R-:W-:Y:S02]  /*2360*/  VIADD R13, R3, 0x44 ;  /* 0x00000044030d7836 */ /* 0x001fe40000000000 */
[----:B------:R-:W-:Y:S01]  /*2370*/  IMAD.MOV R8, RZ, RZ, -R8 ;  /* 0x000000ffff087224 */ /* 0x000fe200078e0a08 */
[----:B------:R-:W-:Y:S01]  /*2380*/  STL [R1+0x25f0], R16 ;  /* 0x0025f01001007387 */ /* 0x000fe20000100800 */
[----:B------:R-:W-:Y:S01]  /*2390*/  IMAD.MOV R9, RZ, RZ, -R9 ;  /* 0x000000ffff097224 */ /* 0x000fe200078e0a09 */
[----:B------:R-:W-:Y:S01]  /*23a0*/  IABS R116, R13 ;  /* 0x0000000d00747213 */ /* 0x000fe20000000000 */
[----:B------:R-:W-:Y:S01]  /*23b0*/  IMAD R126, R133, R7, R126 ;  /* 0x00000007857e7224 */ /* 0x000fe200078e027e */
[----:B------:R-:W-:Y:S01]  /*23c0*/  IABS R118, R16 ;  /* 0x0000001000767213 */ /* 0x000fe20000000000 */
[----:B------:R-:W-:-:S02]  /*23d0*/  VIADD R15, R3, 0x43 ;  /* 0x00000043030f7836 */ /* 0x000fc40000000000 */
[C---:B-1----:R-:W-:Y:S02]  /*23e0*/  VIADD R4, R3.reuse, 0x46 ;  /* 0x0000004603047836 */ /* 0x042fe40000000000 */
[----:B------:R-:W-:Y:S01]  /*23f0*/  IMAD.MOV R5, RZ, RZ, -R5 ;  /* 0x000000ffff057224 */ /* 0x000fe200078e0a05 */
[----:B------:R-:W-:Y:S01]  /*2400*/  STL [R1+0x25fc], R15 ;  /* 0x0025fc0f01007387 */ /* 0x000fe20000100800 */
[----:B------:R-:W-:Y:S01]  /*2410*/  IMAD.HI.U32 R7, R0, R121, RZ ;  /* 0x0000007900077227 */ /* 0x000fe200078e00ff */
[----:B------:R-:W-:Y:S02]  /*2420*/  IABS R114, R4 ;  /* 0x0000000400727213 */ /* 0x000fe40000000000 */
[----:B------:R-:W-:Y:S01]  /*2430*/  STL [R1+0x2600], R13 ;  /* 0x0026000d01007387 */ /* 0x000fe20000100800 */
[----:B------:R-:W-:Y:S01]  /*2440*/  VIADD R11, R3, 0x45 ;  /* 0x00000045030b7836 */ /* 0x000fe20000000000 */
[----:B------:R-:W-:Y:S01]  /*2450*/  IABS R117, R15 ;  /* 0x0000000f00757213 */ /* 0x000fe20000000000 */
[----:B------:R-:W-:-:S02]  /*2460*/  IMAD.MOV R6, RZ, RZ, -R6 ;  /* 0x000000ffff067224 */ /* 0x000fc400078e0a06 */
[C---:B------:R-:W-:Y:S01]  /*2470*/  IMAD R125, R133.reuse, R8, R125 ;  /* 0x00000008857d7224 */ /* 0x040fe200078e027d */
[----:B------:R0:W-:Y:S01]  /*2480*/  STL [R1+0x2604], R11 ;  /* 0x0026040b01007387 */ /* 0x0001e20000100800 */
[C---:B------:R-:W-:Y:S01]  /*2490*/  IMAD R124, R133.reuse, R9, R124 ;  /* 0x00000009857c7224 */ /* 0x040fe200078e027c */
[----:B------:R-:W-:Y:S01]  /*24a0*/  IABS R115, R11 ;  /* 0x0000000b00737213 */ /* 0x000fe20000000000 */
[----:B------:R-:W-:Y:S01]  /*24b0*/  IMAD R128, R133, R5, R128 ;  /* 0x0000000585807224 */ /* 0x000fe200078e0280 */
[----:B------:R1:W-:Y:S01]  /*24c0*/  STL [R1+0x261c], R4 ;  /* 0x00261c0401007387 */ /* 0x0003e20000100800 */
[----:B------:R-:W-:-:S04]  /*24d0*/  IMAD.HI.U32 R8, R0, R120, RZ ;  /* 0x0000007800087227 */ /* 0x000fc800078e00ff */
[----:B------:R-:W-:-:S04]  /*24e0*/  IMAD.HI.U32 R9, R0, R119, RZ ;  /* 0x0000007700097227 */ /* 0x000fc800078e00ff */
[----:B------:R-:W-:Y:S02]  /*24f0*/  IMAD.MOV R12, RZ, RZ, -R7 ;  /* 0x000000ffff0c7224 */ /* 0x000fe400078e0a07 */
[----:B------:R-:W-:-:S04]  /*2500*/  IMAD.HI.U32 R5, R0, R123, RZ ;  /* 0x0000007b00057227 */ /* 0x000fc800078e00ff */
[----:B------:R-:W-:Y:S02]  /*2510*/  IMAD R132, R133, R6, R132 ;  /* 0x0000000685847224 */ /* 0x000fe400078e0284 */
[----:B------:R-:W-:-:S04]  /*2520*/  IMAD.HI.U32 R6, R0, R127, RZ ;  /* 0x0000007f00067227 */ /* 0x000fc800078e00ff */
[----:B0-----:R-:W-:Y:S02]  /*2530*/  VIADD R11, R3, 0x49 ;  /* 0x00000049030b7836 */ /* 0x001fe40000000000 */
[----:B------:R-:W-:Y:S02]  /*2540*/  IMAD.MOV R8, RZ, RZ, -R8 ;  /* 0x000000ffff087224 */ /* 0x000fe400078e0a08 */
[----:B------:R-:W-:Y:S01]  /*2550*/  IMAD.MOV R14, RZ, RZ, -R9 ;  /* 0x000000ffff0e7224 */ /* 0x000fe200078e0a09 */
[----:B------:R-:W-:Y:S01]  /*2560*/  IABS R111, R11 ;  /* 0x0000000b006f7213 */ /* 0x000fe20000000000 */
[----:B------:R-:W-:Y:S02]  /*2570*/  IMAD R121, R133, R12, R121 ;  /* 0x0000000c85797224 */ /* 0x000fe400078e0279 */
[----:B------:R-:W-:-:S04]  /*2580*/  IMAD.HI.U32 R7, R0, R116, RZ ;  /* 0x0000007400077227 */ /* 0x000fc800078e00ff */
[C---:B------:R-:W-:Y:S02]  /*2590*/  VIADD R13, R3.reuse, 0x47 ;  /* 0x00000047030d7836 */ /* 0x040fe40000000000 */
[----:B------:R-:W-:Y:S02]  /*25a0*/  IMAD.MOV R10, RZ, RZ, -R5 ;  /* 0x000000ffff0a7224 */ /* 0x000fe400078e0a05 */
[----:B------:R-:W-:Y:S01]  /*25b0*/  IMAD.HI.U32 R9, R0, R114, RZ ;  /* 0x0000007200097227 */ /* 0x000fe200078e00ff */
[----:B------:R-:W-:Y:S01]  /*25c0*/  STL [R1+0x2620], R13 ;  /* 0x0026200d01007387 */ /* 0x000fe20000100800 */
[----:B------:R-:W-:Y:S02]  /*25d0*/  IABS R113, R13 ;  /* 0x0000000d00717213 */ /* 0x000fe40000000000 */
[----:B------:R-:W-:Y:S02]  /*25e0*/  VIADD R12, R3, 0x48 ;  /* 0x00000048030c7836 */ /* 0x000fe40000000000 */
[----:B------:R-:W-:-:S02]  /*25f0*/  IMAD.MOV R6, RZ, RZ, -R6 ;  /* 0x000000ffff067224 */ /* 0x000fc400078e0a06 */
[----:B------:R-:W-:Y:S01]  /*2600*/  IMAD R120, R133, R8, R120 ;  /* 0x0000000885787224 */ /* 0x000fe200078e0278 */
[----:B------:R-:W-:Y:S01]  /*2610*/  STL [R1+0x2624], R12 ;  /* 0x0026240c01007387 */ /* 0x000fe20000100800 */
[----:B------:R-:W-:Y:S01]  /*2620*/  IMAD.MOV R7, RZ, RZ, -R7 ;  /* 0x000000ffff077224 */ /* 0x000fe200078e0a07 */
[----:B------:R-:W-:Y:S01]  /*2630*/  IABS R112, R12 ;  /* 0x0000000c00707213 */ /* 0x000fe20000000000 */
[----:B-1----:R-:W-:Y:S01]  /*2640*/  VIADD R4, R3, 0x4b ;  /* 0x0000004b03047836 */ /* 0x002fe20000000000 */
[----:B------:R0:W-:Y:S01]  /*2650*/  STL [R1+0x2630], R11 ;  /* 0x0026300b01007387 */ /* 0x0001e20000100800 */
[----:B------:R-:W-:Y:S02]  /*2660*/  IMAD R123, R133, R10, R123 ;  /* 0x0000000a857b7224 */ /* 0x000fe400078e027b */
[----:B------:R-:W-:Y:S01]  /*2670*/  IMAD.HI.U32 R5, R0, R118, RZ ;  /* 0x0000007600057227 */ /* 0x000fe200078e00ff */
[----:B------:R-:W-:-:S03]  /*2680*/  IABS R109, R4 ;  /* 0x00000004006d7213 */ /* 0x000fc60000000000 */
[----:B------:R-:W-:-:S04]  /*2690*/  IMAD.HI.U32 R8, R0, R115, RZ ;  /* 0x0000007300087227 */ /* 0x000fc800078e00ff */
[----:B------:R-:W-:Y:S02]  /*26a0*/  IMAD.MOV R9, RZ, RZ, -R9 ;  /* 0x000000ffff097224 */ /* 0x000fe400078e0a09 */
[----:B------:R-:W-:Y:S02]  /*26b0*/  VIADD R10, R3, 0x4a ;  /* 0x0000004a030a7836 */ /* 0x000fe40000000000 */
[C---:B------:R-:W-:Y:S02]  /*26c0*/  IMAD R127, R133.reuse, R6, R127 ;  /* 0x00000006857f7224 */ /* 0x040fe400078e027f */
[----:B------:R-:W-:Y:S01]  /*26d0*/  IMAD.HI.U32 R6, R0, R122, RZ ;  /* 0x0000007a00067227 */ /* 0x000fe200078e00ff */
[----:B------:R-:W-:Y:S01]  /*26e0*/  STL [R1+0x2634], R10 ;  /* 0x0026340a01007387 */ /* 0x000fe20000100800 */
[----:B------:R-:W-:Y:S02]  /*26f0*/  IABS R110, R10 ;  /* 0x0000000a006e7213 */ /* 0x000fe40000000000 */
[----:B------:R-:W-:Y:S01]  /*2700*/  IMAD R116, R133, R7, R116 ;  /* 0x0000000785747224 */ /* 0x000fe200078e0274 */
[----:B------:R1:W-:Y:S01]  /*2710*/  STL [R1+0x2730], R4 ;  /* 0x0027300401007387 */ /* 0x0003e20000100800 */
[----:B0-----:R-:W-:-:S02]  /*2720*/  VIADD R11, R3, 0x4e ;  /* 0x0000004e030b7836 */ /* 0x001fc40000000000 */
[----:B------:R-:W-:Y:S02]  /*2730*/  IMAD.MOV R5, RZ, RZ, -R5 ;  /* 0x000000ffff057224 */ /* 0x000fe400078e0a05 */
[----:B------:R-:W-:Y:S01]  /*2740*/  IMAD.MOV R8, RZ, RZ, -R8 ;  /* 0x000000ffff087224 */ /* 0x000fe200078e0a08 */
[----:B------:R-:W-:Y:S01]  /*2750*/  IABS R106, R11 ;  /* 0x0000000b006a7213 */ /* 0x000fe20000000000 */
[----:B------:R-:W-:Y:S02]  /*2760*/  IMAD R114, R133, R9, R114 ;  /* 0x0000000985727224 */ /* 0x000fe400078e0272 */
[----:B------:R-:W-:-:S04]  /*2770*/  IMAD.HI.U32 R7, R0, R111, RZ ;  /* 0x0000006f00077227 */ /* 0x000fc800078e00ff */
[----:B------:R-:W-:Y:S02]  /*2780*/  VIADD R13, R3, 0x4c ;  /* 0x0000004c030d7836 */ /* 0x000fe40000000000 */
[----:B------:R-:W-:-:S03]  /*2790*/  IMAD.HI.U32 R9, R0, R113, RZ ;  /* 0x0000007100097227 */ /* 0x000fc600078e00ff */
[----:B------:R-:W-:Y:S01]  /*27a0*/  STL [R1+0x268c], R13 ;  /* 0x00268c0d01007387 */ /* 0x000fe20000100800 */
[----:B------:R-:W-:Y:S01]  /*27b0*/  VIADD R12, R3, 0x4d ;  /* 0x0000004d030c7836 */ /* 0x000fe20000000000 */
[----:B------:R-:W-:Y:S01]  /*27c0*/  IABS R108, R13 ;  /* 0x0000000d006c7213 */ /* 0x000fe20000000000 */
[----:B------:R-:W-:Y:S02]  /*27d0*/  IMAD.MOV R6, RZ, RZ, -R6 ;  /* 0x000000ffff067224 */ /* 0x000fe400078e0a06 */
[C---:B------:R-:W-:Y:S01]  /*27e0*/  IMAD R118, R133.reuse, R5, R118 ;  /* 0x0000000585767224 */ /* 0x040fe200078e0276 */
[----:B------:R-:W-:Y:S01]  /*27f0*/  STL [R1+0x26c0], R12 ;  /* 0x0026c00c01007387 */ /* 0x000fe20000100800 */
[----:B------:R-:W-:Y:S01]  /*2800*/  IMAD R115, R133, R8, R115 ;  /* 0x0000000885737224 */ /* 0x000fe200078e0273 */
[----:B------:R-:W-:Y:S01]  /*2810*/  IABS R107, R12 ;  /* 0x0000000c006b7213 */ /* 0x000fe20000000000 */
[----:B------:R-:W-:Y:S01]  /*2820*/  IMAD.MOV R7, RZ, RZ, -R7 ;  /* 0x000000ffff077224 */ /* 0x000fe200078e0a07 */
[----:B------:R0:W-:Y:S01]  /*2830*/  STL [R1+0x2710], R11 ;  /* 0x0027100b01007387 */ /* 0x0001e20000100800 */
[----:B-1----:R-:W-:-:S02]  /*2840*/  VIADD R4, R3, 0x50 ;  /* 0x0000005003047836 */ /* 0x002fc40000000000 */
[----:B------:R-:W-:-:S03]  /*2850*/  IMAD.HI.U32 R8, R0, R112, RZ ;  /* 0x0000007000087227 */ /* 0x000fc600078e00ff */
[----:B------:R-:W-:Y:S01]  /*2860*/  IABS R104, R4 ;  /* 0x0000000400687213 */ /* 0x000fe20000000000 */
        /* <DEDUP_REMOVED lines=521> */
[----:B------:R-:W-:Y:S02]  /*4900*/  IMAD.MOV R5, RZ, RZ, -R5 ;  /* 0x000000ffff057224 */ /* 0x000fe400078e0a05 */
[----:B------:R-:W-:Y:S02]  /*4910*/  IMAD R26, R133, R9, R26 ;  /* 0x00000009851a7224 */ /* 0x000fe400078e021a */
[----:B------:R-:W-:-:S04]  /*4920*/  IMAD.HI.U32 R7, R0, R19, RZ ;  /* 0x0000001300077227 */ /* 0x000fc800078e00ff */
[----:B------:R-:W-:Y:S02]  /*4930*/  VIADD R13, R3, 0xa6 ;  /* 0x000000a6030d7836 */ /* 0x000fe40000000000 */
[----:B------:R-:W-:-:S03]  /*4940*/  IMAD.HI.U32 R9, R0, R21, RZ ;  /* 0x0000001500097227 */ /* 0x000fc600078e00ff */
[----:B------:R-:W-:Y:S01]  /*4950*/  IABS R16, R13 ;  /* 0x0000000d00107213 */ /* 0x000fe20000000000 */
[----:B------:R-:W-:Y:S01]  /*4960*/  IMAD R119, R133, R14, R119 ;  /* 0x0000000e85777224 */ /* 0x000fe200078e0277 */
[----:B------:R-:W-:Y:S01]  /*4970*/  IABS R14, R11 ;  /* 0x0000000b000e7213 */ /* 0x000fe20000000000 */
[----:B------:R-:W-:Y:S01]  /*4980*/  IMAD.MOV R6, RZ, RZ, -R6 ;  /* 0x000000ffff067224 */ /* 0x000fe200078e0a06 */
[----:B------:R-:W-:Y:S01]  /*4990*/  STL [R1+0x2674], R13 ;  /* 0x0026740d01007387 */ /* 0x000fe20000100800 */
[----:B------:R-:W-:Y:S02]  /*49a0*/  VIADD R12, R3, 0xa7 ;  /* 0x000000a7030c7836 */ /* 0x000fe40000000000 */
[C---:B------:R-:W-:Y:S02]  /*49b0*/  IMAD R25, R133.reuse, R8, R25 ;  /* 0x0000000885197224 */ /* 0x040fe400078e0219 */
[----:B------:R-:W-:Y:S01]  /*49c0*/  IMAD R22, R133, R5, R22 ;  /* 0x0000000585167224 */ /* 0x000fe200078e0216 */
[----:B------:R0:W-:Y:S01]  /*49d0*/  STL [R1+0x2690], R12 ;  /* 0x0026900c01007387 */ /* 0x0001e20000100800 */
[----:B------:R-:W-:Y:S01]  /*49e0*/  IMAD.MOV R7, RZ, RZ, -R7 ;  /* 0x000000ffff077224 */ /* 0x000fe200078e0a07 */
[----:B------:R-:W-:Y:S01]  /*49f0*/  IABS R15, R12 ;  /* 0x0000000c000f7213 */ /* 0x000fe20000000000 */
[----:B-1----:R-:W-:Y:S01]  /*4a00*/  VIADD R4, R3, 0xaa ;  /* 0x000000aa03047836 */ /* 0x002fe20000000000 */
[----:B------:R1:W-:Y:S01]  /*4a10*/  STL [R1+0x26e0], R11 ;  /* 0x0026e00b01007387 */ /* 0x0003e20000100800 */
[----:B------:R-:W-:-:S04]  /*4a20*/  IMAD.HI.U32 R8, R0, R20, RZ ;  /* 0x0000001400087227 */ /* 0x000fc800078e00ff */
[----:B------:R-:W-:Y:S01]  /*4a30*/  IMAD.HI.U32 R5, R0, R17, RZ ;  /* 0x0000001100057227 */ /* 0x000fe200078e00ff */
[----:B0-----:R-:W-:-:S03]  /*4a40*/  IABS R12, R4 ;  /* 0x00000004000c7213 */ /* 0x001fc60000000000 */
        /* <DEDUP_REMOVED lines=8> */
[----:B------:R-:W-:-:S02]  /*4ad0*/  IMAD.MOV R8, RZ, RZ, -R8 ;  /* 0x000000ffff087224 */ /* 0x000fc400078e0a08 */
[----:B------:R-:W-:Y:S02]  /*4ae0*/  IMAD.MOV R5, RZ, RZ, -R5 ;  /* 0x000000ffff057224 */ /* 0x000fe400078e0a05 */
[----:B------:R-:W-:Y:S02]  /*4af0*/  IMAD R21, R133, R9, R21 ;  /* 0x0000000985157224 */ /* 0x000fe400078e0215 */
[----:B------:R-:W-:-:S04]  /*4b00*/  IMAD.HI.U32 R7, R0, R14, RZ ;  /* 0x0000000e00077227 */ /* 0x000fc800078e00ff */
[----:B------:R-:W-:-:S04]  /*4b10*/  IMAD.HI.U32 R9, R0, R16, RZ ;  /* 0x0000001000097227 */ /* 0x000fc800078e00ff */
[----:B-1----:R-:W-:Y:S02]  /*4b20*/  VIADD R11, R3, 0xab ;  /* 0x000000ab030b7836 */ /* 0x002fe40000000000 */
[----:B------:R-:W-:Y:S02]  /*4b30*/  IMAD.MOV R6, RZ, RZ, -R6 ;  /* 0x000000ffff067224 */ /* 0x000fe400078e0a06 */
[C---:B------:R-:W-:Y:S01]  /*4b40*/  IMAD R20, R133.reuse, R8, R20 ;  /* 0x0000000885147224 */ /* 0x040fe200078e0214 */
[----:B------:R1:W-:Y:S01]  /*4b50*/  STL [R1+0x263c], R11 ;  /* 0x00263c0b01007387 */ /* 0x0003e20000100800 */
[----:B------:R-:W-:Y:S02]  /*4b60*/  IMAD R17, R133, R5, R17 ;  /* 0x0000000585117224 */ /* 0x000fe400078e0211 */
[----:B------:R-:W-:Y:S02]  /*4b70*/  IMAD.MOV R7, RZ, RZ, -R7 ;  /* 0x000000ffff077224 */ /* 0x000fe400078e0a07 */
[----:B0-----:R-:W-:-:S02]  /*4b80*/  VIADD R4, R3, 0xaf ;  /* 0x000000af03047836 */ /* 0x001fc40000000000 */
[----:B------:R-:W-:Y:S01]  /*4b90*/  IMAD.HI.U32 R8, R0, R15, RZ ;  /* 0x0000000f00087227 */ /* 0x000fe200078e00ff */
[----:B-1----:R-:W-:-:S03]  /*4ba0*/  IABS R11, R11 ;  /* 0x0000000b000b7213 */ /* 0x002fc60000000000 */
[----:B------:R-:W-:-:S04]  /*4bb0*/  IMAD.HI.U32 R5, R0, R12, RZ ;  /* 0x0000000c00057227 */ /* 0x000fc800078e00ff */
[----:B------:R-:W-:Y:S02]  /*4bc0*/  IMAD.MOV R9, RZ, RZ, -R9 ;  /* 0x000000ffff097224 */ /* 0x000fe400078e0a09 */
[----:B------:R-:W-:Y:S02]  /*4bd0*/  IMAD R23, R133, R6, R23 ;  /* 0x0000000685177224 */ /* 0x000fe400078e0217 */
[----:B------:R-:W-:Y:S02]  /*4be0*/  VIADD R10, R3, 0xac ;  /* 0x000000ac030a7836 */ /* 0x000fe40000000000 */
[----:B------:R-:W-:-:S03]  /*4bf0*/  IMAD.HI.U32 R6, R0, R18, RZ ;  /* 0x0000001200067227 */ /* 0x000fc600078e00ff */
[----:B------:R0:W-:Y:S01]  /*4c00*/  STL [R1+0x26c4], R10 ;  /* 0x0026c40a01007387 */ /* 0x0001e20000100800 */
[C---:B------:R-:W-:Y:S01]  /*4c10*/  IMAD R14, R133.reuse, R7, R14 ;  /* 0x00000007850e7224 */ /* 0x040fe200078e020e */
[----:B------:R-:W-:Y:S01]  /*4c20*/  IABS R7, R4 ;  /* 0x0000000400077213 */ /* 0x000fe20000000000 */
[----:B------:R-:W-:Y:S01]  /*4c30*/  IMAD.MOV R8, RZ, RZ, -R8 ;  /* 0x000000ffff087224 */ /* 0x000fe200078e0a08 */
[----:B------:R-:W-:Y:S01]  /*4c40*/  STL [R1+0x2670], R69 ;  /* 0x0026704501007387 */ /* 0x000fe20000100800 */
[----:B------:R-:W-:Y:S02]  /*4c50*/  IMAD.MOV R5, RZ, RZ, -R5 ;  /* 0x000000ffff057224 */ /* 0x000fe400078e0a05 */
[C---:B------:R-:W-:Y:S01]  /*4c60*/  IMAD R16, R133.reuse, R9, R16 ;  /* 0x0000000985107224 */ /* 0x040fe200078e0210 */
[----:B------:R-:W-:Y:S01]  /*4c70*/  IABS R9, R69 ;  /* 0x0000004500097213 */ /* 0x000fe20000000000 */
[----:B------:R-:W-:Y:S01]  /*4c80*/  IMAD.MOV R6, RZ, RZ, -R6 ;  /* 0x000000ffff067224 */ /* 0x000fe200078e0a06 */
[----:B------:R1:W-:Y:S01]  /*4c90*/  STL [R1+0x2714], R68 ;  /* 0x0027144401007387 */ /* 0x0003e20000100800 */
[C---:B------:R-:W-:Y:S01]  /*4ca0*/  IMAD R15, R133.reuse, R8, R15 ;  /* 0x00000008850f7224 */ /* 0x040fe200078e020f */
[----:B------:R-:W-:Y:S01]  /*4cb0*/  IABS R8, R68 ;  /* 0x0000004400087213 */ /* 0x000fe20000000000 */
[C---:B------:R-:W-:Y:S01]  /*4cc0*/  IMAD R12, R133.reuse, R5, R12 ;  /* 0x00000005850c7224 */ /* 0x040fe200078e020c */
[----:B0-----:R-:W-:Y:S01]  /*4cd0*/  IABS R10, R10 ;  /* 0x0000000a000a7213 */ /* 0x001fe20000000000 */
[C---:B------:R-:W-:Y:S01]  /*4ce0*/  IMAD.HI.U32 R155, R0.reuse, R11, RZ ;  /* 0x0000000b009b7227 */ /* 0x040fe200078e00ff */
[----:B------:R-:W-:Y:S03]  /*4cf0*/  STL [R1+0x2764], R4 ;  /* 0x0027640401007387 */ /* 0x000fe60000100800 */
[C---:B------:R-:W-:Y:S01]  /*4d00*/  IMAD.HI.U32 R5, R0.reuse, R7, RZ ;  /* 0x0000000700057227 */ /* 0x040fe200078e00ff */
[----:B------:R-:W-:Y:S03]  /*4d10*/  STL [R1+0x2614], R160 ;  /* 0x002614a001007387 */ /* 0x000fe60000100800 */
[C---:B-1----:R-:W-:Y:S01]  /*4d20*/  IMAD.HI.U32 R68, R0.reuse, R9, RZ ;  /* 0x0000000900447227 */ /* 0x042fe200078e00ff */
[----:B------:R-:W-:Y:S03]  /*4d30*/  STL [R1+0x2618], R159 ;  /* 0x0026189f01007387 */ /* 0x000fe60000100800 */
[----:B------:R-:W-:Y:S01]  /*4d40*/  IMAD R18, R133, R6, R18 ;  /* 0x0000000685127224 */ /* 0x000fe200078e0212 */
[----:B------:R0:W-:Y:S01]  /*4d50*/  STL [R1+0x262c], R158 ;  /* 0x00262c9e01007387 */ /* 0x0001e20000100800 */
[----:B------:R-:W-:-:S03]  /*4d60*/  IMAD.HI.U32 R6, R0, R13, RZ ;  /* 0x0000000d00067227 */ /* 0x000fc600078e00ff */
[----:B------:R1:W-:Y:S01]  /*4d70*/  STL [R1+0x2628], R156 ;  /* 0x0026289c01007387 */ /* 0x0003e20000100800 */
[----:B------:R-:W-:Y:S02]  /*4d80*/  IMAD.MOV R155, RZ, RZ, -R155 ;  /* 0x000000ffff9b7224 */ /* 0x000fe400078e0a9b */
[----:B------:R-:W-:Y:S02]  /*4d90*/  IMAD.MOV R5, RZ, RZ, -R5 ;  /* 0x000000ffff057224 */ /* 0x000fe400078e0a05 */
[----:B------:R-:W-:Y:S01]  /*4da0*/  IMAD.MOV R68, RZ, RZ, -R68 ;  /* 0x000000ffff447224 */ /* 0x000fe200078e0a44 */
[----:B0-----:R-:W-:Y:S01]  /*4db0*/  IABS R158, R158 ;  /* 0x0000009e009e7213 */ /* 0x001fe20000000000 */
[----:B------:R-:W-:Y:S02]  /*4dc0*/  VIADD R4, R3, 0xb4 ;  /* 0x000000b403047836 */ /* 0x000fe40000000000 */
[----:B------:R-:W-:-:S03]  /*4dd0*/  IMAD.HI.U32 R69, R0, R10, RZ ;  /* 0x0000000a00457227 */ /* 0x000fc600078e00ff */
[----:B------:R0:W-:Y:S01]  /*4de0*/  STL [R1+0x2638], R4 ;  /* 0x0026380401007387 */ /* 0x0001e20000100800 */
[----:B------:R-:W-:Y:S02]  /*4df0*/  IMAD.MOV R6, RZ, RZ, -R6 ;  /* 0x000000ffff067224 */ /* 0x000fe400078e0a06 */
[C---:B------:R-:W-:Y:S01]  /*4e00*/  IMAD R11, R133.reuse, R155, R11 ;  /* 0x0000009b850b7224 */ /* 0x040fe200078e020b */
[----:B------:R-:W-:Y:S01]  /*4e10*/  IABS R155, R156 ;  /* 0x0000009c009b7213 */ /* 0x000fe20000000000 */
[C---:B------:R-:W-:Y:S01]  /*4e20*/  IMAD R7, R133.reuse, R5, R7 ;  /* 0x0000000585077224 */ /* 0x040fe200078e0207 */
[----:B------:R-:W-:Y:S01]  /*4e30*/  IABS R5, R159 ;  /* 0x0000009f00057213 */ /* 0x000fe20000000000 */
[----:B------:R-:W-:Y:S01]  /*4e40*/  IMAD R9, R133, R68, R9 ;  /* 0x0000004485097224 */ /* 0x000fe200078e0209 */
[----:B------:R-:W-:Y:S01]  /*4e50*/  IABS R68, R4 ;  /* 0x0000000400447213 */ /* 0x000fe20000000000 */
[----:B------:R-:W-:Y:S02]  /*4e60*/  IMAD.MOV R69, RZ, RZ, -R69 ;  /* 0x000000ffff457224 */ /* 0x000fe400078e0a45 */
[----:B------:R-:W-:-:S04]  /*4e70*/  IMAD.HI.U32 R159, R0, R158, RZ ;  /* 0x0000009e009f7227 */ /* 0x000fc800078e00ff */
[----:B------:R-:W-:Y:S02]  /*4e80*/  IMAD R13, R133, R6, R13 ;  /* 0x00000006850d7224 */ /* 0x000fe400078e020d */
[----:B------:R-:W-:-:S04]  /*4e90*/  IMAD.HI.U32 R6, R0, R8, RZ ;  /* 0x0000000800067227 */ /* 0x000fc800078e00ff */
[----:B-1----:R-:W-:-:S04]  /*4ea0*/  IMAD.HI.U32 R156, R0, R155, RZ ;  /* 0x0000009b009c7227 */ /* 0x002fc800078e00ff */
[----:B------:R-:W-:Y:S02]  /*4eb0*/  IMAD R10, R133, R69, R10 ;  /* 0x00000045850a7224 */ /* 0x000fe400078e020a */
[----:B------:R-:W-:Y:S02]  /*4ec0*/  IMAD.MOV R159, RZ, RZ, -R159 ;  /* 0x000000ffff9f7224 */ /* 0x000fe400078e0a9f */
[----:B------:R-:W-:-:S04]  /*4ed0*/  IMAD.HI.U32 R69, R0, R68, RZ ;  /* 0x0000004400457227 */ /* 0x000fc800078e00ff */
[----:B------:R-:W-:Y:S02]  /*4ee0*/  IMAD.MOV R6, RZ, RZ, -R6 ;  /* 0x000000ffff067224 */ /* 0x000fe400078e0a06 */
[----:B------:R-:W-:Y:S02]  /*4ef0*/  IMAD.MOV R156, RZ, RZ, -R156 ;  /* 0x000000ffff9c7224 */ /* 0x000fe400078e0a9c */
[C---:B------:R-:W-:Y:S02]  /*4f00*/  IMAD R158, R133.reuse, R159, R158 ;  /* 0x0000009f859e7224 */ /* 0x040fe400078e029e */
[----:B------:R-:W-:Y:S02]  /*4f10*/  IMAD.MOV R69, RZ, RZ, -R69 ;  /* 0x000000ffff457224 */ /* 0x000fe400078e0a45 */
[C---:B------:R-:W-:Y:S01]  /*4f20*/  IMAD R8, R133.reuse, R6, R8 ;  /* 0x0000000685087224 */ /* 0x040fe200078e0208 */
[----:B------:R-:W-:Y:S01]  /*4f30*/  IABS R6, R160 ;  /* 0x000000a000067213 */ /* 0x000fe20000000000 */
[C---:B------:R-:W-:Y:S01]  /*4f40*/  IMAD R155, R133.reuse, R156, R155 ;  /* 0x0000009c859b7224 */ /* 0x040fe200078e029b */
[----:B------:R1:W-:Y:S01]  /*4f50*/  STL [R1+0xc0], R158 ;  /* 0x0000c09e01007387 */ /* 0x0003e20000100800 */
[----:B0-----:R-:W-:-:S02]  /*4f60*/  IMAD R4, R133, R69, R68 ;  /* 0x0000004585047224 */ /* 0x001fc400078e0244 */
[----:B------:R-:W-:Y:S01]  /*4f70*/  VIADD R159, R3, 0xb6 ;  /* 0x000000b6039f7836 */ /* 0x000fe20000000000 */
[----:B------:R0:W-:Y:S01]  /*4f80*/  STL [R1+0xd8], R155 ;  /* 0x0000d89b01007387 */ /* 0x0001e20000100800 */
[----:B------:R-:W-:-:S03]  /*4f90*/  IMAD.HI.U32 R161, R0, R6, RZ ;  /* 0x0000000600a17227 */ /* 0x000fc600078e00ff */
[----:B------:R2:W-:Y:S01]  /*4fa0*/  STL [R1+0xdc], R4 ;  /* 0x0000dc0401007387 */ /* 0x0005e20000100800 */
[C---:B------:R-:W-:Y:S01]  /*4fb0*/  VIADD R156, R3.reuse, 0xb7 ;  /* 0x000000b7039c7836 */ /* 0x040fe20000000000 */
[----:B------:R-:W-:Y:S01]  /*4fc0*/  IABS R68, R159 ;  /* 0x0000009f00447213 */ /* 0x000fe20000000000 */
[C---:B-1----:R-:W-:Y:S02]  /*4fd0*/  VIADD R158, R3.reuse, 0xb5 ;  /* 0x000000b5039e7836 */ /* 0x042fe40000000000 */
[----:B------:R-:W-:Y:S01]  /*4fe0*/  IMAD.HI.U32 R160, R0, R5, RZ ;  /* 0x0000000500a07227 */ /* 0x000fe200078e00ff */
[----:B------:R-:W-:Y:S02]  /*4ff0*/  IABS R69, R156 ;  /* 0x0000009c00457213 */ /* 0x000fe40000000000 */
[----:B------:R1:W-:Y:S01]  /*5000*/  STL [R1+0x25f8], R158 ;  /* 0x0025f89e01007387 */ /* 0x0003e20000100800 */
[----:B0-----:R-:W-:Y:S02]  /*5010*/  VIADD R155, R3, 0xb8 ;  /* 0x000000b8039b7836 */ /* 0x001fe40000000000 */
[----:B------:R-:W-:Y:S01]  /*5020*/  IMAD.MOV R161, RZ, RZ, -R161 ;  /* 0x000000ffffa17224 */ /* 0x000fe200078e0aa1 */
[----:B------:R-:W-:Y:S01]  /*5030*/  STL [R1+0x25f4], R159 ;  /* 0x0025f49f01007387 */ /* 0x000fe20000100800 */
[----:B------:R-:W-:-:S02]  /*5040*/  IMAD.MOV R160, RZ, RZ, -R160 ;  /* 0x000000ffffa07224 */ /* 0x000fc400078e0aa0 */
[----:B--2---:R-:W-:Y:S01]  /*5050*/  VIADD R4, R3, 0xb9 ;  /* 0x000000b903047836 */ /* 0x004fe20000000000 */
[----:B------:R0:W-:Y:S01]  /*5060*/  STL [R1+0x2608], R156 ;  /* 0x0026089c01007387 */ /* 0x0001e20000100800 */
[C---:B------:R-:W-:Y:S01]  /*5070*/  IMAD R6, R133.reuse, R161, R6 ;  /* 0x000000a185067224 */ /* 0x040fe200078e0206 */
[----:B-1----:R-:W-:Y:S01]  /*5080*/  IABS R158, R158 ;  /* 0x0000009e009e7213 */ /* 0x002fe20000000000 */
[----:B------:R-:W-:Y:S01]  /*5090*/  IMAD R5, R133, R160, R5 ;  /* 0x000000a085057224 */ /* 0x000fe200078e0205 */
[----:B------:R1:W-:Y:S01]  /*50a0*/  STL [R1+0x2610], R155 ;  /* 0x0026109b01007387 */ /* 0x0003e20000100800 */
[----:B------:R-:W-:-:S03]  /*50b0*/  IMAD.HI.U32 R160, R0, R68, RZ ;  /* 0x0000004400a07227 */ /* 0x000fc600078e00ff */
[----:B------:R2:W-:Y:S01]  /*50c0*/  STL [R1+0x260c], R4 ;  /* 0x00260c0401007387 */ /* 0x0005e20000100800 */
[----:B------:R-:W-:Y:S01]  /*50d0*/  IMAD.HI.U32 R161, R0, R158, RZ ;  /* 0x0000009e00a17227 */ /* 0x000fe200078e00ff */
[----:B0-----:R-:W-:-:S03]  /*50e0*/  IABS R156, R4 ;  /* 0x00000004009c7213 */ /* 0x001fc60000000000 */
[----:B------:R-:W-:Y:S01]  /*50f0*/  IMAD.HI.U32 R163, R0, R69, RZ ;  /* 0x0000004500a37227 */ /* 0x000fe200078e00ff */
[----:B-1----:R-:W-:-:S03]  /*5100*/  IABS R155, R155 ;  /* 0x0000009b009b7213 */ /* 0x002fc60000000000 */
[----:B------:R-:W-:Y:S02]  /*5110*/  IMAD.MOV R161, RZ, RZ, -R161 ;  /* 0x000000ffffa17224 */ /* 0x000fe400078e0aa1 */
[----:B------:R-:W-:-:S04]  /*5120*/  IMAD.HI.U32 R162, R0, R155, RZ ;  /* 0x0000009b00a27227 */ /* 0x000fc800078e00ff */
[----:B------:R-:W-:Y:S02]  /*5130*/  IMAD.MOV R160, RZ, RZ, -R160 ;  /* 0x000000ffffa07224 */ /* 0x000fe400078e0aa0 */
[----:B------:R-:W-:Y:S02]  /*5140*/  IMAD.MOV R163, RZ, RZ, -R163 ;  /* 0x000000ffffa37224 */ /* 0x000fe400078e0aa3 */
[----:B------:R-:W-:-:S04]  /*5150*/  IMAD.HI.U32 R159, R0, R156, RZ ;  /* 0x0000009c009f7227 */ /* 0x000fc800078e00ff */
[----:B------:R-:W-:Y:S02]  /*5160*/  IMAD.MOV R162, RZ, RZ, -R162 ;  /* 0x000000ffffa27224 */ /* 0x000fe400078e0aa2 */
[C---:B------:R-:W-:Y:S02]  /*5170*/  IMAD R158, R133.reuse, R161, R158 ;  /* 0x000000a1859e7224 */ /* 0x040fe400078e029e */
[C---:B--2---:R-:W-:Y:S02]  /*5180*/  IMAD R4, R133.reuse, R160, R68 ;  /* 0x000000a085047224 */ /* 0x044fe400078e0244 */
[C---:B------:R-:W-:Y:S01]  /*5190*/  IMAD R69, R133.reuse, R163, R69 ;  /* 0x000000a385457224 */ /* 0x040fe200078e0245 */
[----:B------:R0:W-:Y:S01]  /*51a0*/  STL [R1+0xf4], R158 ;  /* 0x0000f49e01007387 */ /* 0x0001e20000100800 */
[----:B------:R-:W-:Y:S02]  /*51b0*/  IMAD.MOV R159, RZ, RZ, -R159 ;  /* 0x000000ffff9f7224 */ /* 0x000fe400078e0a9f */
[----:B------:R-:W-:Y:S01]  /*51c0*/  IMAD R68, R133, R162, R155 ;  /* 0x000000a285447224 */ /* 0x000fe200078e029b */
[----:B------:R1:W-:Y:S01]  /*51d0*/  STL [R1+0xf8], R4 ;  /* 0x0000f80401007387 */ /* 0x0003e20000100800 */
[----:B------:R-:W-:-:S03]  /*51e0*/  VIADD R155, R3, 0xbd ;  /* 0x000000bd039b7836 */ /* 0x000fc60000000000 */
[----:B------:R2:W-:Y:S01]  /*51f0*/  STL [R1+0x104], R69 ;  /* 0x0001044501007387 */ /* 0x0005e20000100800 */
[----:B0-----:R-:W-:-:S03]  /*5200*/  VIADD R158, R3, 0xba ;  /* 0x000000ba039e7836 */ /* 0x001fc60000000000 */
[----:B------:R0:W-:Y:S01]  /*5210*/  STL [R1+0x100], R68 ;  /* 0x0001004401007387 */ /* 0x0001e20000100800 */
[----:B-1----:R-:W-:Y:S02]  /*5220*/  IMAD R4, R133, R159, R156 ;  /* 0x0000009f85047224 */ /* 0x002fe400078e029c */
[----:B--2---:R-:W-:-:S03]  /*5230*/  VIADD R69, R3, 0xbc ;  /* 0x000000bc03457836 */ /* 0x004fc60000000000 */
[----:B------:R1:W-:Y:S01]  /*5240*/  STL [R1+0xfc], R4 ;  /* 0x0000fc0401007387 */ /* 0x0003e20000100800 */
[----:B0-----:R-:W-:-:S03]  /*5250*/  VIADD R68, R3, 0xbb ;  /* 0x000000bb03447836 */ /* 0x001fc60000000000 */
[----:B------:R0:W-:Y:S04]  /*5260*/  STL [R1+0x25d4], R158 ;  /* 0x0025d49e01007387 */ /* 0x0001e80000100800 */
[----:B------:R2:W-:Y:S01]  /*5270*/  STL [R1+0x25e0], R68 ;  /* 0x0025e04401007387 */ /* 0x0005e20000100800 */
[----:B-1----:R-:W-:-:S03]  /*5280*/  VIADD R4, R3, 0xbe ;  /* 0x000000be03047836 */ /* 0x002fc60000000000 */
[----:B------:R1:W-:Y:S01]  /*5290*/  STL [R1+0x25dc], R69 ;  /* 0x0025dc4501007387 */ /* 0x0003e20000100800 */
[----:B0-----:R-:W-:-:S03]  /*52a0*/  IABS R158, R158 ;  /* 0x0000009e009e7213 */ /* 0x001fc60000000000 */
[----:B------:R0:W-:Y:S01]  /*52b0*/  STL [R1+0x25e4], R155 ;  /* 0x0025e49b01007387 */ /* 0x0001e20000100800 */
[----:B------:R-:W-:Y:S02]  /*52c0*/  IABS R156, R4 ;  /* 0x00000004009c7213 */ /* 0x000fe40000000000 */
[----:B--2---:R-:W-:Y:S01]  /*52d0*/  IABS R68, R68 ;  /* 0x0000004400447213 */ /* 0x004fe20000000000 */
[C---:B------:R-:W-:Y:S01]  /*52e0*/  IMAD.HI.U32 R161, R0.reuse, R158, RZ ;  /* 0x0000009e00a17227 */ /* 0x040fe200078e00ff */
[----:B------:R2:W-:Y:S01]  /*52f0*/  STL [R1+0x25ec], R4 ;  /* 0x0025ec0401007387 */ /* 0x0005e20000100800 */
[----:B-1----:R-:W-:Y:S02]  /*5300*/  IABS R69, R69 ;  /* 0x0000004500457213 */ /* 0x002fe40000000000 */
[----:B------:R-:W-:Y:S01]  /*5310*/  IMAD.HI.U32 R160, R0, R68, RZ ;  /* 0x0000004400a07227 */ /* 0x000fe200078e00ff */
[----:B0-----:R-:W-:-:S03]  /*5320*/  IABS R155, R155 ;  /* 0x0000009b009b7213 */ /* 0x001fc60000000000 */
[----:B------:R-:W-:-:S04]  /*5330*/  IMAD.HI.U32 R163, R0, R69, RZ ;  /* 0x0000004500a37227 */ /* 0x000fc800078e00ff */
[----:B------:R-:W-:-:S04]  /*5340*/  IMAD.HI.U32 R162, R0, R155, RZ ;  /* 0x0000009b00a27227 */ /* 0x000fc800078e00ff */
[----:B------:R-:W-:Y:S02]  /*5350*/  IMAD.MOV R161, RZ, RZ, -R161 ;  /* 0x000000ffffa17224 */ /* 0x000fe400078e0aa1 */
        /* <DEDUP_REMOVED lines=33> */
[----:B------:R-:W-:Y:S02]  /*5570*/  IMAD.MOV R161, RZ, RZ, -R161 ;  /* 0x000000ffffa17224 */ /* 0x000fe400078e0aa1 */
[----:B------:R-:W-:Y:S02]  /*5580*/  IMAD.MOV R160, RZ, RZ, -R160 ;  /* 0x000000ffffa07224 */ /* 0x000fe400078e0aa0 */
[----:B------:R-:W-:-:S04]  /*5590*/  IMAD.HI.U32 R162, R0, R155, RZ ;  /* 0x0000009b00a27227 */ /* 0x000fc800078e00ff */
[----:B------:R-:W-:-:S04]  /*55a0*/  IMAD.HI.U32 R159, R0, R156, RZ ;  /* 0x0000009c009f7227 */ /* 0x000fc800078e00ff */
[----:B------:R-:W-:Y:S02]  /*55b0*/  IMAD.MOV R163, RZ, RZ, -R163 ;  /* 0x000000ffffa37224 */ /* 0x000fe400078e0aa3 */
[C---:B------:R-:W-:Y:S02]  /*55c0*/  IMAD R158, R133.reuse, R161, R158 ;  /* 0x000000a1859e7224 */ /* 0x040fe400078e029e */
[C---:B--2---:R-:W-:Y:S02]  /*55d0*/  IMAD R4, R133.reuse, R160, R68 ;  /* 0x000000a085047224 */ /* 0x044fe400078e0244 */
[----:B------:R-:W-:Y:S01]  /*55e0*/  IMAD.MOV R162, RZ, RZ, -R162 ;  /* 0x000000ffffa27224 */ /* 0x000fe200078e0aa2 */
[----:B------:R0:W-:Y:S01]  /*55f0*/  STL [R1+0xd4], R158 ;  /* 0x0000d49e01007387 */ /* 0x0001e20000100800 */
[----:B------:R-:W-:Y:S02]  /*5600*/  IMAD.MOV R159, RZ, RZ, -R159 ;  /* 0x000000ffff9f7224 */ /* 0x000fe400078e0a9f */
[C---:B------:R-:W-:Y:S01]  /*5610*/  IMAD R69, R133.reuse, R163, R69 ;  /* 0x000000a385457224 */ /* 0x040fe200078e0245 */
[----:B------:R1:W-:Y:S01]  /*5620*/  STL [R1+0xd0], R4 ;  /* 0x0000d00401007387 */ /* 0x0003e20000100800 */
[----:B------:R-:W-:-:S02]  /*5630*/  IMAD R68, R133, R162, R155 ;  /* 0x000000a285447224 */ /* 0x000fc400078e029b */
[C---:B------:R-:W-:Y:S01]  /*5640*/  VIADD R155, R3.reuse, 0xc5 ;  /* 0x000000c5039b7836 */ /* 0x040fe20000000000 */
[----:B------:R2:W-:Y:S01]  /*5650*/  STL [R1+0xcc], R69 ;  /* 0x0000cc4501007387 */ /* 0x0005e20000100800 */
[----:B0-----:R-:W-:-:S03]  /*5660*/  VIADD R158, R3, 0xc4 ;  /* 0x000000c4039e7836 */ /* 0x001fc60000000000 */
[----:B------:R0:W-:Y:S01]  /*5670*/  STL [R1+0xc8], R68 ;  /* 0x0000c84401007387 */ /* 0x0001e20000100800 */
[----:B------:R-:W-:Y:S01]  /*5680*/  IABS R160, R155 ;  /* 0x0000009b00a07213 */ /* 0x000fe20000000000 */
[----:B-1----:R-:W-:Y:S01]  /*5690*/  IMAD R4, R133, R159, R156 ;  /* 0x0000009f85047224 */ /* 0x002fe200078e029c */
[----:B------:R-:W-:Y:S01]  /*56a0*/  IABS R162, R158 ;  /* 0x0000009e00a27213 */ /* 0x000fe20000000000 */
[----:B--2---:R-:W-:-:S03]  /*56b0*/  VIADD R69, R3, 0xc6 ;  /* 0x000000c603457836 */ /* 0x004fc60000000000 */
[----:B------:R1:W-:Y:S01]  /*56c0*/  STL [R1+0xc4], R4 ;  /* 0x0000c40401007387 */ /* 0x0003e20000100800 */
[----:B------:R-:W-:-:S03]  /*56d0*/  IMAD.HI.U32 R163, R0, R162, RZ ;  /* 0x000000a200a37227 */ /* 0x000fc600078e00ff */
[----:B------:R2:W-:Y:S01]  /*56e0*/  STL [R1+0x2588], R158 ;  /* 0x0025889e01007387 */ /* 0x0005e20000100800 */
[C---:B0-----:R-:W-:Y:S02]  /*56f0*/  VIADD R68, R3.reuse, 0xc7 ;  /* 0x000000c703447836 */ /* 0x041fe40000000000 */
[C---:B------:R-:W-:Y:S01]  /*5700*/  IMAD.HI.U32 R161, R0.reuse, R160, RZ ;  /* 0x000000a000a17227 */ /* 0x040fe200078e00ff */
[----:B------:R0:W-:Y:S03]  /*5710*/  STL [R1+0x2598], R155 ;  /* 0x0025989b01007387 */ /* 0x0001e60000100800 */
[----:B-1----:R-:W-:Y:S01]  /*5720*/  VIADD R4, R3, 0xc8 ;  /* 0x000000c803047836 */ /* 0x002fe20000000000 */
[----:B------:R-:W-:Y:S01]  /*5730*/  STL [R1+0x258c], R69 ;  /* 0x00258c4501007387 */ /* 0x000fe20000100800 */
[----:B------:R-:W-:Y:S01]  /*5740*/  IMAD.MOV R163, RZ, RZ, -R163 ;  /* 0x000000ffffa37224 */ /* 0x000fe200078e0aa3 */
[----:B--2---:R-:W-:Y:S01]  /*5750*/  IABS R158, R69 ;  /* 0x00000045009e7213 */ /* 0x004fe20000000000 */
[----:B------:R-:W-:Y:S01]  /*5760*/  IMAD.MOV R161, RZ, RZ, -R161 ;  /* 0x000000ffffa17224 */ /* 0x000fe200078e0aa1 */
[----:B------:R1:W-:Y:S01]  /*5770*/  STL [R1+0x25ac], R68 ;  /* 0x0025ac4401007387 */ /* 0x0003e20000100800 */
[----:B------:R-:W-:Y:S01]  /*5780*/  IMAD R162, R133, R163, R162 ;  /* 0x000000a385a27224 */ /* 0x000fe200078e02a2 */
[----:B0-----:R-:W-:Y:S01]  /*5790*/  IABS R155, R68 ;  /* 0x00000044009b7213 */ /* 0x001fe20000000000 */
[C---:B------:R-:W-:Y:S01]  /*57a0*/  IMAD.HI.U32 R159, R0.reuse, R158, RZ ;  /* 0x0000009e009f7227 */ /* 0x040fe200078e00ff */
[----:B------:R0:W-:Y:S03]  /*57b0*/  STL [R1+0x25a0], R4 ;  /* 0x0025a00401007387 */ /* 0x0001e60000100800 */
[----:B------:R-:W-:Y:S01]  /*57c0*/  IMAD.HI.U32 R156, R0, R155, RZ ;  /* 0x0000009b009c7227 */ /* 0x000fe200078e00ff */
[----:B------:R-:W-:Y:S01]  /*57d0*/  STL [R1+0x90], R162 ;  /* 0x000090a201007387 */ /* 0x000fe20000100800 */
[----:B-1----:R-:W-:-:S02]  /*57e0*/  IABS R68, R4 ;  /* 0x0000000400447213 */ /* 0x002fc40000000000 */
[----:B------:R-:W-:Y:S02]  /*57f0*/  IMAD.MOV R159, RZ, RZ, -R159 ;  /* 0x000000ffff9f7224 */ /* 0x000fe400078e0a9f */
[----:B------:R-:W-:Y:S02]  /*5800*/  IMAD.MOV R156, RZ, RZ, -R156 ;  /* 0x000000ffff9c7224 */ /* 0x000fe400078e0a9c */
[----:B------:R-:W-:-:S04]  /*5810*/  IMAD.HI.U32 R69, R0, R68, RZ ;  /* 0x0000004400457227 */ /* 0x000fc800078e00ff */
[C---:B0-----:R-:W-:Y:S02]  /*5820*/  IMAD R4, R133.reuse, R161, R160 ;  /* 0x000000a185047224 */ /* 0x041fe400078e02a0 */
[----:B------:R-:W-:Y:S02]  /*5830*/  IMAD.MOV R69, RZ, RZ, -R69 ;  /* 0x000000ffff457224 */ /* 0x000fe400078e0a45 */
[C---:B------:R-:W-:Y:S01]  /*5840*/  IMAD R158, R133.reuse, R159, R158 ;  /* 0x0000009f859e7224 */ /* 0x040fe200078e029e */
[----:B------:R0:W-:Y:S01]  /*5850*/  STL [R1+0x94], R4 ;  /* 0x0000940401007387 */ /* 0x0001e20000100800 */
[----:B------:R-:W-:Y:S02]  /*5860*/  IMAD R155, R133, R156, R155 ;  /* 0x0000009c859b7224 */ /* 0x000fe400078e029b */
[C---:B------:R-:W-:Y:S01]  /*5870*/  VIADD R159, R3.reuse, 0xca ;  /* 0x000000ca039f7836 */ /* 0x040fe20000000000 */
[----:B------:R1:W-:Y:S01]  /*5880*/  STL [R1+0xac], R158 ;  /* 0x0000ac9e01007387 */ /* 0x0003e20000100800 */
[----:B------:R-:W-:-:S03]  /*5890*/  VIADD R156, R3, 0xcb ;  /* 0x000000cb039c7836 */ /* 0x000fc60000000000 */
[----:B------:R2:W-:Y:S01]  /*58a0*/  STL [R1+0xb0], R155 ;  /* 0x0000b09b01007387 */ /* 0x0005e20000100800 */
[----:B0-----:R-:W-:Y:S01]  /*58b0*/  IMAD R4, R133, R69, R68 ;  /* 0x0000004585047224 */ /* 0x001fe200078e0244 */
[----:B------:R-:W-:Y:S02]  /*58c0*/  IABS R69, R156 ;  /* 0x0000009c00457213 */ /* 0x000fe40000000000 */
[----:B------:R-:W-:Y:S01]  /*58d0*/  IABS R68, R159 ;  /* 0x0000009f00447213 */ /* 0x000fe20000000000 */
[----:B-1----:R-:W-:Y:S01]  /*58e0*/  VIADD R158, R3, 0xc9 ;  /* 0x000000c9039e7836 */ /* 0x002fe20000000000 */
[----:B------:R0:W-:Y:S01]  /*58f0*/  STL [R1+0xb4], R4 ;  /* 0x0000b40401007387 */ /* 0x0001e20000100800 */
[----:B------:R-:W-:-:S03]  /*5900*/  IMAD.HI.U32 R163, R0, R69, RZ ;  /* 0x0000004500a37227 */ /* 0x000fc600078e00ff */
[----:B------:R1:W-:Y:S01]  /*5910*/  STL [R1+0x256c], R158 ;  /* 0x00256c9e01007387 */ /* 0x0003e20000100800 */
[C---:B--2---:R-:W-:Y:S02]  /*5920*/  VIADD R155, R3.reuse, 0xcc ;  /* 0x000000cc039b7836 */ /* 0x044fe40000000000 */
[----:B------:R-:W-:Y:S01]  /*5930*/  IMAD.HI.U32 R160, R0, R68, RZ ;  /* 0x0000004400a07227 */ /* 0x000fe200078e00ff */
[----:B------:R-:W-:Y:S03]  /*5940*/  STL [R1+0x2580], R159 ;  /* 0x0025809f01007387 */ /* 0x000fe60000100800 */
[----:B0-----:R-:W-:Y:S01]  /*5950*/  VIADD R4, R3, 0xcd ;  /* 0x000000cd03047836 */ /* 0x001fe20000000000 */
[----:B------:R0:W-:Y:S01]  /*5960*/  STL [R1+0x2584], R156 ;  /* 0x0025849c01007387 */ /* 0x0001e20000100800 */
[----:B------:R-:W-:Y:S01]  /*5970*/  IMAD.MOV R160, RZ, RZ, -R160 ;  /* 0x000000ffffa07224 */ /* 0x000fe200078e0aa0 */
[----:B-1----:R-:W-:Y:S01]  /*5980*/  IABS R158, R158 ;  /* 0x0000009e009e7213 */ /* 0x002fe20000000000 */
[----:B------:R-:W-:Y:S01]  /*5990*/  IMAD.MOV R163, RZ, RZ, -R163 ;  /* 0x000000ffffa37224 */ /* 0x000fe200078e0aa3 */
[----:B------:R1:W-:Y:S01]  /*59a0*/  STL [R1+0x257c], R155 ;  /* 0x00257c9b01007387 */ /* 0x0003e20000100800 */
[----:B------:R-:W-:-:S02]  /*59b0*/  IMAD R68, R133, R160, R68 ;  /* 0x000000a085447224 */ /* 0x000fc400078e0244 */
[C---:B------:R-:W-:Y:S01]  /*59c0*/  IMAD.HI.U32 R161, R0.reuse, R158, RZ ;  /* 0x0000009e00a17227 */ /* 0x040fe200078e00ff */
[----:B------:R2:W-:Y:S01]  /*59d0*/  STL [R1+0x2564], R4 ;  /* 0x0025640401007387 */ /* 0x0005e20000100800 */
[----:B0-----:R-:W-:Y:S02]  /*59e0*/  IABS R156, R4 ;  /* 0x00000004009c7213 */ /* 0x001fe40000000000 */
[----:B------:R-:W-:Y:S01]  /*59f0*/  IMAD.MOV R161, RZ, RZ, -R161 ;  /* 0x000000ffffa17224 */ /* 0x000fe200078e0aa1 */
[----:B-1----:R-:W-:Y:S02]  /*5a00*/  IABS R155, R155 ;  /* 0x0000009b009b7213 */ /* 0x002fe40000000000 */
[C---:B------:R-:W-:Y:S01]  /*5a10*/  IMAD.HI.U32 R159, R0.reuse, R156, RZ ;  /* 0x0000009c009f7227 */ /* 0x040fe200078e00ff */
[----:B--2---:R-:W0:Y:S03]  /*5a20*/  S2R R4, SR_TID.X ;  /* 0x0000000000047919 */ /* 0x004e260000002100 */
[----:B------:R-:W-:-:S04]  /*5a30*/  IMAD.HI.U32 R162, R0, R155, RZ ;  /* 0x0000009b00a27227 */ /* 0x000fc800078e00ff */
[C---:B------:R-:W-:Y:S02]  /*5a40*/  IMAD R158, R133.reuse, R161, R158 ;  /* 0x000000a1859e7224 */ /* 0x040fe400078e029e */
[----:B------:R-:W-:Y:S02]  /*5a50*/  IMAD.MOV R162, RZ, RZ, -R162 ;  /* 0x000000ffffa27224 */ /* 0x000fe400078e0aa2 */
[----:B------:R-:W-:Y:S01]  /*5a60*/  IMAD.MOV R159, RZ, RZ, -R159 ;  /* 0x000000ffff9f7224 */ /* 0x000fe200078e0a9f */
[----:B------:R1:W-:Y:S04]  /*5a70*/  STL [R1+0xa8], R158 ;  /* 0x0000a89e01007387 */ /* 0x0003e80000100800 */
[----:B------:R2:W-:Y:S01]  /*5a80*/  STL [R1+0xa4], R68 ;  /* 0x0000a44401007387 */ /* 0x0005e20000100800 */
[----:B-1----:R-:W-:-:S02]  /*5a90*/  IMAD R158, R133, R163, R69 ;  /* 0x000000a3859e7224 */ /* 0x002fc400078e0245 */
[C---:B------:R-:W-:Y:S02]  /*5aa0*/  IMAD R69, R133.reuse, R162, R155 ;  /* 0x000000a285457224 */ /* 0x040fe400078e029b */
[----:B--2---:R-:W-:Y:S01]  /*5ab0*/  IMAD R68, R133, R159, R156 ;  /* 0x0000009f85447224 */ /* 0x004fe200078e029c */
[----:B------:R-:W-:Y:S01]  /*5ac0*/  STL [R1+0xa0], R158 ;  /* 0x0000a09e01007387 */ /* 0x000fe20000100800 */
[C---:B------:R-:W-:Y:S02]  /*5ad0*/  VIADD R156, R3.reuse, 0xce ;  /* 0x000000ce039c7836 */ /* 0x040fe40000000000 */
[----:B------:R-:W-:Y:S01]  /*5ae0*/  VIADD R155, R3, 0xcf ;  /* 0x000000cf039b7836 */ /* 0x000fe20000000000 */
[----:B------:R1:W-:Y:S02]  /*5af0*/  STL [R1+0x9c], R69 ;  /* 0x00009c4501007387 */ /* 0x0003e40000100800 */
[----:B------:R-:W-:Y:S02]  /*5b00*/  IABS R162, R156 ;  /* 0x0000009c00a27213 */ /* 0x000fe40000000000 */
[----:B0-----:R-:W-:Y:S01]  /*5b10*/  LOP3.LUT R4, R4, 0x7f, RZ, 0xc0, !PT ;  /* 0x0000007f04047812 */ /* 0x001fe200078ec0ff */
[----:B------:R0:W-:Y:S01]  /*5b20*/  STL [R1+0x98], R68 ;  /* 0x0000984401007387 */ /* 0x0001e20000100800 */
[----:B------:R-:W-:Y:S01]  /*5b30*/  IABS R160, R155 ;  /* 0x0000009b00a07213 */ /* 0x000fe20000000000 */
[----:B------:R-:W-:-:S02]  /*5b40*/  IMAD.HI.U32 R163, R0, R162, RZ ;  /* 0x000000a200a37227 */ /* 0x000fc400078e00ff */
[----:B------:R2:W-:Y:S02]  /*5b50*/  STL [R1+0x2558], R156 ;  /* 0x0025589c01007387 */ /* 0x0005e40000100800 */
[----:B------:R-:W-:Y:S02]  /*5b60*/  IMAD R4, R164, 0x80, R4 ;  /* 0x00000080a4047824 */ /* 0x000fe400078e0204 */
[C---:B-1----:R-:W-:Y:S01]  /*5b70*/  VIADD R69, R3.reuse, 0xd0 ;  /* 0x000000d003457836 */ /* 0x042fe20000000000 */
[----:B------:R1:W-:Y:S01]  /*5b80*/  STL [R1+0x2548], R155 ;  /* 0x0025489b01007387 */ /* 0x0003e20000100800 */
[----:B0-----:R-:W-:Y:S01]  /*5b90*/  VIADD R68, R3, 0xd1 ;  /* 0x000000d103447836 */ /* 0x001fe20000000000 */
[----:B------:R-:W-:Y:S01]  /*5ba0*/  IABS R158, R4 ;  /* 0x00000004009e7213 */ /* 0x000fe20000000000 */
[----:B------:R-:W-:Y:S01]  /*5bb0*/  IMAD.HI.U32 R161, R0, R160, RZ ;  /* 0x000000a000a17227 */ /* 0x000fe200078e00ff */
[----:B------:R-:W-:Y:S01]  /*5bc0*/  STL [R1+0x2540], R69 ;  /* 0x0025404501007387 */ /* 0x000fe20000100800 */
[----:B--2---:R-:W-:-:S03]  /*5bd0*/  IABS R156, R69 ;  /* 0x00000045009c7213 */ /* 0x004fc60000000000 */
[----:B------:R0:W-:Y:S01]  /*5be0*/  STL [R1+0x253c], R68 ;  /* 0x00253c4401007387 */ /* 0x0001e20000100800 */
[----:B-1----:R-:W-:-:S03]  /*5bf0*/  IMAD.HI.U32 R155, R2, R158, RZ ;  /* 0x0000009e029b7227 */ /* 0x002fc600078e00ff */
[----:B------:R-:W-:Y:S01]  /*5c00*/  STL [R1+0x23d0], R4 ;  /* 0x0023d00401007387 */ /* 0x000fe20000100800 */
[----:B------:R-:W-:-:S03]  /*5c10*/  IMAD.HI.U32 R159, R0, R156, RZ ;  /* 0x0000009c009f7227 */ /* 0x000fc600078e00ff */
[----:B------:R-:W2:Y:S01]  /*5c20*/  LDL.LU R2, [R1+0x27d8] ;  /* 0x0027d80001027983 */ /* 0x000ea20000300800 */
[----:B0-----:R-:W-:Y:S01]  /*5c30*/  IABS R68, R68 ;  /* 0x0000004400447213 */ /* 0x001fe20000000000 */
[----:B------:R-:W-:Y:S02]  /*5c40*/  IMAD.MOV R163, RZ, RZ, -R163 ;  /* 0x000000ffffa37224 */ /* 0x000fe400078e0aa3 */
[----:B------:R-:W-:Y:S02]  /*5c50*/  IMAD.MOV R161, RZ, RZ, -R161 ;  /* 0x000000ffffa17224 */ /* 0x000fe400078e0aa1 */
[----:B------:R-:W-:-:S04]  /*5c60*/  IMAD.HI.U32 R69, R0, R68, RZ ;  /* 0x0000004400457227 */ /* 0x000fc800078e00ff */
[----:B------:R-:W-:Y:S02]  /*5c70*/  IMAD.MOV R159, RZ, RZ, -R159 ;  /* 0x000000ffff9f7224 */ /* 0x000fe400078e0a9f */
[----:B------:R-:W-:Y:S02]  /*5c80*/  IMAD.MOV R155, RZ, RZ, -R155 ;  /* 0x000000ffff9b7224 */ /* 0x000fe400078e0a9b */
[----:B------:R-:W-:Y:S02]  /*5c90*/  IMAD.MOV R69, RZ, RZ, -R69 ;  /* 0x000000ffff457224 */ /* 0x000fe400078e0a45 */
[C---:B------:R-:W-:Y:S02]  /*5ca0*/  IMAD R162, R133.reuse, R163, R162 ;  /* 0x000000a385a27224 */ /* 0x040fe400078e02a2 */
[C---:B------:R-:W-:Y:S02]  /*5cb0*/  IMAD R160, R133.reuse, R161, R160 ;  /* 0x000000a185a07224 */ /* 0x040fe400078e02a0 */
[----:B------:R-:W-:-:S02]  /*5cc0*/  IMAD R156, R133, R159, R156 ;  /* 0x0000009f859c7224 */ /* 0x000fc400078e029c */
[----:B------:R-:W-:Y:S02]  /*5cd0*/  IMAD R158, R157, R155, R158 ;  /* 0x0000009b9d9e7224 */ /* 0x000fe400078e029e */
[----:B------:R-:W-:Y:S01]  /*5ce0*/  IMAD R68, R133, R69, R68 ;  /* 0x0000004585447224 */ /* 0x000fe200078e0244 */
[----:B------:R-:W-:Y:S01]  /*5cf0*/  STL [R1+0xc], R162 ;  /* 0x00000ca201007387 */ /* 0x000fe20000100800 */
[----:B------:R-:W-:Y:S01]  /*5d00*/  VIADD R159, R3, 0xd2 ;  /* 0x000000d2039f7836 */ /* 0x000fe20000000000 */
[----:B------:R-:W-:Y:S01]  /*5d10*/  ISETP.GT.U32.AND P0, PT, R157, R158, PT ;  /* 0x0000009e9d00720c */ /* 0x000fe20003f04070 */
[C---:B------:R-:W-:Y:S01]  /*5d20*/  VIADD R161, R3.reuse, 0xd3 ;  /* 0x000000d303a17836 */ /* 0x040fe20000000000 */
[----:B------:R0:W-:Y:S01]  /*5d30*/  STL [R1+0x84], R160 ;  /* 0x000084a001007387 */ /* 0x0001e20000100800 */
[----:B------:R-:W-:-:S03]  /*5d40*/  VIADD R155, R3, 0xd5 ;  /* 0x000000d5039b7836 */ /* 0x000fc60000000000 */
[----:B------:R1:W-:Y:S04]  /*5d50*/  STL [R1+0x88], R156 ;  /* 0x0000889c01007387 */ /* 0x0003e80000100800 */
[----:B------:R3:W-:Y:S01]  /*5d60*/  STL [R1+0x8c], R68 ;  /* 0x00008c4401007387 */ /* 0x0007e20000100800 */
[----:B0-----:R-:W-:-:S03]  /*5d70*/  VIADD R160, R3, 0xd4 ;  /* 0x000000d403a07836 */ /* 0x001fc60000000000 */
[----:B------:R0:W-:Y:S01]  /*5d80*/  STL [R1+0x252c], R159 ;  /* 0x00252c9f01007387 */ /* 0x0001e20000100800 */
[----:B-1----:R-:W-:Y:S01]  /*5d90*/  VIADD R156, R3, 0xd6 ;  /* 0x000000d6039c7836 */ /* 0x002fe20000000000 */
[----:B------:R-:W-:Y:S02]  /*5da0*/  IABS R69, R160 ;  /* 0x000000a000457213 */ /* 0x000fe40000000000 */
[----:B------:R1:W-:Y:S01]  /*5db0*/  STL [R1+0x2520], R161 ;  /* 0x002520a101007387 */ /* 0x0003e20000100800 */
[----:B---3--:R-:W-:Y:S02]  /*5dc0*/  IABS R68, R161 ;  /* 0x000000a100447213 */ /* 0x008fe40000000000 */
[----:B0-----:R-:W-:Y:S01]  /*5dd0*/  IABS R159, R159 ;  /* 0x0000009f009f7213 */ /* 0x001fe20000000000 */
[----:B------:R-:W-:Y:S02]  /*5de0*/  STL [R1+0x251c], R160 ;  /* 0x00251ca001007387 */ /* 0x000fe40000100800 */
[----:B-1----:R-:W-:-:S02]  /*5df0*/  IMAD.HI.U32 R161, R0, R68, RZ ;  /* 0x0000004400a17227 */ /* 0x002fc400078e00ff */
[----:B------:R0:W-:Y:S02]  /*5e00*/  STL [R1+0x2518], R155 ;  /* 0x0025189b01007387 */ /* 0x0001e40000100800 */
[C---:B------:R-:W-:Y:S02]  /*5e10*/  IMAD.HI.U32 R162, R0.reuse, R159, RZ ;  /* 0x0000009f00a27227 */ /* 0x040fe400078e00ff */
[----:B------:R1:W-:Y:S02]  /*5e20*/  STL [R1+0x2508], R156 ;  /* 0x0025089c01007387 */ /* 0x0003e40000100800 */
[----:B------:R-:W-:Y:S01]  /*5e30*/  IMAD.HI.U32 R164, R0, R69, RZ ;  /* 0x0000004500a47227 */ /* 0x000fe200078e00ff */
[----:B0-----:R-:W-:-:S03]  /*5e40*/  IABS R155, R155 ;  /* 0x0000009b009b7213 */ /* 0x001fc60000000000 */
[----:B------:R-:W-:Y:S01]  /*5e50*/  IMAD.MOV R162, RZ, RZ, -R162 ;  /* 0x000000ffffa27224 */ /* 0x000fe200078e0aa2 */
[----:B-1----:R-:W-:Y:S01]  /*5e60*/  IABS R156, R156 ;  /* 0x0000009c009c7213 */ /* 0x002fe20000000000 */
[----:B------:R-:W-:Y:S02]  /*5e70*/  @!P0 IMAD.IADD R158, R158, 0x1, -R157 ;  /* 0x000000019e9e8824 */ /* 0x000fe400078e0a9d */
[----:B------:R-:W-:Y:S02]  /*5e80*/  IMAD.MOV R161, RZ, RZ, -R161 ;  /* 0x000000ffffa17224 */ /* 0x000fe400078e0aa1 */
[----:B------:R-:W-:Y:S01]  /*5e90*/  IMAD.HI.U32 R163, R0, R155, RZ ;  /* 0x0000009b00a37227 */ /* 0x000fe200078e00ff */
[----:B------:R-:W-:-:S03]  /*5ea0*/  ISETP.GT.U32.AND P0, PT, R157, R158, PT ;  /* 0x0000009e9d00720c */ /* 0x000fc60003f04070 */
[----:B------:R-:W-:-:S04]  /*5eb0*/  IMAD.HI.U32 R160, R0, R156, RZ ;  /* 0x0000009c00a07227 */ /* 0x000fc800078e00ff */
[----:B------:R-:W-:Y:S02]  /*5ec0*/  IMAD.MOV R164, RZ, RZ, -R164 ;  /* 0x000000ffffa47224 */ /* 0x000fe400078e0aa4 */
[C---:B------:R-:W-:Y:S02]  /*5ed0*/  IMAD R162, R133.reuse, R162, R159 ;  /* 0x000000a285a27224 */ /* 0x040fe400078e029f */
[C---:B------:R-:W-:Y:S02]  /*5ee0*/  IMAD R68, R133.reuse, R161, R68 ;  /* 0x000000a185447224 */ /* 0x040fe400078e0244 */
[----:B------:R-:W-:Y:S02]  /*5ef0*/  IMAD.MOV R163, RZ, RZ, -R163 ;  /* 0x000000ffffa37224 */ /* 0x000fe400078e0aa3 */
[----:B------:R-:W-:Y:S01]  /*5f00*/  IMAD.MOV R160, RZ, RZ, -R160 ;  /* 0x000000ffffa07224 */ /* 0x000fe200078e0aa0 */
[----:B------:R-:W-:Y:S01]  /*5f10*/  STL [R1+0x5c], R162 ;  /* 0x00005ca201007387 */ /* 0x000fe20000100800 */
[----:B------:R-:W-:-:S02]  /*5f20*/  IMAD R159, R133, R164, R69 ;  /* 0x000000a4859f7224 */ /* 0x000fc400078e0245 */
[----:B------:R-:W-:Y:S01]  /*5f30*/  IMAD R69, R133, R163, R155 ;  /* 0x000000a385457224 */ /* 0x000fe200078e029b */
[----:B------:R0:W-:Y:S01]  /*5f40*/  STL [R1+0x58], R68 ;  /* 0x0000584401007387 */ /* 0x0001e20000100800 */
[----:B------:R-:W1:Y:S01]  /*5f50*/  LDC R163, c[0x0][0x3a0] ;  /* 0x0000e800ffa37b82 */ /* 0x000e620000000800 */
[----:B------:R-:W-:Y:S02]  /*5f60*/  VIADD R155, R3, 0xd8 ;  /* 0x000000d8039b7836 */ /* 0x000fe40000000000 */
[----:B------:R3:W-:Y:S01]  /*5f70*/  STL [R1+0x54], R159 ;  /* 0x0000549f01007387 */ /* 0x0007e20000100800 */
[----:B0-----:R-:W-:-:S03]  /*5f80*/  IMAD R68, R133, R160, R156 ;  /* 0x000000a085447224 */ /* 0x001fc600078e029c */
[----:B------:R0:W-:Y:S01]  /*5f90*/  STL [R1+0x50], R69 ;  /* 0x0000504501007387 */ /* 0x0001e20000100800 */
[----:B---3--:R-:W-:-:S03]  /*5fa0*/  VIADD R159, R3, 0xd7 ;  /* 0x000000d7039f7836 */ /* 0x008fc60000000000 */
[----:B------:R3:W-:Y:S01]  /*5fb0*/  STL [R1+0x44], R68 ;  /* 0x0000444401007387 */ /* 0x0007e20000100800 */
[----:B------:R-:W-:Y:S01]  /*5fc0*/  @!P0 IMAD.IADD R158, R158, 0x1, -R157 ;  /* 0x000000019e9e8824 */ /* 0x000fe200078e0a9d */
[----:B------:R-:W-:Y:S01]  /*5fd0*/  IABS R157, R155 ;  /* 0x0000009b009d7213 */ /* 0x000fe20000000000 */
[C---:B0-----:R-:W-:Y:S01]  /*5fe0*/  VIADD R69, R3.reuse, 0xd9 ;  /* 0x000000d903457836 */ /* 0x041fe20000000000 */
[----:B------:R-:W-:Y:S01]  /*5ff0*/  STL [R1+0x24ec], R159 ;  /* 0x0024ec9f01007387 */ /* 0x000fe20000100800 */
[----:B------:R-:W-:Y:S01]  /*6000*/  IABS R160, R159 ;  /* 0x0000009f00a07213 */ /* 0x000fe20000000000 */
[----:B---3--:R-:W-:Y:S02]  /*6010*/  VIADD R68, R3, 0xda ;  /* 0x000000da03447836 */ /* 0x008fe40000000000 */
[----:B------:R0:W-:Y:S04]  /*6020*/  STL [R1+0x24e4], R155 ;  /* 0x0024e49b01007387 */ /* 0x0001e80000100800 */
[----:B------:R3:W-:Y:S01]  /*6030*/  STL [R1+0x24e0], R69 ;  /* 0x0024e04501007387 */ /* 0x0007e20000100800 */
[----:B------:R-:W-:Y:S01]  /*6040*/  IMAD.HI.U32 R161, R0, R160, RZ ;  /* 0x000000a000a17227 */ /* 0x000fe200078e00ff */
[----:B------:R-:W1:Y:S01]  /*6050*/  S2R R164, SR_TID.X ;  /* 0x0000000000a47919 */ /* 0x000e620000002100 */
[----:B0-----:R-:W-:-:S02]  /*6060*/  IABS R155, R69 ;  /* 0x00000045009b7213 */ /* 0x001fc40000000000 */
[----:B------:R-:W-:Y:S01]  /*6070*/  IMAD.HI.U32 R159, R0, R157, RZ ;  /* 0x0000009d009f7227 */ /* 0x000fe200078e00ff */
[----:B---3--:R-:W-:-:S03]  /*6080*/  IABS R69, R68 ;  /* 0x0000004400457213 */ /* 0x008fc60000000000 */
[----:B------:R-:W-:Y:S01]  /*6090*/  IMAD.HI.U32 R162, R0, R155, RZ ;  /* 0x0000009b00a27227 */ /* 0x000fe200078e00ff */
[----:B------:R-:W-:Y:S01]  /*60a0*/  ISETP.GE.AND P1, PT, R4, RZ, PT ;  /* 0x000000ff0400720c */ /* 0x000fe20003f26270 */
[----:B------:R0:W-:Y:S02]  /*60b0*/  STL [R1+0x24d0], R68 ;  /* 0x0024d04401007387 */ /* 0x0001e40000100800 */
[----:B------:R-:W-:Y:S02]  /*60c0*/  IMAD.HI.U32 R156, R0, R69, RZ ;  /* 0x00000045009c7227 */ /* 0x000fe400078e00ff */
[----:B------:R3:W5:Y:S02]  /*60d0*/  LDL.LU R4, [R1+0x27d4] ;  /* 0x0027d40001047983 */ /* 0x0007640000300800 */
[----:B------:R-:W-:Y:S02]  /*60e0*/  IMAD.MOV R161, RZ, RZ, -R161 ;  /* 0x000000ffffa17224 */ /* 0x000fe400078e0aa1 */
[----:B------:R-:W-:-:S02]  /*60f0*/  IMAD.MOV R159, RZ, RZ, -R159 ;  /* 0x000000ffff9f7224 */ /* 0x000fc400078e0a9f */
[----:B0-----:R-:W-:Y:S02]  /*6100*/  IMAD.MOV.U32 R68, RZ, RZ, R158 ;  /* 0x000000ffff447224 */ /* 0x001fe400078e009e */
[----:B------:R-:W-:Y:S02]  /*6110*/  IMAD.MOV R158, RZ, RZ, -R162 ;  /* 0x000000ffff9e7224 */ /* 0x000fe400078e0aa2 */
[----:B------:R-:W-:Y:S01]  /*6120*/  IMAD.MOV R156, RZ, RZ, -R156 ;  /* 0x000000ffff9c7224 */ /* 0x000fe200078e0a9c */
[----:B------:R-:W0:Y:S01]  /*6130*/  LDC R162, c[0x0][0x3a8] ;  /* 0x0000ea00ffa27b82 */ /* 0x000e220000000800 */
[C---:B------:R-:W-:Y:S02]  /*6140*/  IMAD R160, R133.reuse, R161, R160 ;  /* 0x000000a185a07224 */ /* 0x040fe400078e02a0 */
[C---:B------:R-:W-:Y:S02]  /*6150*/  IMAD R159, R133.reuse, R159, R157 ;  /* 0x0000009f859f7224 */ /* 0x040fe400078e029d */
[----:B------:R-:W-:-:S02]  /*6160*/  IMAD R157, R133, R158, R155 ;  /* 0x0000009e859d7224 */ /* 0x000fc400078e029b */
[----:B------:R-:W-:Y:S01]  /*6170*/  IMAD R155, R133, R156, R69 ;  /* 0x0000009c859b7224 */ /* 0x000fe200078e0245 */
[----:B------:R-:W-:Y:S01]  /*6180*/  STL [R1+0x10], R160 ;  /* 0x000010a001007387 */ /* 0x000fe20000100800 */
[----:B-1----:R-:W-:Y:S01]  /*6190*/  VIADD R69, R163, 0xffffff03 ;  /* 0xffffff03a3457836 */ /* 0x002fe20000000000 */
[----:B------:R-:W-:Y:S01]  /*61a0*/  LOP3.LUT R164, R164, 0x7f, RZ, 0xc0, !PT ;  /* 0x0000007fa4a47812 */ /* 0x000fe200078ec0ff */
[----:B------:R-:W-:Y:S01]  /*61b0*/  @!P1 IMAD.MOV R68, RZ, RZ, -R68 ;  /* 0x000000ffff449224 */ /* 0x000fe200078e0a44 */
[----:B------:R1:W-:Y:S01]  /*61c0*/  STL [R1+0x18], R159 ;  /* 0x0000189f01007387 */ /* 0x0003e20000100800 */
[----:B------:R-:W0:Y:S01]  /*61d0*/  LDC R158, c[0x0][0x3a8] ;  /* 0x0000ea00ff9e7b82 */ /* 0x000e220000000800 */
[----:B------:R-:W-:Y:S02]  /*61e0*/  ISETP.GE.U32.AND P1, PT, R69, 0x7ffffe04, PT ;  /* 0x7ffffe044500780c */ /* 0x000fe40003f26070 */
[----:B------:R3:W-:Y:S01]  /*61f0*/  STL [R1+0x1c], R157 ;  /* 0x00001c9d01007387 */ /* 0x0007e20000100800 */
[----:B------:R-:W-:-:S03]  /*6200*/  VIADD R69, R3, 0xdc ;  /* 0x000000dc03457836 */ /* 0x000fc60000000000 */
[----:B------:R4:W-:Y:S01]  /*6210*/  STL [R1+0x20], R155 ;  /* 0x0000209b01007387 */ /* 0x0009e20000100800 */
[----:B------:R-:W-:Y:S01]  /*6220*/  ISETP.NE.U32.AND P2, PT, R164, RZ, PT ;  /* 0x000000ffa400720c */ /* 0x000fe20003f45070 */
[----:B-1----:R-:W1:Y:S01]  /*6230*/  LDC R159, c[0x0][0x3a8] ;  /* 0x0000ea00ff9f7b82 */ /* 0x002e620000000800 */
[----:B---3--:R-:W-:Y:S02]  /*6240*/  VIADD R157, R3, 0xdb ;  /* 0x000000db039d7836 */ /* 0x008fe40000000000 */
[----:B------:R3:W5:Y:S01]  /*6250*/  LDL.LU R3, [R1+0x27d0] ;  /* 0x0027d00001037983 */ /* 0x0007620000300800 */
[----:B----4-:R-:W-:Y:S02]  /*6260*/  VIADD R155, R163, 0xffffff05 ;  /* 0xffffff05a39b7836 */ /* 0x010fe40000000000 */
[----:B------:R-:W-:Y:S01]  /*6270*/  IABS R156, R157 ;  /* 0x0000009d009c7213 */ /* 0x000fe20000000000 */
[----:B------:R-:W-:Y:S01]  /*6280*/  STL [R1+0x24b4], R157 ;  /* 0x0024b49d01007387 */ /* 0x000fe20000100800 */
[----:B------:R-:W4:Y:S01]  /*6290*/  LDC R161, c[0x0][0x3a8] ;  /* 0x0000ea00ffa17b82 */ /* 0x000f220000000800 */
[----:B------:R-:W-:-:S02]  /*62a0*/  ISETP.GE.U32.AND P4, PT, R155, 0x7ffffe06, PT ;  /* 0x7ffffe069b00780c */ /* 0x000fc40003f86070 */
[----:B------:R3:W-:Y:S01]  /*62b0*/  STL [R1+0x24ac], R69 ;  /* 0x0024ac4501007387 */ /* 0x0007e20000100800 */
[----:B------:R-:W-:-:S04]  /*62c0*/  VIADD R155, R163, 0xffffff07 ;  /* 0xffffff07a39b7836 */ /* 0x000fc80000000000 */
[----:B------:R-:W0:Y:S01]  /*62d0*/  LDC R160, c[0x0][0x3a0] ;  /* 0x0000e800ffa07b82 */ /* 0x000e220000000800 */
[----:B------:R-:W-:Y:S02]  /*62e0*/  ISETP.GE.U32.AND P3, PT, R155, 0x7ffffe08, PT ;  /* 0x7ffffe089b00780c */ /* 0x000fe40003f66070 */
[----:B---3--:R-:W-:Y:S01]  /*62f0*/  IABS R69, R69 ;  /* 0x0000004500457213 */ /* 0x008fe20000000000 */
[----:B------:R-:W-:-:S04]  /*6300*/  IMAD.HI.U32 R157, R0, R156, RZ ;  /* 0x0000009c009d7227 */ /* 0x000fc800078e00ff */
[----:B------:R-:W-:-:S04]  /*6310*/  IMAD.HI.U32 R155, R0, R69, RZ ;  /* 0x00000045009b7227 */ /* 0x000fc800078e00ff */
[----:B------:R-:W-:Y:S02]  /*6320*/  IMAD.MOV R157, RZ, RZ, -R157 ;  /* 0x000000ffff9d7224 */ /* 0x000fe400078e0a9d */
[----:B------:R-:W-:Y:S02]  /*6330*/  IMAD.MOV R155, RZ, RZ, -R155 ;  /* 0x000000ffff9b7224 */ /* 0x000fe400078e0a9b */
[C---:B------:R-:W-:Y:S02]  /*6340*/  IMAD R156, R133.reuse, R157, R156 ;  /* 0x0000009d859c7224 */ /* 0x040fe400078e029c */
[----:B------:R-:W-:Y:S01]  /*6350*/  IMAD R155, R133, R155, R69 ;  /* 0x0000009b859b7224 */ /* 0x000fe200078e0245 */
[----:B------:R-:W-:-:S04]  /*6360*/  USHF.L.U32 UR6, UR18, 0x15, URZ ;  /* 0x0000001512067899 */ /* 0x000fc800080006ff */
[----:B------:R-:W-:Y:S01]  /*6370*/  ULOP3.LUT UR6, UR6, 0x600000, URZ, 0xc0, !UPT ;  /* 0x0060000006067892 */ /* 0x000fe2000f8ec0ff */
[----:B------:R-:W3:Y:S03]  /*6380*/  LDCU.64 UR20, c[0x0][0x358] ;  /* 0x00006b00ff1477ac */ /* 0x000ee60008000a00 */
[----:B------:R-:W-:Y:S01]  /*6390*/  UIADD3 UR6, UPT, UPT, UR5, UR6, URZ ;  /* 0x0000000605067290 */ /* 0x000fe2000fffe0ff */
[----:B--2---:R-:W-:-:S13]  /*63a0*/  ISETP.NE.AND P0, PT, R2, RZ, PT ;  /* 0x000000ff0200720c */ /* 0x004fda0003f05270 */
[----:B------:R-:W-:-:S05]  /*63b0*/  @!P0 LOP3.LUT R68, RZ, R2, RZ, 0x33, !PT ;  /* 0x00000002ff448212 */ /* 0x000fca00078e33ff */
[----:B------:R-:W-:-:S05]  /*63c0*/  IMAD R68, R68, UR8, RZ ;  /* 0x0000000844447c24 */ /* 0x000fca000f8e02ff */
[C---:B------:R-:W-:Y:S01]  /*63d0*/  LEA R164, P5, R68.reuse, UR10, 0x1 ;  /* 0x0000000a44a47c11 */ /* 0x040fe2000f8a08ff */
[----:B------:R-:W-:Y:S02]  /*63e0*/  VIADD R2, R163, 0xffffff02 ;  /* 0xffffff02a3027836 */ /* 0x000fe40000000000 */
[----:B------:R-:W2:Y:S01]  /*63f0*/  LDC R163, c[0x0][0x3a8] ;  /* 0x0000ea00ffa37b82 */ /* 0x000ea20000000800 */
[----:B------:R-:W-:Y:S01]  /*6400*/  LEA.HI.X.SX32 R69, R68, UR11, 0x1, P5 ;  /* 0x0000000b44457c11 */ /* 0x000fe2000a8f0eff */
[----:B------:R0:W-:Y:S01]  /*6410*/  STL [R1+0x4c], R164 ;  /* 0x00004ca401007387 */ /* 0x0001e20000100800 */
[----:B------:R-:W-:-:S03]  /*6420*/  PRMT R68, RZ, 0x7610, R68 ;  /* 0x00007610ff447816 */ /* 0x000fc60000000044 */
[----:B------:R0:W-:Y:S01]  /*6430*/  STL [R1+0x24], R156 ;  /* 0x0000249c01007387 */ /* 0x0001e20000100800 */
[----:B------:R-:W-:Y:S02]  /*6440*/  ISETP.GE.U32.AND P0, PT, R2, 0x7ffffe03, PT ;  /* 0x7ffffe030200780c */ /* 0x000fe40003f06070 */
[----:B------:R-:W0:Y:S01]  /*6450*/  LDC R2, c[0x0][0x3a8] ;  /* 0x0000ea00ff027b82 */ /* 0x000e220000000800 */
[----:B------:R0:W-:Y:S04]  /*6460*/  STL [R1+0x40], R155 ;  /* 0x0000409b01007387 */ /* 0x0001e80000100800 */
[----:B------:R0:W-:Y:S04]  /*6470*/  STL [R1+0x48], R69 ;  /* 0x0000484501007387 */ /* 0x0001e80000100800 */
[----:B------:R0:W-:Y:S01]  /*6480*/  STL.S16 [R1+0x774], R68 ;  /* 0x0007744401007387 */ /* 0x0001e20000100600 */
[----:B------:R-:W-:Y:S01]  /*6490*/  UIADD3 UR8, UPT, UPT, UR4, 0x40000, URZ ;  /* 0x0004000004087890 */ /* 0x000fe2000fffe0ff */
[----:B------:R-:W-:Y:S01]  /*64a0*/  UMOV UR10, 0x1 ;  /* 0x00000001000a7882 */ /* 0x000fe20000000000 */
[----:B-1-34-:R-:W-:Y:S10]  /*64b0*/  BRA.U UP0, `(.L_x_5) ;  /* 0x0000000100187547 */ /* 0x01aff4000b800000 */
[----:B------:R-:W-:Y:S01]  /*64c0*/  ELECT P5, URZ, PT ;  /* 0x0000000000ff782f */ /* 0x000fe200038a0000 */
[----:B0-----:R-:W-:Y:S01]  /*64d0*/  IMAD.MOV.U32 R68, RZ, RZ, 0x1 ;  /* 0x00000001ff447424 */ /* 0x001fe200078e00ff */
[----:B------:R-:W-:Y:S01]  /*64e0*/  UMOV UR9, 0x40 ;  /* 0x0000004000097882 */ /* 0x000fe20000000000 */
[----:B------:R-:W-:Y:S01]  /*64f0*/  UVIRTCOUNT.DEALLOC.SMPOOL 0x80 ;  /* 0x000000800000784c */ /* 0x000fe20000000000 */
[----:B------:R-:W-:-:S09]  /*6500*/  ULEA UR9, UR7, UR9, 0x18 ;  /* 0x0000000907097291 */ /* 0x000fd2000f8ec0ff */
[----:B------:R1:W-:Y:S03]  /*6510*/  @P5 STS.U8 [UR9], R68 ;  /* 0x00000044ff005988 */ /* 0x0003e60008000009 */
.L_x_5:
[----:B0-----:R-:W3:Y:S04]  /*6520*/  LDL R69, [R1+0x90] ;  /* 0x0000900001457983 */ /* 0x001ee80000100800 */
[----:B-1----:R-:W4:Y:S01]  /*6530*/  LDL R68, [R1+0xc] ;  /* 0x00000c0001447983 */ /* 0x002f220000100800 */
[----:B------:R-:W-:Y:S01]  /*6540*/  IMAD R155, R159, 0x1fa, RZ ;  /* 0x000001fa9f9b7824 */ /* 0x000fe200078e02ff */
[----:B------:R-:W-:Y:S01]  /*6550*/  VOTEU.ALL UP1, P2 ;  /* 0x0000000000ff7886 */ /* 0x000fe20001020000 */
[----:B------:R-:W0:Y:S01]  /*6560*/  LDC R157, c[0x0][0x3a0] ;  /* 0x0000e800ff9d7b82 */ /* 0x000e220000000800 */
[----:B------:R-:W-:Y:S01]  /*6570*/  STL [R1+0x2dfc], R13 ;  /* 0x002dfc0d01007387 */ /* 0x000fe20000100800 */
[----:B------:R-:W-:Y:S03]  /*6580*/  STTM.x64 tmem[UR6], RZ ;  /* 0x000000ff000079ed */ /* 0x000fe60008340006 */
[----:B------:R1:W-:Y:S01]  /*6590*/  STL [R1+0x2df8], R12 ;  /* 0x002df80c01007387 */ /* 0x0003e20000100800 */
[----:B------:R-:W-:Y:S01]  /*65a0*/  VOTEU.ALL UP2, P2 ;  /* 0x0000000000ff7886 */ /* 0x000fe20001040000 */
[----:B------:R-:W-:Y:S01]  /*65b0*/  VIADD R156, R160, 0xffffff04 ;  /* 0xffffff04a09c7836 */ /* 0x000fe20000000000 */
[----:B------:R-:W2:Y:S01]  /*65c0*/  LDCU UR9, c[0x0][0x3a8] ;  /* 0x00007500ff0977ac */ /* 0x000ea20008000800 */
[----:B------:R-:W2:Y:S01]  /*65d0*/  LDL R164, [R1+0xb0] ;  /* 0x0000b00001a47983 */ /* 0x000ea20000100800 */
[----:B------:R-:W0:Y:S03]  /*65e0*/  LDCU.64 UR14, c[0x0][0x388] ;  /* 0x00007100ff0e77ac */ /* 0x000e260008000a00 */
[----:B-1----:R-:W2:Y:S01]  /*65f0*/  LDL R12, [R1+0xcc] ;  /* 0x0000cc00010c7983 */ /* 0x002ea20000100800 */
[----:B------:R-:W1:Y:S03]  /*6600*/  LDCU.64 UR16, c[0x0][0x388] ;  /* 0x00007100ff1077ac */ /* 0x000e660008000a00 */
[----:B------:R-:W-:Y:S01]  /*6610*/  STL [R1+0x2df4], R11 ;  /* 0x002df40b01007387 */ /* 0x000fe20000100800 */
[----:B------:R-:W0:Y:S03]  /*6620*/  LDCU UR38, c[0x0][0x3b0] ;  /* 0x00007600ff2677ac */ /* 0x000e260008000800 */
        /* <DEDUP_REMOVED lines=8> */
[----:B------:R1:W-:Y:S01]  /*66b0*/  STL [R1+0x2de0], R6 ;  /* 0x002de00601007387 */ /* 0x0003e20000100800 */
[----:B------:R-:W0:Y:S01]  /*66c0*/  LDCU UR43, c[0x0][0x3b0] ;  /* 0x00007600ff2b77ac */ /* 0x000e220008000800 */
[----:B------:R-:W0:Y:S01]  /*66d0*/  LDCU UR44, c[0x0][0x3b0] ;  /* 0x00007600ff2c77ac */ /* 0x000e220008000800 */
[----:B------:R-:W0:Y:S01]  /*66e0*/  LDCU UR45, c[0x0][0x3b0] ;  /* 0x00007600ff2d77ac */ /* 0x000e220008000800 */
[----:B-1----:R-:W2:Y:S01]  /*66f0*/  LDL R6, [R1+0x4c] ;  /* 0x00004c0001067983 */ /* 0x002ea20000100800 */
[----:B------:R-:W1:Y:S03]  /*6700*/  LDCU UR46, c[0x0][0x3b0] ;  /* 0x00007600ff2e77ac */ /* 0x000e660008000800 */
[----:B------:R0:W-:Y:S01]  /*6710*/  STL [R1+0x2ddc], R5 ;  /* 0x002ddc0501007387 */ /* 0x0001e20000100800 */
[----:B------:R-:W1:Y:S01]  /*6720*/  LDCU UR47, c[0x0][0x3b0] ;  /* 0x00007600ff2f77ac */ /* 0x000e620008000800 */
[----:B------:R-:W1:Y:S02]  /*6730*/  LDCU UR48, c[0x0][0x3b0] ;  /* 0x00007600ff3077ac */ /* 0x000e640008000800 */
[----:B0-----:R-:W2:Y:S01]  /*6740*/  LDL R5, [R1+0x48] ;  /* 0x0000480001057983 */ /* 0x001ea20000100800 */
[----:B------:R-:W0:Y:S03]  /*6750*/  LDCU UR49, c[0x0][0x3b0] ;  /* 0x00007600ff3177ac */ /* 0x000e260008000800 */
[----:B-----5:R3:W-:Y:S01]  /*6760*/  STL [R1+0x281c], R3 ;  /* 0x00281c0301007387 */ /* 0x0207e20000100800 */
[----:B------:R-:W0:Y:S03]  /*6770*/  LDCU UR50, c[0x0][0x3b0] ;  /* 0x00007600ff3277ac */ /* 0x000e260008000800 */
[----:B------:R-:W2:Y:S01]  /*6780*/  LDL R159, [R1+0x774] ;  /* 0x00077400019f7983 */ /* 0x000ea20000100800 */
[----:B------:R-:W0:Y:S01]  /*6790*/  LDCU UR51, c[0x0][0x3b0] ;  /* 0x00007600ff3377ac */ /* 0x000e220008000800 */
[----:B------:R-:W-:Y:S01]  /*67a0*/  STTM.x64 tmem[UR6+0x40], RZ ;  /* 0x000040ff000079ed */ /* 0x000fe20008340006 */
[----:B------:R-:W-:Y:S01]  /*67b0*/  STTM.x64 tmem[UR6+0x80], RZ ;  /* 0x000080ff000079ed */ /* 0x000fe20008340006 */
[----:B------:R-:W-:Y:S01]  /*67c0*/  STTM.x64 tmem[UR6+0xc0], RZ ;  /* 0x0000c0ff000079ed */ /* 0x000fe20008340006 */
[----:B------:R-:W0:Y:S01]  /*67d0*/  FENCE.VIEW.ASYNC.T ;  /* 0x00000000000073c6 */ /* 0x000e220000000200 */
[----:B------:R-:W-:-:S04]  /*67e0*/  @!UP1 UIADD3 UR12, UPT, UPT, -UR10, 0x100000, URZ ;  /* 0x001000000a0c9890 */ /* 0x000fc8000fffe1ff */
[----:B------:R-:W-:Y:S02]  /*67f0*/  @!UP1 USHF.L.U32 UR13, UR12, 0xb, URZ ;  /* 0x0000000b0c0d9899 */ /* 0x000fe400080006ff */
[----:B------:R-:W-:Y:S01]  /*6800*/  @!UP1 USHF.L.U32 UR12, UR12, 0x1, URZ ;  /* 0x000000010c0c9899 */ /* 0x000fe200080006ff */
[----:B0-----:R-:W-:Y:S01]  /*6810*/  BAR.SYNC.DEFER_BLOCKING 0x0 ;  /* 0x0000000000007b1d */ /* 0x001fe20000010000 */
[----:B------:R-:W-:-:S05]  /*6820*/  IMAD R160, R2, 0xfc, RZ ;  /* 0x000000fc02a07824 */ /* 0x000fca00078e02ff */
[----:B------:R-:W0:Y:S01]  /*6830*/  LDCU UR52, c[0x0][0x3b0] ;  /* 0x00007600ff3477ac */ /* 0x000e220008000800 */
[----:B------:R-:W0:Y:S01]  /*6840*/  LDCU UR53, c[0x0][0x3b0] ;  /* 0x00007600ff3577ac */ /* 0x000e220008000800 */
[----:B------:R-:W0:Y:S01]  /*6850*/  LDCU UR54, c[0x0][0x3b0] ;  /* 0x00007600ff3677ac */ /* 0x000e220008000800 */
[----:B------:R-:W0:Y:S01]  /*6860*/  LDCU UR55, c[0x0][0x3b0] ;  /* 0x00007600ff3777ac */ /* 0x000e220008000800 */
[----:B------:R-:W0:Y:S01]  /*6870*/  LDCU UR56, c[0x0][0x3b0] ;  /* 0x00007600ff3877ac */ /* 0x000e220008000800 */
[----:B------:R-:W0:Y:S02]  /*6880*/  FENCE.VIEW.ASYNC.S ;  /* 0x00000000000073c6 */ /* 0x000e240000000000 */
[----:B0-----:R0:W1:Y:S01]  /*6890*/  @!UP2 SYNCS.EXCH.64 URZ, [UR8], UR12 ;  /* 0x0000000c08ffa5b2 */ /* 0x0010620008000100 */
[----:B------:R-:W-:Y:S01]  /*68a0*/  PRMT R13, RZ, 0x7610, R13 ;  /* 0x00007610ff0d7816 */ /* 0x000fe2000000000d */
[----:B------:R-:W0:Y:S01]  /*68b0*/  LDCU UR57, c[0x0][0x3b0] ;  /* 0x00007600ff3977ac */ /* 0x000e220008000800 */
[----:B------:R-:W-:-:S02]  /*68c0*/  PRMT R8, RZ, 0x7610, R8 ;  /* 0x00007610ff087816 */ /* 0x000fc40000000008 */
[----:B------:R-:W-:Y:S01]  /*68d0*/  PRMT R9, RZ, 0x7610, R9 ;  /* 0x00007610ff097816 */ /* 0x000fe20000000009 */
[----:B------:R-:W1:Y:S01]  /*68e0*/  LDCU UR58, c[0x0][0x3b0] ;  /* 0x00007600ff3a77ac */ /* 0x000e620008000800 */
[----:B------:R-:W-:Y:S02]  /*68f0*/  PRMT R11, RZ, 0x7610, R11 ;  /* 0x00007610ff0b7816 */ /* 0x000fe4000000000b */
[----:B------:R-:W-:Y:S01]  /*6900*/  PRMT R10, RZ, 0x7610, R10 ;  /* 0x00007610ff0a7816 */ /* 0x000fe2000000000a */
[----:B------:R-:W1:Y:S01]  /*6910*/  LDCU UR59, c[0x0][0x3b0] ;  /* 0x00007600ff3b77ac */ /* 0x000e620008000800 */
[----:B0-----:R-:W0:Y:S01]  /*6920*/  LDCU.64 UR12, c[0x0][0x3a8] ;  /* 0x00007500ff0c77ac */ /* 0x001e220008000a00 */
[----:B------:R-:W0:Y:S01]  /*6930*/  LDCU UR60, c[0x0][0x3b0] ;  /* 0x00007600ff3c77ac */ /* 0x000e220008000800 */
        /* <DEDUP_REMOVED lines=34> */
[----:B----4-:R-:W-:-:S02]  /*6b60*/  IMAD.MOV.U32 R7, RZ, RZ, R68 ;  /* 0x000000ffff077224 */ /* 0x010fc400078e0044 */
[----:B------:R-:W-:Y:S02]  /*6b70*/  IMAD R68, R158, 0x1f8, RZ ;  /* 0x000001f89e447824 */ /* 0x000fe400078e02ff */
[----:B---3--:R-:W-:Y:S01]  /*6b80*/  IMAD.MOV.U32 R3, RZ, RZ, R69 ;  /* 0x000000ffff037224 */ /* 0x008fe200078e0045 */
[----:B-1----:R-:W-:Y:S02]  /*6b90*/  BAR.SYNC.DEFER_BLOCKING 0x0 ;  /* 0x0000000000007b1d */ /* 0x002fe40000010000 */
[----:B--2---:R-:W-:-:S05]  /*6ba0*/  IADD3 R69, P5, PT, R68, R6, RZ ;  /* 0x0000000644457210 */ /* 0x004fca0007fbe0ff */
[----:B------:R1:W-:Y:S01]  /*6bb0*/  STL [R1+0x1d60], R69 ;  /* 0x001d604501007387 */ /* 0x0003e20000100800 */
[----:B------:R-:W-:Y:S01]  /*6bc0*/  @!P1 IMAD.MOV.U32 R68, RZ, RZ, R69 ;  /* 0x000000ffff449224 */ /* 0x000fe200078e0045 */
[----:B------:R-:W-:-:S05]  /*6bd0*/  LEA.HI.X.SX32 R160, R160, R5, 0x1, P5 ;  /* 0x00000005a0a07211 */ /* 0x000fca00028f0eff */
[----:B-1----:R-:W-:-:S05]  /*6be0*/  @!P1 IMAD.MOV.U32 R69, RZ, RZ, R160 ;  /* 0x000000ffff459224 */ /* 0x002fca00078e00a0 */
[----:B------:R1:W2:Y:S04]  /*6bf0*/  @!P1 LDG.E.U16 R159, desc[UR20][R68.64] ;  /* 0x00000014449f9981 */ /* 0x0002a8000c1e1500 */
[----:B------:R-:W-:Y:S01]  /*6c00*/  STL [R1+0x1d5c], R160 ;  /* 0x001d5ca001007387 */ /* 0x000fe20000100800 */
[----:B------:R-:W-:Y:S01]  /*6c10*/  ISETP.GE.U32.AND P5, PT, R156, 0x7ffffe05, PT ;  /* 0x7ffffe059c00780c */ /* 0x000fe20003fa6070 */
[----:B-1----:R-:W-:Y:S02]  /*6c20*/  IMAD R68, R2, 0xfd, RZ ;  /* 0x000000fd02447824 */ /* 0x002fe400078e02ff */
[----:B------:R-:W-:Y:S01]  /*6c30*/  IMAD R69, R161, 0x1f6, RZ ;  /* 0x000001f6a1457824 */ /* 0x000fe200078e02ff */
[----:B------:R-:W-:Y:S02]  /*6c40*/  PRMT R156, RZ, 0x7610, R156 ;  /* 0x00007610ff9c7816 */ /* 0x000fe4000000009c */
[----:B------:R-:W-:Y:S01]  /*6c50*/  PRMT R158, RZ, 0x7610, R158 ;  /* 0x00007610ff9e7816 */ /* 0x000fe2000000009e */
[----:B--2---:R1:W-:Y:S02]  /*6c60*/  @!P1 STL [R1+0x774], R159 ;  /* 0x0007749f01009387 */ /* 0x0043e40000100800 */
[----:B-1----:R-:W1:Y:S01]  /*6c70*/  LDC R159, c[0x0][0x3a0] ;  /* 0x0000e800ff9f7b82 */ /* 0x002e620000000800 */
[----:B------:R-:W-:-:S04]  /*6c80*/  IADD3 R160, P1, PT, R155, R6, RZ ;  /* 0x000000069ba07210 */ /* 0x000fc80007f3e0ff */
[-C--:B------:R-:W-:Y:S01]  /*6c90*/  LEA.HI.X.SX32 R68, R68, R5.reuse, 0x1, P1 ;  /* 0x0000000544447211 */ /* 0x080fe200008f0eff */
[----:B------:R-:W-:Y:S04]  /*6ca0*/  STL [R1+0x1d68], R160 ;  /* 0x001d68a001007387 */ /* 0x000fe80000100800 */
[----:B------:R2:W-:Y:S01]  /*6cb0*/  STL [R1+0x1d64], R68 ;  /* 0x001d644401007387 */ /* 0x0005e20000100800 */
[----:B-1----:R-:W-:Y:S01]  /*6cc0*/  VIADD R155, R159, 0xffffff09 ;  /* 0xffffff099f9b7836 */ /* 0x002fe20000000000 */
[----:B------:R-:W-:Y:S01]  /*6cd0*/  IADD3 R159, P6, PT, R69, R6, RZ ;  /* 0x00000006459f7210 */ /* 0x000fe20007fde0ff */
[----:B------:R-:W-:Y:S02]  /*6ce0*/  @!P0 IMAD.MOV.U32 R69, RZ, RZ, R68 ;  /* 0x000000ffff458224 */ /* 0x000fe400078e0044 */
[----:B--2---:R-:W-:Y:S01]  /*6cf0*/  @!P0 IMAD.MOV.U32 R68, RZ, RZ, R160 ;  /* 0x000000ffff448224 */ /* 0x004fe200078e00a0 */
[----:B------:R-:W-:Y:S01]  /*6d00*/  ISETP.GE.U32.AND P1, PT, R155, 0x7ffffe0a, PT ;  /* 0x7ffffe0a9b00780c */ /* 0x000fe20003f26070 */
[----:B------:R-:W-:Y:S01]  /*6d10*/  IMAD R155, R2, 0xfb, RZ ;  /* 0x000000fb029b7824 */ /* 0x000fe200078e02ff */
[----:B------:R1:W-:Y:S01]  /*6d20*/  STL [R1+0x1d58], R159 ;  /* 0x001d589f01007387 */ /* 0x0003e20000100800 */
[----:B------:R-:W-:Y:S01]  /*6d30*/  PRMT R161, RZ, 0x7610, R161 ;  /* 0x00007610ffa17816 */ /* 0x000fe200000000a1 */
[----:B------:R-:W2:Y:S02]  /*6d40*/  LDC R160, c[0x0][0x3a8] ;  /* 0x0000ea00ffa07b82 */ /* 0x000ea40000000800 */
[----:B------:R3:W4:Y:S02]  /*6d50*/  @!P0 LDG.E.U16 R156, desc[UR20][R68.64] ;  /* 0x00000014449c8981 */ /* 0x000724000c1e1500 */
[----:B---3--:R-:W-:Y:S01]  /*6d60*/  LEA.HI.X.SX32 R69, R155, R5, 0x1, P6 ;  /* 0x000000059b457211 */ /* 0x008fe200030f0eff */
[----:B------:R-:W-:-:S05]  /*6d70*/  @!P5 IMAD.MOV.U32 R68, RZ, RZ, R159 ;  /* 0x000000ffff44d224 */ /* 0x000fca00078e009f */
[----:B------:R3:W2:Y:S01]  /*6d80*/  @!P5 LDG.E.U16 R158, desc[UR20][R68.64] ;  /* 0x00000014449ed981 */ /* 0x0006a2000c1e1500 */
[----:B------:R-:W-:Y:S02]  /*6d90*/  IMAD R155, R162, 0x1f4, RZ ;  /* 0x000001f4a29b7824 */ /* 0x000fe400078e02ff */
[----:B------:R-:W0:Y:S01]  /*6da0*/  LDC R162, c[0x0][0x3a0] ;  /* 0x0000e800ffa27b82 */ /* 0x000e220000000800 */
[----:B-1----:R-:W-:Y:S02]  /*6db0*/  IMAD R159, R2, 0xfa, RZ ;  /* 0x000000fa029f7824 */ /* 0x002fe400078e02ff */
[----:B---3--:R-:W-:Y:S01]  /*6dc0*/  IMAD R68, R163, 0x1f2, RZ ;  /* 0x000001f2a3447824 */ /* 0x008fe200078e02ff */
[----:B----4-:R1:W-:Y:S04]  /*6dd0*/  STL [R1+0x770], R156 ;  /* 0x0007709c01007387 */ /* 0x0103e80000100800 */
[----:B------:R3:W-:Y:S01]  /*6de0*/  STL [R1+0x1d54], R69 ;  /* 0x001d544501007387 */ /* 0x0007e20000100800 */
[----:B-1----:R-:W-:Y:S01]  /*6df0*/  VIADD R156, R157, 0xffffff06 ;  /* 0xffffff069d9c7836 */ /* 0x002fe20000000000 */
[-C--:B------:R-:W-:Y:S01]  /*6e00*/  IADD3 R157, P0, PT, R68, R6.reuse, RZ ;  /* 0x00000006449d7210 */ /* 0x080fe20007f1e0ff */
[----:B0-----:R-:W-:Y:S01]  /*6e10*/  VIADD R68, R162, 0xffffff0d ;  /* 0xffffff0da2447836 */ /* 0x001fe20000000000 */
[----:B--2---:R0:W-:Y:S02]  /*6e20*/  STL [R1+0x76c], R158 ;  /* 0x00076c9e01007387 */ /* 0x0041e40000100800 */
[----:B------:R-:W-:Y:S01]  /*6e30*/  ISETP.GE.U32.AND P5, PT, R156, 0x7ffffe07, PT ;  /* 0x7ffffe079c00780c */ /* 0x000fe20003fa6070 */
[----:B---3--:R-:W-:Y:S01]  /*6e40*/  IMAD R69, R2, 0xf9, RZ ;  /* 0x000000f902457824 */ /* 0x008fe200078e02ff */
[----:B0-----:R-:W-:-:S04]  /*6e50*/  IADD3 R158, P6, PT, R155, R6, RZ ;  /* 0x000000069b9e7210 */ /* 0x001fc80007fde0ff */
[-C--:B------:R-:W-:Y:S02]  /*6e60*/  LEA.HI.X.SX32 R159, R159, R5.reuse, 0x1, P6 ;  /* 0x000000059f9f7211 */ /* 0x080fe400030f0eff */
[----:B------:R-:W-:Y:S02]  /*6e70*/  LEA.HI.X.SX32 R156, R69, R5, 0x1, P0 ;  /* 0x00000005459c7211 */ /* 0x000fe400000f0eff */
[----:B------:R-:W-:Y:S01]  /*6e80*/  ISETP.GE.U32.AND P0, PT, R68, 0x7ffffe0e, PT ;  /* 0x7ffffe0e4400780c */ /* 0x000fe20003f06070 */
[----:B------:R-:W-:Y:S02]  /*6e90*/  @!P4 IMAD.MOV.U32 R68, RZ, RZ, R158 ;  /* 0x000000ffff44c224 */ /* 0x000fe400078e009e */
[----:B------:R-:W-:Y:S01]  /*6ea0*/  @!P4 IMAD.MOV.U32 R69, RZ, RZ, R159 ;  /* 0x000000ffff45c224 */ /* 0x000fe200078e009f */
[----:B------:R-:W-:-:S04]  /*6eb0*/  PRMT R155, RZ, 0x7610, R155 ;  /* 0x00007610ff9b7816 */ /* 0x000fc8000000009b */
[----:B------:R0:W2:Y:S02]  /*6ec0*/  @!P4 LDG.E.U16 R161, desc[UR20][R68.64] ;  /* 0x0000001444a1c981 */ /* 0x0000a4000c1e1500 */
[----:B0-----:R-:W-:Y:S02]  /*6ed0*/  @!P5 IMAD.MOV.U32 R68, RZ, RZ, R157 ;  /* 0x000000ffff44d224 */ /* 0x001fe400078e009d */
[----:B------:R-:W-:-:S05]  /*6ee0*/  @!P5 IMAD.MOV.U32 R69, RZ, RZ, R156 ;  /* 0x000000ffff45d224 */ /* 0x000fca00078e009c */
[----:B------:R0:W3:Y:S04]  /*6ef0*/  @!P5 LDG.E.U16 R155, desc[UR20][R68.64] ;  /* 0x00000014449bd981 */ /* 0x0000e8000c1e1500 */
[----:B------:R1:W-:Y:S04]  /*6f00*/  STL [R1+0x1d50], R158 ;  /* 0x001d509e01007387 */ /* 0x0003e80000100800 */
[----:B------:R4:W-:Y:S01]  /*6f10*/  STL [R1+0x1d48], R157 ;  /* 0x001d489d01007387 */ /* 0x0009e20000100800 */
[----:B-1----:R-:W0:Y:S03]  /*6f20*/  LDC R158, c[0x0][0x3a0] ;  /* 0x0000e800ff9e7b82 */ /* 0x002e260000000800 */
[----:B------:R1:W-:Y:S05]  /*6f30*/  STL [R1+0x1d4c], R159 ;  /* 0x001d4c9f01007387 */ /* 0x0003ea0000100800 */
[----:B----4-:R-:W4:Y:S08]  /*6f40*/  LDC R157, c[0x0][0x3a0] ;  /* 0x0000e800ff9d7b82 */ /* 0x010f300000000800 */
[----:B-1----:R-:W1:Y:S01]  /*6f50*/  LDC R159, c[0x0][0x3a8] ;  /* 0x0000ea00ff9f7b82 */ /* 0x002e620000000800 */
[----:B0-----:R-:W-:Y:S01]  /*6f60*/  VIADD R69, R158, 0xffffff08 ;  /* 0xffffff089e457836 */ /* 0x001fe20000000000 */
[----:B------:R0:W-:Y:S06]  /*6f70*/  STL [R1+0x1d44], R156 ;  /* 0x001d449c01007387 */ /* 0x0001ec0000100800 */
[----:B------:R-:W2:Y:S01]  /*6f80*/  LDC R158, c[0x0][0x3a8] ;  /* 0x0000ea00ff9e7b82 */ /* 0x000ea20000000800 */
[----:B------:R-:W-:Y:S01]  /*6f90*/  ISETP.GE.U32.AND P5, PT, R69, 0x7ffffe09, PT ;  /* 0x7ffffe094500780c */ /* 0x000fe20003fa6070 */
[----:B------:R-:W-:-:S02]  /*6fa0*/  IMAD R69, R160, 0x1ee, RZ ;  /* 0x000001eea0457824 */ /* 0x000fc400078e02ff */
[----:B-1----:R-:W-:-:S05]  /*6fb0*/  IMAD R68, R159, 0x1f0, RZ ;  /* 0x000001f09f447824 */ /* 0x002fca00078e02ff */
[-C--:B0-----:R-:W-:Y:S01]  /*6fc0*/  IADD3 R156, P4, PT, R68, R6.reuse, RZ ;  /* 0x00000006449c7210 */ /* 0x081fe20007f9e0ff */
[----:B------:R-:W-:Y:S01]  /*6fd0*/  VIADD R68, R162, 0xffffff0f ;  /* 0xffffff0fa2447836 */ /* 0x000fe20000000000 */
[----:B------:R-:W-:Y:S02]  /*6fe0*/  PRMT R160, RZ, 0x7610, R160 ;  /* 0x00007610ffa07816 */ /* 0x000fe400000000a0 */
[----:B------:R-:W-:Y:S01]  /*6ff0*/  PRMT R159, RZ, 0x7610, R159 ;  /* 0x00007610ff9f7816 */ /* 0x000fe2000000009f */
[----:B---3--:R0:W-:Y:S04]  /*7000*/  STL [R1+0x768], R155 ;  /* 0x0007689b01007387 */ /* 0x0081e80000100800 */
[----:B--2---:R1:W-:Y:S01]  /*7010*/  STL [R1+0x764], R161 ;  /* 0x000764a101007387 */ /* 0x0043e20000100800 */
[C---:B0-----:R-:W-:Y:S01]  /*7020*/  IMAD R155, R2.reuse, 0xf7, RZ ;  /* 0x000000f7029b7824 */ /* 0x041fe200078e02ff */
[----:B-1----:R-:W-:Y:S01]  /*7030*/  IADD3 R161, P6, PT, R69, R6, RZ ;  /* 0x0000000645a17210 */ /* 0x002fe20007fde0ff */
[----:B------:R-:W-:-:S05]  /*7040*/  IMAD R69, R2, 0xf8, RZ ;  /* 0x000000f802457824 */ /* 0x000fca00078e02ff */
[-C--:B------:R-:W-:Y:S02]  /*7050*/  LEA.HI.X.SX32 R69, R69, R5.reuse, 0x1, P4 ;  /* 0x0000000545457211 */ /* 0x080fe400020f0eff */
[----:B------:R-:W-:Y:S01]  /*7060*/  ISETP.GE.U32.AND P4, PT, R68, 0x7ffffe10, PT ;  /* 0x7ffffe104400780c */ /* 0x000fe20003f86070 */
[----:B------:R-:W-:Y:S01]  /*7070*/  @!P3 IMAD.MOV.U32 R68, RZ, RZ, R156 ;  /* 0x000000ffff44b224 */ /* 0x000fe200078e009c */
[----:B------:R-:W-:Y:S01]  /*7080*/  LEA.HI.X.SX32 R155, R155, R5, 0x1, P6 ;  /* 0x000000059b9b7211 */ /* 0x000fe200030f0eff */
[----:B------:R0:W-:Y:S04]  /*7090*/  STL [R1+0x1d40], R156 ;  /* 0x001d409c01007387 */ /* 0x0001e80000100800 */
[----:B------:R-:W-:Y:S04]  /*70a0*/  STL [R1+0x1d38], R161 ;  /* 0x001d38a101007387 */ /* 0x000fe80000100800 */
[----:B------:R1:W-:Y:S01]  /*70b0*/  STL [R1+0x1d3c], R69 ;  /* 0x001d3c4501007387 */ /* 0x0003e20000100800 */
[----:B0-----:R-:W0:Y:S03]  /*70c0*/  LDC R156, c[0x0][0x3a8] ;  /* 0x0000ea00ff9c7b82 */ /* 0x001e260000000800 */
[----:B------:R2:W3:Y:S02]  /*70d0*/  @!P3 LDG.E.U16 R160, desc[UR20][R68.64] ;  /* 0x0000001444a0b981 */ /* 0x0004e4000c1e1500 */
[----:B--2---:R-:W-:-:S02]  /*70e0*/  @!P5 IMAD.MOV.U32 R68, RZ, RZ, R161 ;  /* 0x000000ffff44d224 */ /* 0x004fc400078e00a1 */
[----:B-1----:R-:W-:Y:S01]  /*70f0*/  @!P5 IMAD.MOV.U32 R69, RZ, RZ, R155 ;  /* 0x000000ffff45d224 */ /* 0x002fe200078e009b */
[----:B------:R4:W-:Y:S01]  /*7100*/  STL [R1+0x1d34], R155 ;  /* 0x001d349b01007387 */ /* 0x0009e20000100800 */
[----:B------:R-:W1:Y:S03]  /*7110*/  LDC R161, c[0x0][0x3a8] ;  /* 0x0000ea00ffa17b82 */ /* 0x000e660000000800 */
[----:B------:R0:W2:Y:S01]  /*7120*/  @!P5 LDG.E.U16 R159, desc[UR20][R68.64] ;  /* 0x00000014449fd981 */ /* 0x0000a2000c1e1500 */
[----:B----4-:R-:W-:Y:S02]  /*7130*/  VIADD R155, R157, 0xffffff0c ;  /* 0xffffff0c9d9b7836 */ /* 0x010fe40000000000 */
[----:B0-----:R-:W-:Y:S02]  /*7140*/  IMAD R68, R156, 0x1ec, RZ ;  /* 0x000001ec9c447824 */ /* 0x001fe400078e02ff */
[----:B------:R-:W-:-:S02]  /*7150*/  VIADD R69, R162, 0xffffff11 ;  /* 0xffffff11a2457836 */ /* 0x000fc40000000000 */
[----:B------:R-:W-:Y:S01]  /*7160*/  IMAD R156, R158, 0x1e6, RZ ;  /* 0x000001e69e9c7824 */ /* 0x000fe200078e02ff */
[----:B------:R-:W-:Y:S02]  /*7170*/  ISETP.GE.U32.AND P5, PT, R155, 0x7ffffe0d, PT ;  /* 0x7ffffe0d9b00780c */ /* 0x000fe40003fa6070 */
[----:B------:R-:W-:Y:S02]  /*7180*/  ISETP.GE.U32.AND P3, PT, R69, 0x7ffffe12, PT ;  /* 0x7ffffe124500780c */ /* 0x000fe40003f66070 */
[----:B------:R-:W-:Y:S02]  /*7190*/  PRMT R155, RZ, 0x7610, R155 ;  /* 0x00007610ff9b7816 */ /* 0x000fe4000000009b */
[----:B------:R-:W-:Y:S01]  /*71a0*/  PRMT R157, RZ, 0x7610, R157 ;  /* 0x00007610ff9d7816 */ /* 0x000fe2000000009d */
[----:B---3--:R0:W-:Y:S02]  /*71b0*/  STL [R1+0x75c], R160 ;  /* 0x00075ca001007387 */ /* 0x0081e40000100800 */
[----:B0-----:R-:W-:-:S02]  /*71c0*/  IMAD R160, R2, 0xf6, RZ ;  /* 0x000000f602a07824 */ /* 0x001fc400078e02ff */
[----:B--2---:R0:W-:Y:S02]  /*71d0*/  STL [R1+0x760], R159 ;  /* 0x0007609f01007387 */ /* 0x0041e40000100800 */
[----:B0-----:R-:W-:Y:S01]  /*71e0*/  IADD3 R159, P6, PT, R68, R6, RZ ;  /* 0x00000006449f7210 */ /* 0x001fe20007fde0ff */
[----:B------:R-:W-:-:S03]  /*71f0*/  IMAD R68, R2, 0xf3, RZ ;  /* 0x000000f302447824 */ /* 0x000fc600078e02ff */
[-C--:B------:R-:W-:Y:S02]  /*7200*/  LEA.HI.X.SX32 R69, R160, R5.reuse, 0x1, P6 ;  /* 0x00000005a0457211 */ /* 0x080fe400030f0eff */
[----:B------:R-:W-:Y:S01]  /*7210*/  IADD3 R158, P6, PT, R156, R6, RZ ;  /* 0x000000069c9e7210 */ /* 0x000fe20007fde0ff */
[----:B------:R0:W-:Y:S01]  /*7220*/  STL [R1+0x1d30], R159 ;  /* 0x001d309f01007387 */ /* 0x0001e20000100800 */
[----:B------:R-:W2:Y:S02]  /*7230*/  LDC R156, c[0x0][0x3a0] ;  /* 0x0000e800ff9c7b82 */ /* 0x000ea40000000800 */
[----:B------:R-:W-:Y:S01]  /*7240*/  LEA.HI.X.SX32 R160, R68, R5, 0x1, P6 ;  /* 0x0000000544a07211 */ /* 0x000fe200030f0eff */
[----:B------:R-:W-:Y:S01]  /*7250*/  @!P1 IMAD.MOV.U32 R68, RZ, RZ, R159 ;  /* 0x000000ffff449224 */ /* 0x000fe200078e009f */
[----:B------:R3:W-:Y:S04]  /*7260*/  STL [R1+0x1d2c], R69 ;  /* 0x001d2c4501007387 */ /* 0x0007e80000100800 */
[----:B------:R4:W2:Y:S01]  /*7270*/  @!P1 LDG.E.U16 R155, desc[UR20][R68.64] ;  /* 0x00000014449b9981 */ /* 0x0008a2000c1e1500 */
[----:B0-----:R-:W0:Y:S01]  /*7280*/  LDC R159, c[0x0][0x3a8] ;  /* 0x0000ea00ff9f7b82 */ /* 0x001e220000000800 */
[----:B----4-:R-:W-:-:S02]  /*7290*/  @!P5 IMAD.MOV.U32 R68, RZ, RZ, R158 ;  /* 0x000000ffff44d224 */ /* 0x010fc400078e009e */
[----:B---3--:R-:W-:-:S05]  /*72a0*/  @!P5 IMAD.MOV.U32 R69, RZ, RZ, R160 ;  /* 0x000000ffff45d224 */ /* 0x008fca00078e00a0 */
[----:B------:R3:W4:Y:S04]  /*72b0*/  @!P5 LDG.E.U16 R157, desc[UR20][R68.64] ;  /* 0x00000014449dd981 */ /* 0x000728000c1e1500 */
[----:B------:R1:W-:Y:S04]  /*72c0*/  STL [R1+0x1d18], R158 ;  /* 0x001d189e01007387 */ /* 0x0003e80000100800 */
[----:B------:R1:W-:Y:S01]  /*72d0*/  STL [R1+0x1d14], R160 ;  /* 0x001d14a001007387 */ /* 0x0003e20000100800 */
[----:B---3--:R-:W-:Y:S01]  /*72e0*/  VIADD R69, R162, 0xffffff13 ;  /* 0xffffff13a2457836 */ /* 0x008fe20000000000 */
[----:B-1----:R-:W1:Y:S08]  /*72f0*/  LDC R158, c[0x0][0x3a8] ;  /* 0x0000ea00ff9e7b82 */ /* 0x002e700000000800 */
[----:B------:R-:W3:Y:S02]  /*7300*/  LDC R160, c[0x0][0x3a0] ;  /* 0x0000e800ffa07b82 */ /* 0x000ee40000000800 */
[----:B---3--:R-:W-:-:S05]  /*7310*/  VIADD R68, R160, 0xffffff0e ;  /* 0xffffff0ea0447836 */ /* 0x008fca0000000000 */
[----:B------:R-:W-:Y:S01]  /*7320*/  ISETP.GE.U32.AND P5, PT, R68, 0x7ffffe0f, PT ;  /* 0x7ffffe0f4400780c */ /* 0x000fe20003fa6070 */
[----:B------:R-:W-:-:S05]  /*7330*/  IMAD R68, R161, 0x1e2, RZ ;  /* 0x000001e2a1447824 */ /* 0x000fca00078e02ff */
[----:B------:R-:W-:Y:S01]  /*7340*/  IADD3 R162, P6, PT, R68, R6, RZ ;  /* 0x0000000644a27210 */ /* 0x000fe20007fde0ff */
[----:B--2---:R0:W-:Y:S02]  /*7350*/  STL [R1+0x754], R155 ;  /* 0x0007549b01007387 */ /* 0x0041e40000100800 */
[----:B0-----:R-:W-:-:S05]  /*7360*/  IMAD R155, R159, 0x1e4, RZ ;  /* 0x000001e49f9b7824 */ /* 0x001fca00078e02ff */
[----:B------:R-:W-:Y:S01]  /*7370*/  IADD3 R160, P1, PT, R155, R6, RZ ;  /* 0x000000069ba07210 */ /* 0x000fe20007f3e0ff */
[----:B----4-:R0:W-:Y:S01]  /*7380*/  STL [R1+0x758], R157 ;  /* 0x0007589d01007387 */ /* 0x0101e20000100800 */
[----:B------:R-:W-:Y:S01]  /*7390*/  PRMT R159, RZ, 0x7610, R159 ;  /* 0x00007610ff9f7816 */ /* 0x000fe2000000009f */
[----:B0-----:R-:W-:-:S05]  /*73a0*/  IMAD R157, R2, 0xf2, RZ ;  /* 0x000000f2029d7824 */ /* 0x001fca00078e02ff */
[----:B------:R-:W-:Y:S01]  /*73b0*/  LEA.HI.X.SX32 R157, R157, R5, 0x1, P1 ;  /* 0x000000059d9d7211 */ /* 0x000fe200008f0eff */
[----:B------:R-:W-:Y:S01]  /*73c0*/  @!P0 IMAD.MOV.U32 R68, RZ, RZ, R160 ;  /* 0x000000ffff448224 */ /* 0x000fe200078e00a0 */
[----:B------:R-:W-:-:S03]  /*73d0*/  ISETP.GE.U32.AND P1, PT, R69, 0x7ffffe14, PT ;  /* 0x7ffffe144500780c */ /* 0x000fc60003f26070 */
[----:B------:R-:W-:-:S05]  /*73e0*/  @!P0 IMAD.MOV.U32 R69, RZ, RZ, R157 ;  /* 0x000000ffff458224 */ /* 0x000fca00078e009d */
[----:B------:R0:W2:Y:S01]  /*73f0*/  @!P0 LDG.E.U16 R159, desc[UR20][R68.64] ;  /* 0x00000014449f8981 */ /* 0x0000a2000c1e1500 */
[----:B------:R-:W-:-:S03]  /*7400*/  IMAD R155, R2, 0xf1, RZ ;  /* 0x000000f1029b7824 */ /* 0x000fc600078e02ff */
[----:B------:R3:W-:Y:S01]  /*7410*/  STL [R1+0x1d10], R160 ;  /* 0x001d10a001007387 */ /* 0x0007e20000100800 */
[----:B------:R-:W-:-:S03]  /*7420*/  PRMT R161, RZ, 0x7610, R161 ;  /* 0x00007610ffa17816 */ /* 0x000fc600000000a1 */
[----:B------:R4:W-:Y:S01]  /*7430*/  STL [R1+0x1d0c], R157 ;  /* 0x001d0c9d01007387 */ /* 0x0009e20000100800 */
[----:B0-----:R-:W-:-:S03]  /*7440*/  LEA.HI.X.SX32 R68, R155, R5, 0x1, P6 ;  /* 0x000000059b447211 */ /* 0x001fc600030f0eff */
[----:B------:R-:W-:Y:S01]  /*7450*/  STL [R1+0x1d08], R162 ;  /* 0x001d08a201007387 */ /* 0x000fe20000100800 */
[----:B---3--:R-:W0:Y:S01]  /*7460*/  LDC R160, c[0x0][0x3a0] ;  /* 0x0000e800ffa07b82 */ /* 0x008e220000000800 */
[----:B------:R-:W-:-:S07]  /*7470*/  @!P5 IMAD.MOV.U32 R69, RZ, RZ, R68 ;  /* 0x000000ffff45d224 */ /* 0x000fce00078e0044 */
[----:B----4-:R-:W3:Y:S01]  /*7480*/  LDC R157, c[0x0][0x3a8] ;  /* 0x0000ea00ff9d7b82 */ /* 0x010ee20000000800 */
[----:B--2---:R2:W-:Y:S04]  /*7490*/  STL [R1+0x750], R159 ;  /* 0x0007509f01007387 */ /* 0x0045e80000100800 */
[----:B------:R4:W-:Y:S01]  /*74a0*/  STL [R1+0x1d04], R68 ;  /* 0x001d044401007387 */ /* 0x0009e20000100800 */
[----:B---3--:R-:W-:Y:S02]  /*74b0*/  IMAD R155, R157, 0x1e0, RZ ;  /* 0x000001e09d9b7824 */ /* 0x008fe400078e02ff */
[----:B--2---:R-:W2:Y:S01]  /*74c0*/  LDC R159, c[0x0][0x3a8] ;  /* 0x0000ea00ff9f7b82 */ /* 0x004ea20000000800 */
[----:B----4-:R-:W-:-:S05]  /*74d0*/  @!P5 IMAD.MOV.U32 R68, RZ, RZ, R162 ;  /* 0x000000ffff44d224 */ /* 0x010fca00078e00a2 */
[----:B------:R3:W4:Y:S02]  /*74e0*/  @!P5 LDG.E.U16 R161, desc[UR20][R68.64] ;  /* 0x0000001444a1d981 */ /* 0x000724000c1e1500 */
[----:B---3--:R-:W3:Y:S01]  /*74f0*/  LDC R69, c[0x0][0x3a0] ;  /* 0x0000e800ff457b82 */ /* 0x008ee20000000800 */
[----:B------:R-:W-:Y:S02]  /*7500*/  VIADD R68, R156, 0xffffff10 ;  /* 0xffffff109c447836 */ /* 0x000fe40000000000 */
[----:B------:R-:W-:-:S03]  /*7510*/  IMAD R162, R2, 0xf0, RZ ;  /* 0x000000f002a27824 */ /* 0x000fc600078e02ff */
[----:B------:R-:W-:Y:S01]  /*7520*/  ISETP.GE.U32.AND P5, PT, R68, 0x7ffffe11, PT ;  /* 0x7ffffe114400780c */ /* 0x000fe20003fa6070 */
[----:B-1----:R-:W-:Y:S01]  /*7530*/  IMAD R68, R158, 0x1de, RZ ;  /* 0x000001de9e447824 */ /* 0x002fe200078e02ff */
[----:B------:R-:W-:-:S04]  /*7540*/  PRMT R158, RZ, 0x7610, R158 ;  /* 0x00007610ff9e7816 */ /* 0x000fc8000000009e */
[-C--:B------:R-:W-:Y:S01]  /*7550*/  IADD3 R156, P6, PT, R68, R6.reuse, RZ ;  /* 0x00000006449c7210 */ /* 0x080fe20007fde0ff */
[----:B---3--:R-:W-:Y:S01]  /*7560*/  VIADD R69, R69, 0xffffff15 ;  /* 0xffffff1545457836 */ /* 0x008fe20000000000 */
[----:B----4-:R1:W-:Y:S02]  /*7570*/  STL [R1+0x74c], R161 ;  /* 0x00074ca101007387 */ /* 0x0103e40000100800 */
[----:B-1----:R-:W-:-:S04]  /*7580*/  IADD3 R161, P0, PT, R155, R6, RZ ;  /* 0x000000069ba17210 */ /* 0x002fc80007f1e0ff */
[----:B------:R-:W-:Y:S01]  /*7590*/  LEA.HI.X.SX32 R162, R162, R5, 0x1, P0 ;  /* 0x00000005a2a27211 */ /* 0x000fe200000f0eff */
[----:B------:R-:W-:Y:S01]  /*75a0*/  @!P4 IMAD.MOV.U32 R68, RZ, RZ, R161 ;  /* 0x000000ffff44c224 */ /* 0x000fe200078e00a1 */
[----:B------:R-:W-:-:S03]  /*75b0*/  ISETP.GE.U32.AND P0, PT, R69, 0x7ffffe16, PT ;  /* 0x7ffffe164500780c */ /* 0x000fc60003f06070 */
[----:B------:R-:W-:-:S05]  /*75c0*/  @!P4 IMAD.MOV.U32 R69, RZ, RZ, R162 ;  /* 0x000000ffff45c224 */ /* 0x000fca00078e00a2 */
[----:B------:R1:W3:Y:S01]  /*75d0*/  @!P4 LDG.E.U16 R158, desc[UR20][R68.64] ;  /* 0x00000014449ec981 */ /* 0x0002e2000c1e1500 */
[----:B------:R-:W-:-:S03]  /*75e0*/  IMAD R155, R2, 0xef, RZ ;  /* 0x000000ef029b7824 */ /* 0x000fc600078e02ff */
[----:B------:R4:W-:Y:S01]  /*75f0*/  STL [R1+0x1d00], R161 ;  /* 0x001d00a101007387 */ /* 0x0009e20000100800 */
[----:B-1----:R-:W-:Y:S01]  /*7600*/  IMAD.MOV.U32 R69, RZ, RZ, R156 ;  /* 0x000000ffff457224 */ /* 0x002fe200078e009c */
[----:B------:R-:W-:Y:S02]  /*7610*/  LEA.HI.X.SX32 R68, R155, R5, 0x1, P6 ;  /* 0x000000059b447211 */ /* 0x000fe400030f0eff */
[----:B------:R1:W-:Y:S01]  /*7620*/  STL [R1+0x1cfc], R162 ;  /* 0x001cfca201007387 */ /* 0x0003e20000100800 */
[----:B------:R-:W-:Y:S01]  /*7630*/  PRMT R157, RZ, 0x7610, R157 ;  /* 0x00007610ff9d7816 */ /* 0x000fe2000000009d */
[----:B----4-:R-:W4:Y:S01]  /*7640*/  LDC R161, c[0x0][0x3a8] ;  /* 0x0000ea00ffa17b82 */ /* 0x010f220000000800 */
[----:B------:R-:W-:Y:S01]  /*7650*/  @!P5 LOP3.LUT R69, R69, R68, RZ, 0x3c, !PT ;  /* 0x000000444545d212 */ /* 0x000fe200078e3cff */
[----:B------:R0:W-:Y:S01]  /*7660*/  STL [R1+0x1cf8], R156 ;  /* 0x001cf89c01007387 */ /* 0x0001e20000100800 */
[----:B--2---:R-:W-:-:S05]  /*7670*/  IMAD R155, R159, 0x1dc, RZ ;  /* 0x000001dc9f9b7824 */ /* 0x004fca00078e02ff */
[----:B-1----:R-:W1:Y:S01]  /*7680*/  LDC R162, c[0x0][0x3a8] ;  /* 0x0000ea00ffa27b82 */ /* 0x002e620000000800 */
[----:B---3--:R2:W-:Y:S04]  /*7690*/  STL [R1+0x748], R158 ;  /* 0x0007489e01007387 */ /* 0x0085e80000100800 */
[----:B------:R3:W-:Y:S01]  /*76a0*/  STL [R1+0x1cf4], R68 ;  /* 0x001cf44401007387 */ /* 0x0007e20000100800 */
[----:B0-----:R-:W-:Y:S02]  /*76b0*/  VIADD R156, R160, 0xffffff12 ;  /* 0xffffff12a09c7836 */ /* 0x001fe40000000000 */
[----:B------:R-:W-:Y:S01]  /*76c0*/  IMAD R159, R2, 0xee, RZ ;  /* 0x000000ee029f7824 */ /* 0x000fe200078e02ff */
[----:B--2---:R-:W0:Y:S01]  /*76d0*/  LDC R158, c[0x0][0x3a0] ;  /* 0x0000e800ff9e7b82 */ /* 0x004e220000000800 */
[----:B---3--:R-:W-:-:S04]  /*76e0*/  @!P5 LOP3.LUT R68, R69, R68, RZ, 0x3c, !PT ;  /* 0x000000444544d212 */ /* 0x008fc800078e3cff */
[----:B------:R-:W-:-:S05]  /*76f0*/  @!P5 LOP3.LUT R69, R69, R68, RZ, 0x3c, !PT ;  /* 0x000000444545d212 */ /* 0x000fca00078e3cff */
[----:B------:R2:W3:Y:S02]  /*7700*/  @!P5 LDG.E.U16 R157, desc[UR20][R68.64] ;  /* 0x00000014449dd981 */ /* 0x0004e4000c1e1500 */
[----:B--2---:R-:W2:Y:S01]  /*7710*/  LDC R69, c[0x0][0x3a0] ;  /* 0x0000e800ff457b82 */ /* 0x004ea20000000800 */
[----:B------:R-:W-:Y:S02]  /*7720*/  IADD3 R160, P4, PT, R155, R6, RZ ;  /* 0x000000069ba07210 */ /* 0x000fe40007f9e0ff */
[----:B------:R-:W-:Y:S02]  /*7730*/  ISETP.GE.U32.AND P5, PT, R156, 0x7ffffe13, PT ;  /* 0x7ffffe139c00780c */ /* 0x000fe40003fa6070 */
[----:B------:R-:W-:Y:S02]  /*7740*/  LEA.HI.X.SX32 R155, R159, R5, 0x1, P4 ;  /* 0x000000059f9b7211 */ /* 0x000fe400020f0eff */
[----:B------:R-:W-:Y:S01]  /*7750*/  PRMT R156, RZ, 0x7610, R156 ;  /* 0x00007610ff9c7816 */ /* 0x000fe2000000009c */
[----:B--2---:R-:W-:-:S05]  /*7760*/  VIADD R69, R69, 0xffffff17 ;  /* 0xffffff1745457836 */ /* 0x004fca0000000000 */
[----:B------:R-:W-:Y:S01]  /*7770*/  ISETP.GE.U32.AND P4, PT, R69, 0x7ffffe18, PT ;  /* 0x7ffffe184500780c */ /* 0x000fe20003f86070 */
[----:B------:R-:W-:Y:S01]  /*7780*/  IMAD.MOV.U32 R69, RZ, RZ, R155 ;  /* 0x000000ffff457224 */ /* 0x000fe200078e009b */
[----:B---3--:R2:W-:Y:S02]  /*7790*/  STL [R1+0x744], R157 ;  /* 0x0007449d01007387 */ /* 0x0085e40000100800 */
[----:B--2---:R-:W2:Y:S02]  /*77a0*/  LDC R157, c[0x0][0x3a8] ;  /* 0x0000ea00ff9d7b82 */ /* 0x004ea40000000800 */
[----:B------:R-:W-:Y:S04]  /*77b0*/  STL [R1+0x1cf0], R160 ;  /* 0x001cf0a001007387 */ /* 0x000fe80000100800 */
[----:B------:R3:W-:Y:S02]  /*77c0*/  STL [R1+0x1cec], R155 ;  /* 0x001cec9b01007387 */ /* 0x0007e40000100800 */
[----:B---3--:R-:W-:-:S02]  /*77d0*/  IMAD R155, R2, 0xed, RZ ;  /* 0x000000ed029b7824 */ /* 0x008fc400078e02ff */
[----:B--2---:R-:W-:-:S05]  /*77e0*/  IMAD R68, R157, 0x1da, RZ ;  /* 0x000001da9d447824 */ /* 0x004fca00078e02ff */
[----:B------:R-:W-:Y:S01]  /*77f0*/  IADD3 R159, P6, PT, R68, R6, RZ ;  /* 0x00000006449f7210 */ /* 0x000fe20007fde0ff */
[----:B------:R-:W-:Y:S01]  /*7800*/  @!P3 IMAD.MOV.U32 R68, RZ, RZ, R160 ;  /* 0x000000ffff44b224 */ /* 0x000fe200078e00a0 */
[----:B------:R-:W-:Y:S01]  /*7810*/  PRMT R157, RZ, 0x7610, R157 ;  /* 0x00007610ff9d7816 */ /* 0x000fe2000000009d */
[----:B------:R-:W2:Y:S03]  /*7820*/  LDC R160, c[0x0][0x3a8] ;  /* 0x0000ea00ffa07b82 */ /* 0x000ea60000000800 */
[----:B------:R3:W2:Y:S02]  /*7830*/  @!P3 LDG.E.U16 R156, desc[UR20][R68.64] ;  /* 0x00000014449cb981 */ /* 0x0006a4000c1e1500 */
[----:B---3--:R-:W-:Y:S01]  /*7840*/  LEA.HI.X.SX32 R69, R155, R5, 0x1, P6 ;  /* 0x000000059b457211 */ /* 0x008fe200030f0eff */
[----:B------:R-:W-:-:S05]  /*7850*/  @!P5 IMAD.MOV.U32 R68, RZ, RZ, R159 ;  /* 0x000000ffff44d224 */ /* 0x000fca00078e009f */
[----:B------:R1:W3:Y:S02]  /*7860*/  @!P5 LDG.E.U16 R157, desc[UR20][R68.64] ;  /* 0x00000014449dd981 */ /* 0x0002e4000c1e1500 */
[----:B-1----:R-:W-:Y:S02]  /*7870*/  IMAD R68, R162, 0x1d6, RZ ;  /* 0x000001d6a2447824 */ /* 0x002fe400078e02ff */
[----:B------:R-:W1:Y:S01]  /*7880*/  LDC R162, c[0x0][0x3a0] ;  /* 0x0000e800ffa27b82 */ /* 0x000e620000000800 */
[----:B------:R0:W-:Y:S01]  /*7890*/  STL [R1+0x1ce8], R159 ;  /* 0x001ce89f01007387 */ /* 0x0001e20000100800 */
[----:B----4-:R-:W-:Y:S02]  /*78a0*/  IMAD R155, R161, 0x1d8, RZ ;  /* 0x000001d8a19b7824 */ /* 0x010fe400078e02ff */
[----:B0-----:R-:W-:Y:S01]  /*78b0*/  IMAD R159, R2, 0xec, RZ ;  /* 0x000000ec029f7824 */ /* 0x001fe200078e02ff */
[----:B------:R-:W-:Y:S01]  /*78c0*/  PRMT R161, RZ, 0x7610, R161 ;  /* 0x00007610ffa17816 */ /* 0x000fe200000000a1 */
[----:B--2---:R0:W-:Y:S04]  /*78d0*/  STL [R1+0x740], R156 ;  /* 0x0007409c01007387 */ /* 0x0041e80000100800 */
[----:B------:R2:W-:Y:S01]  /*78e0*/  STL [R1+0x1ce4], R69 ;  /* 0x001ce44501007387 */ /* 0x0005e20000100800 */
[----:B0-----:R-:W-:Y:S01]  /*78f0*/  VIADD R156, R158, 0xffffff14 ;  /* 0xffffff149e9c7836 */ /* 0x001fe20000000000 */
[-C--:B------:R-:W-:Y:S01]  /*7900*/  IADD3 R158, P3, PT, R68, R6.reuse, RZ ;  /* 0x00000006449e7210 */ /* 0x080fe20007f7e0ff */
[----:B-1----:R-:W-:Y:S01]  /*7910*/  VIADD R68, R162, 0xffffff19 ;  /* 0xffffff19a2447836 */ /* 0x002fe20000000000 */
[----:B---3--:R0:W-:Y:S02]  /*7920*/  STL [R1+0x738], R157 ;  /* 0x0007389d01007387 */ /* 0x0081e40000100800 */
[----:B------:R-:W-:Y:S01]  /*7930*/  ISETP.GE.U32.AND P5, PT, R156, 0x7ffffe15, PT ;  /* 0x7ffffe159c00780c */ /* 0x000fe20003fa6070 */
[----:B--2---:R-:W-:Y:S01]  /*7940*/  IMAD R69, R2, 0xeb, RZ ;  /* 0x000000eb02457824 */ /* 0x004fe200078e02ff */
        /* <DEDUP_REMOVED lines=44> */
[----:B------:R-:W2:Y:S03]  /*7c10*/  LDC R161, c[0x0][0x3a8] ;  /* 0x0000ea00ffa17b82 */ /* 0x000ea60000000800 */
[----:B------:R0:W2:Y:S01]  /*7c20*/  @!P5 LDG.E.U16 R159, desc[UR20][R68.64] ;  /* 0x00000014449fd981 */ /* 0x0000a2000c1e1500 */
[----:B-1----:R-:W-:Y:S02]  /*7c30*/  VIADD R155, R157, 0xffffff18 ;  /* 0xffffff189d9b7836 */ /* 0x002fe40000000000 */
[----:B0-----:R-:W-:Y:S02]  /*7c40*/  IMAD R68, R156, 0x1d0, RZ ;  /* 0x000001d09c447824 */ /* 0x001fe400078e02ff */
[----:B------:R-:W-:-:S02]  /*7c50*/  VIADD R69, R162, 0xffffff1d ;  /* 0xffffff1da2457836 */ /* 0x000fc40000000000 */
[----:B----4-:R-:W-:Y:S01]  /*7c60*/  IMAD R156, R158, 0x1ce, RZ ;  /* 0x000001ce9e9c7824 */ /* 0x010fe200078e02ff */
        /* <DEDUP_REMOVED lines=12> */
[----:B------:R-:W1:Y:S02]  /*7d30*/  LDC R156, c[0x0][0x3a0] ;  /* 0x0000e800ff9c7b82 */ /* 0x000e640000000800 */
[----:B------:R-:W-:Y:S01]  /*7d40*/  LEA.HI.X.SX32 R160, R68, R5, 0x1, P6 ;  /* 0x0000000544a07211 */ /* 0x000fe200030f0eff */
[----:B------:R-:W-:Y:S01]  /*7d50*/  @!P4 IMAD.MOV.U32 R68, RZ, RZ, R159 ;  /* 0x000000ffff44c224 */ /* 0x000fe200078e009f */
[----:B------:R2:W-:Y:S04]  /*7d60*/  STL [R1+0x1cbc], R69 ;  /* 0x001cbc4501007387 */ /* 0x0005e80000100800 */
[----:B------:R3:W4:Y:S01]  /*7d70*/  @!P4 LDG.E.U16 R155, desc[UR20][R68.64] ;  /* 0x00000014449bc981 */ /* 0x000722000c1e1500 */
[----:B0-----:R-:W0:Y:S01]  /*7d80*/  LDC R159, c[0x0][0x3a8] ;  /* 0x0000ea00ff9f7b82 */ /* 0x001e220000000800 */
[----:B---3--:R-:W-:-:S02]  /*7d90*/  @!P5 IMAD.MOV.U32 R68, RZ, RZ, R158 ;  /* 0x000000ffff44d224 */ /* 0x008fc400078e009e */
[----:B--2---:R-:W-:-:S05]  /*7da0*/  @!P5 IMAD.MOV.U32 R69, RZ, RZ, R160 ;  /* 0x000000ffff45d224 */ /* 0x004fca00078e00a0 */
[----:B------:R2:W3:Y:S04]  /*7db0*/  @!P5 LDG.E.U16 R157, desc[UR20][R68.64] ;  /* 0x00000014449dd981 */ /* 0x0004e8000c1e1500 */
[----:B------:R2:W-:Y:S04]  /*7dc0*/  STL [R1+0x1cb8], R158 ;  /* 0x001cb89e01007387 */ /* 0x0005e80000100800 */
[----:B------:R1:W-:Y:S01]  /*7dd0*/  STL [R1+0x1cb4], R160 ;  /* 0x001cb4a001007387 */ /* 0x0003e20000100800 */
[----:B--2---:R-:W-:Y:S01]  /*7de0*/  VIADD R69, R162, 0xffffff1f ;  /* 0xffffff1fa2457836 */ /* 0x004fe20000000000 */
[----:B------:R-:W2:Y:S08]  /*7df0*/  LDC R158, c[0x0][0x3a8] ;  /* 0x0000ea00ff9e7b82 */ /* 0x000eb00000000800 */
[----:B-1----:R-:W1:Y:S02]  /*7e00*/  LDC R160, c[0x0][0x3a0] ;  /* 0x0000e800ffa07b82 */ /* 0x002e640000000800 */
[----:B-1----:R-:W-:-:S05]  /*7e10*/  VIADD R68, R160, 0xffffff1a ;  /* 0xffffff1aa0447836 */ /* 0x002fca0000000000 */
[----:B------:R-:W-:Y:S01]  /*7e20*/  ISETP.GE.U32.AND P5, PT, R68, 0x7ffffe1b, PT ;  /* 0x7ffffe1b4400780c */ /* 0x000fe20003fa6070 */
[----:B------:R-:W-:-:S05]  /*7e30*/  IMAD R68, R161, 0x1ca, RZ ;  /* 0x000001caa1447824 */ /* 0x000fca00078e02ff */
[----:B------:R-:W-:Y:S01]  /*7e40*/  IADD3 R162, P6, PT, R68, R6, RZ ;  /* 0x0000000644a27210 */ /* 0x000fe20007fde0ff */
[----:B----4-:R0:W-:Y:S02]  /*7e50*/  STL [R1+0x728], R155 ;  /* 0x0007289b01007387 */ /* 0x0101e40000100800 */
[----:B0-----:R-:W-:-:S05]  /*7e60*/  IMAD R155, R159, 0x1cc, RZ ;  /* 0x000001cc9f9b7824 */ /* 0x001fca00078e02ff */
[----:B------:R-:W-:Y:S01]  /*7e70*/  IADD3 R160, P4, PT, R155, R6, RZ ;  /* 0x000000069ba07210 */ /* 0x000fe20007f9e0ff */
[----:B---3--:R0:W-:Y:S01]  /*7e80*/  STL [R1+0x72c], R157 ;  /* 0x00072c9d01007387 */ /* 0x0081e20000100800 */
[----:B------:R-:W-:Y:S01]  /*7e90*/  PRMT R159, RZ, 0x7610, R159 ;  /* 0x00007610ff9f7816 */ /* 0x000fe2000000009f */
[----:B0-----:R-:W-:-:S05]  /*7ea0*/  IMAD R157, R2, 0xe6, RZ ;  /* 0x000000e6029d7824 */ /* 0x001fca00078e02ff */
[----:B------:R-:W-:Y:S01]  /*7eb0*/  LEA.HI.X.SX32 R157, R157, R5, 0x1, P4 ;  /* 0x000000059d9d7211 */ /* 0x000fe200020f0eff */
[----:B------:R-:W-:Y:S01]  /*7ec0*/  @!P3 IMAD.MOV.U32 R68, RZ, RZ, R160 ;  /* 0x000000ffff44b224 */ /* 0x000fe200078e00a0 */
[----:B------:R-:W-:-:S03]  /*7ed0*/  ISETP.GE.U32.AND P4, PT, R69, 0x7ffffe20, PT ;  /* 0x7ffffe204500780c */ /* 0x000fc60003f86070 */
[----:B------:R-:W-:-:S05]  /*7ee0*/  @!P3 IMAD.MOV.U32 R69, RZ, RZ, R157 ;  /* 0x000000ffff45b224 */ /* 0x000fca00078e009d */
[----:B------:R0:W3:Y:S01]  /*7ef0*/  @!P3 LDG.E.U16 R159, desc[UR20][R68.64] ;  /* 0x00000014449fb981 */ /* 0x0000e2000c1e1500 */
[----:B------:R-:W-:-:S03]  /*7f00*/  IMAD R155, R2, 0xe5, RZ ;  /* 0x000000e5029b7824 */ /* 0x000fc600078e02ff */
[----:B------:R1:W-:Y:S01]  /*7f10*/  STL [R1+0x1cb0], R160 ;  /* 0x001cb0a001007387 */ /* 0x0003e20000100800 */
[----:B------:R-:W-:-:S03]  /*7f20*/  PRMT R161, RZ, 0x7610, R161 ;  /* 0x00007610ffa17816 */ /* 0x000fc600000000a1 */
[----:B------:R4:W-:Y:S01]  /*7f30*/  STL [R1+0x1cac], R157 ;  /* 0x001cac9d01007387 */ /* 0x0009e20000100800 */
[----:B0-----:R-:W-:-:S03]  /*7f40*/  LEA.HI.X.SX32 R68, R155, R5, 0x1, P6 ;  /* 0x000000059b447211 */ /* 0x001fc600030f0eff */
[----:B------:R-:W-:Y:S01]  /*7f50*/  STL [R1+0x1ca8], R162 ;  /* 0x001ca8a201007387 */ /* 0x000fe20000100800 */
[----:B-1----:R-:W0:Y:S01]  /*7f60*/  LDC R160, c[0x0][0x3a0] ;  /* 0x0000e800ffa07b82 */ /* 0x002e220000000800 */
[----:B------:R-:W-:-:S07]  /*7f70*/  @!P5 IMAD.MOV.U32 R69, RZ, RZ, R68 ;  /* 0x000000ffff45d224 */ /* 0x000fce00078e0044 */
[----:B----4-:R-:W1:Y:S01]  /*7f80*/  LDC R157, c[0x0][0x3a8] ;  /* 0x0000ea00ff9d7b82 */ /* 0x010e620000000800 */
[----:B---3--:R3:W-:Y:S04]  /*7f90*/  STL [R1+0x724], R159 ;  /* 0x0007249f01007387 */ /* 0x0087e80000100800 */
[----:B------:R4:W-:Y:S01]  /*7fa0*/  STL [R1+0x1ca4], R68 ;  /* 0x001ca44401007387 */ /* 0x0009e20000100800 */
[----:B-1----:R-:W-:Y:S02]  /*7fb0*/  IMAD R155, R157, 0x1c8, RZ ;  /* 0x000001c89d9b7824 */ /* 0x002fe400078e02ff */
[----:B---3--:R-:W1:Y:S01]  /*7fc0*/  LDC R159, c[0x0][0x3a8] ;  /* 0x0000ea00ff9f7b82 */ /* 0x008e620000000800 */
[----:B----4-:R-:W-:-:S05]  /*7fd0*/  @!P5 IMAD.MOV.U32 R68, RZ, RZ, R162 ;  /* 0x000000ffff44d224 */ /* 0x010fca00078e00a2 */
[----:B------:R3:W4:Y:S02]  /*7fe0*/  @!P5 LDG.E.U16 R161, desc[UR20][R68.64] ;  /* 0x0000001444a1d981 */ /* 0x000724000c1e1500 */
[----:B---3--:R-:W3:Y:S01]  /*7ff0*/  LDC R69, c[0x0][0x3a0] ;  /* 0x0000e800ff457b82 */ /* 0x008ee20000000800 */
[----:B------:R-:W-:Y:S02]  /*8000*/  VIADD R68, R156, 0xffffff1c ;  /* 0xffffff1c9c447836 */ /* 0x000fe40000000000 */
[----:B------:R-:W-:-:S03]  /*8010*/  IMAD R162, R2, 0xe4, RZ ;  /* 0x000000e402a27824 */ /* 0x000fc600078e02ff */
[----:B------:R-:W-:Y:S01]  /*8020*/  ISETP.GE.U32.AND P5, PT, R68, 0x7ffffe1d, PT ;  /* 0x7ffffe1d4400780c */ /* 0x000fe20003fa6070 */
[----:B--2---:R-:W-:Y:S01]  /*8030*/  IMAD R68, R158, 0x1c6, RZ ;  /* 0x000001c69e447824 */ /* 0x004fe200078e02ff */
[----:B------:R-:W-:-:S04]  /*8040*/  PRMT R158, RZ, 0x7610, R158 ;  /* 0x00007610ff9e7816 */ /* 0x000fc8000000009e */
[-C--:B------:R-:W-:Y:S01]  /*8050*/  IADD3 R156, P6, PT, R68, R6.reuse, RZ ;  /* 0x00000006449c7210 */ /* 0x080fe20007fde0ff */
[----:B---3--:R-:W-:Y:S01]  /*8060*/  VIADD R69, R69, 0xffffff21 ;  /* 0xffffff2145457836 */ /* 0x008fe20000000000 */
[----:B----4-:R2:W-:Y:S02]  /*8070*/  STL [R1+0x720], R161 ;  /* 0x000720a101007387 */ /* 0x0105e40000100800 */
[----:B--2---:R-:W-:-:S04]  /*8080*/  IADD3 R161, P3, PT, R155, R6, RZ ;  /* 0x000000069ba17210 */ /* 0x004fc80007f7e0ff */
[----:B------:R-:W-:Y:S01]  /*8090*/  LEA.HI.X.SX32 R162, R162, R5, 0x1, P3 ;  /* 0x00000005a2a27211 */ /* 0x000fe200018f0eff */
[----:B------:R-:W-:Y:S01]  /*80a0*/  @!P1 IMAD.MOV.U32 R68, RZ, RZ, R161 ;  /* 0x000000ffff449224 */ /* 0x000fe200078e00a1 */
[----:B------:R-:W-:-:S03]  /*80b0*/  ISETP.GE.U32.AND P3, PT, R69, 0x7ffffe22, PT ;  /* 0x7ffffe224500780c */ /* 0x000fc60003f66070 */
[----:B------:R-:W-:-:S05]  /*80c0*/  @!P1 IMAD.MOV.U32 R69, RZ, RZ, R162 ;  /* 0x000000ffff459224 */ /* 0x000fca00078e00a2 */
[----:B------:R2:W3:Y:S01]  /*80d0*/  @!P1 LDG.E.U16 R158, desc[UR20][R68.64] ;  /* 0x00000014449e9981 */ /* 0x0004e2000c1e1500 */
[----:B------:R-:W-:-:S03]  /*80e0*/  IMAD R155, R2, 0xe3, RZ ;  /* 0x000000e3029b7824 */ /* 0x000fc600078e02ff */
[----:B------:R4:W-:Y:S01]  /*80f0*/  STL [R1+0x1ca0], R161 ;  /* 0x001ca0a101007387 */ /* 0x0009e20000100800 */
[----:B--2---:R-:W-:Y:S01]  /*8100*/  IMAD.MOV.U32 R69, RZ, RZ, R156 ;  /* 0x000000ffff457224 */ /* 0x004fe200078e009c */
[----:B------:R-:W-:Y:S02]  /*8110*/  LEA.HI.X.SX32 R68, R155, R5, 0x1, P6 ;  /* 0x000000059b447211 */ /* 0x000fe400030f0eff */
[----:B------:R2:W-:Y:S01]  /*8120*/  STL [R1+0x1c9c], R162 ;  /* 0x001c9ca201007387 */ /* 0x0005e20000100800 */
[----:B------:R-:W-:Y:S01]  /*8130*/  PRMT R157, RZ, 0x7610, R157 ;  /* 0x00007610ff9d7816 */ /* 0x000fe2000000009d */
[----:B----4-:R-:W4:Y:S01]  /*8140*/  LDC R161, c[0x0][0x3a8] ;  /* 0x0000ea00ffa17b82 */ /* 0x010f220000000800 */
[----:B------:R-:W-:Y:S01]  /*8150*/  @!P5 LOP3.LUT R69, R69, R68, RZ, 0x3c, !PT ;  /* 0x000000444545d212 */ /* 0x000fe200078e3cff */
[----:B------:R0:W-:Y:S01]  /*8160*/  STL [R1+0x1c98], R156 ;  /* 0x001c989c01007387 */ /* 0x0001e20000100800 */
[----:B-1----:R-:W-:-:S05]  /*8170*/  IMAD R155, R159, 0x1c4, RZ ;  /* 0x000001c49f9b7824 */ /* 0x002fca00078e02ff */
[----:B--2---:R-:W1:Y:S01]  /*8180*/  LDC R162, c[0x0][0x3a8] ;  /* 0x0000ea00ffa27b82 */ /* 0x004e620000000800 */
        /* <DEDUP_REMOVED lines=299> */
[----:B------:R-:W-:Y:S02]  /*9440*/  IADD3 R162, P5, PT, R68, R6, RZ ;  /* 0x0000000644a27210 */ /* 0x000fe40007fbe0ff */
[----:B------:R-:W-:Y:S01]  /*9450*/  PRMT R161, RZ, 0x7610, R161 ;  /* 0x00007610ffa17816 */ /* 0x000fe200000000a1 */
        /* <DEDUP_REMOVED lines=11> */
[----:B------:R-:W-:-:S05]  /*9510*/  IMAD R155, R2, 0xcd, RZ ;  /* 0x000000cd029b7824 */ /* 0x000fca00078e02ff */
[----:B0-----:R-:W-:Y:S01]  /*9520*/  LEA.HI.X.SX32 R69, R155, R5, 0x1, P5 ;  /* 0x000000059b457211 */ /* 0x001fe200028f0eff */
[----:B------:R-:W-:-:S05]  /*9530*/  @!P4 IMAD.MOV.U32 R68, RZ, RZ, R162 ;  /* 0x000000ffff44c224 */ /* 0x000fca00078e00a2 */
[----:B------:R0:W4:Y:S04]  /*9540*/  @!P4 LDG.E.U16 R161, desc[UR20][R68.64] ;  /* 0x0000001444a1c981 */ /* 0x000128000c1e1500 */
[----:B------:R1:W-:Y:S04]  /*9550*/  STL [R1+0x1bf0], R160 ;  /* 0x001bf0a001007387 */ /* 0x0003e80000100800 */
[----:B------:R2:W-:Y:S04]  /*9560*/  STL [R1+0x1bec], R157 ;  /* 0x001bec9d01007387 */ /* 0x0005e80000100800 */
[----:B------:R2:W-:Y:S01]  /*9570*/  STL [R1+0x1be8], R162 ;  /* 0x001be8a201007387 */ /* 0x0005e20000100800 */
[----:B0-----:R-:W-:Y:S01]  /*9580*/  VIADD R68, R156, 0xffffff34 ;  /* 0xffffff349c447836 */ /* 0x001fe20000000000 */
[----:B-1----:R-:W0:Y:S08]  /*9590*/  LDC R160, c[0x0][0x3a0] ;  /* 0x0000e800ffa07b82 */ /* 0x002e300000000800 */
[----:B--2---:R-:W1:Y:S01]  /*95a0*/  LDC R157, c[0x0][0x3a8] ;  /* 0x0000ea00ff9d7b82 */ /* 0x004e620000000800 */
[----:B------:R-:W-:Y:S01]  /*95b0*/  ISETP.GE.U32.AND P0, PT, R68, 0x7ffffe35, PT ;  /* 0x7ffffe354400780c */ /* 0x000fe20003f06070 */
[----:B------:R-:W-:Y:S01]  /*95c0*/  IMAD R68, R158, 0x196, RZ ;  /* 0x000001969e447824 */ /* 0x000fe200078e02ff */
[----:B------:R-:W-:Y:S01]  /*95d0*/  PRMT R156, RZ, 0x7610, R156 ;  /* 0x00007610ff9c7816 */ /* 0x000fe2000000009c */
[----:B-1----:R-:W-:Y:S01]  /*95e0*/  IMAD R155, R157, 0x198, RZ ;  /* 0x000001989d9b7824 */ /* 0x002fe200078e02ff */
[----:B---3--:R1:W-:Y:S01]  /*95f0*/  STL [R1+0x6c4], R159 ;  /* 0x0006c49f01007387 */ /* 0x0083e20000100800 */
[----:B------:R-:W-:-:S02]  /*9600*/  PRMT R158, RZ, 0x7610, R158 ;  /* 0x00007610ff9e7816 */ /* 0x000fc4000000009e */
[----:B------:R-:W2:Y:S01]  /*9610*/  LDC R157, c[0x0][0x3a8] ;  /* 0x0000ea00ff9d7b82 */ /* 0x000ea20000000800 */
[----:B------:R3:W-:Y:S01]  /*9620*/  STL [R1+0x1be4], R69 ;  /* 0x001be44501007387 */ /* 0x0007e20000100800 */
[----:B------:R-:W-:-:S06]  /*9630*/  IADD3 R162, P4, PT, R155, R6, RZ ;  /* 0x000000069ba27210 */ /* 0x000fcc0007f9e0ff */
[----:B-1----:R-:W1:Y:S08]  /*9640*/  LDC R159, c[0x0][0x3a8] ;  /* 0x0000ea00ff9f7b82 */ /* 0x002e700000000800 */
[----:B---3--:R-:W3:Y:S01]  /*9650*/  LDC R69, c[0x0][0x3a0] ;  /* 0x0000e800ff457b82 */ /* 0x008ee20000000800 */
[----:B----4-:R4:W-:Y:S02]  /*9660*/  STL [R1+0x6c8], R161 ;  /* 0x0006c8a101007387 */ /* 0x0109e40000100800 */
[----:B----4-:R-:W-:-:S05]  /*9670*/  IMAD R161, R2, 0xcc, RZ ;  /* 0x000000cc02a17824 */ /* 0x010fca00078e02ff */
[----:B------:R-:W-:Y:S02]  /*9680*/  LEA.HI.X.SX32 R155, R161, R5, 0x1, P4 ;  /* 0x00000005a19b7211 */ /* 0x000fe400020f0eff */
[----:B------:R-:W-:Y:S01]  /*9690*/  IADD3 R161, P4, PT, R68, R6, RZ ;  /* 0x0000000644a17210 */ /* 0x000fe20007f9e0ff */
[----:B---3--:R-:W-:Y:S02]  /*96a0*/  VIADD R69, R69, 0xffffff39 ;  /* 0xffffff3945457836 */ /* 0x008fe40000000000 */
[----:B------:R-:W-:-:S03]  /*96b0*/  @!P6 IMAD.MOV.U32 R68, RZ, RZ, R162 ;  /* 0x000000ffff44e224 */ /* 0x000fc600078e00a2 */
[----:B------:R-:W-:Y:S01]  /*96c0*/  ISETP.GE.U32.AND P5, PT, R69, 0x7ffffe3a, PT ;  /* 0x7ffffe3a4500780c */ /* 0x000fe20003fa6070 */
[----:B------:R-:W-:-:S05]  /*96d0*/  IMAD.MOV.U32 R69, RZ, RZ, R155 ;  /* 0x000000ffff457224 */ /* 0x000fca00078e009b */
[----:B------:R3:W4:Y:S04]  /*96e0*/  @!P6 LDG.E.U16 R156, desc[UR20][R68.64] ;  /* 0x00000014449ce981 */ /* 0x000728000c1e1500 */
[----:B------:R0:W-:Y:S04]  /*96f0*/  STL [R1+0x1be0], R162 ;  /* 0x001be0a201007387 */ /* 0x0001e80000100800 */
[----:B------:R1:W-:Y:S01]  /*9700*/  STL [R1+0x1bdc], R155 ;  /* 0x001bdc9b01007387 */ /* 0x0003e20000100800 */
[----:B0-----:R-:W0:Y:S01]  /*9710*/  LDC R162, c[0x0][0x3a8] ;  /* 0x0000ea00ffa27b82 */ /* 0x001e220000000800 */
[----:B-1----:R-:W-:-:S02]  /*9720*/  IMAD R155, R2, 0xcb, RZ ;  /* 0x000000cb029b7824 */ /* 0x002fc400078e02ff */
[----:B------:R-:W-:Y:S03]  /*9730*/  STL [R1+0x1bd8], R161 ;  /* 0x001bd8a101007387 */ /* 0x000fe60000100800 */
[----:B---3--:R-:W-:-:S05]  /*9740*/  LEA.HI.X.SX32 R68, R155, R5, 0x1, P4 ;  /* 0x000000059b447211 */ /* 0x008fca00020f0eff */
[----:B------:R-:W-:Y:S01]  /*9750*/  @!P0 IMAD.MOV.U32 R69, RZ, RZ, R68 ;  /* 0x000000ffff458224 */ /* 0x000fe200078e0044 */
[----:B----4-:R-:W-:Y:S04]  /*9760*/  STL [R1+0x6b0], R156 ;  /* 0x0006b09c01007387 */ /* 0x010fe80000100800 */
[----:B------:R1:W-:Y:S02]  /*9770*/  STL [R1+0x1bd4], R68 ;  /* 0x001bd44401007387 */ /* 0x0003e40000100800 */
[----:B-1----:R-:W-:-:S05]  /*9780*/  @!P0 IMAD.MOV.U32 R68, RZ, RZ, R161 ;  /* 0x000000ffff448224 */ /* 0x002fca00078e00a1 */
[----:B------:R2:W3:Y:S01]  /*9790*/  @!P0 LDG.E.U16 R158, desc[UR20][R68.64] ;  /* 0x00000014449e8981 */ /* 0x0004e2000c1e1500 */
[----:B------:R-:W-:Y:S02]  /*97a0*/  VIADD R156, R160, 0xffffff36 ;  /* 0xffffff36a09c7836 */ /* 0x000fe40000000000 */
[----:B------:R-:W1:Y:S01]  /*97b0*/  LDC R160, c[0x0][0x3a0] ;  /* 0x0000e800ffa07b82 */ /* 0x000e620000000800 */
[----:B------:R-:W-:Y:S02]  /*97c0*/  IMAD R155, R159, 0x194, RZ ;  /* 0x000001949f9b7824 */ /* 0x000fe400078e02ff */
[----:B------:R-:W-:-:S03]  /*97d0*/  ISETP.GE.U32.AND P0, PT, R156, 0x7ffffe37, PT ;  /* 0x7ffffe379c00780c */ /* 0x000fc60003f06070 */
[-C--:B------:R-:W-:Y:S01]  /*97e0*/  IADD3 R161, P4, PT, R155, R6.reuse, RZ ;  /* 0x000000069ba17210 */ /* 0x080fe20007f9e0ff */
[----:B--2---:R-:W-:Y:S01]  /*97f0*/  IMAD R68, R157, 0x192, RZ ;  /* 0x000001929d447824 */ /* 0x004fe200078e02ff */
[----:B------:R-:W-:Y:S01]  /*9800*/  PRMT R156, RZ, 0x7610, R156 ;  /* 0x00007610ff9c7816 */ /* 0x000fe2000000009c */
[----:B------:R-:W-:Y:S01]  /*9810*/  IMAD R155, R2, 0xc9, RZ ;  /* 0x000000c9029b7824 */ /* 0x000fe200078e02ff */
[----:B------:R-:W-:Y:S01]  /*9820*/  PRMT R157, RZ, 0x7610, R157 ;  /* 0x00007610ff9d7816 */ /* 0x000fe2000000009d */
[----:B-1----:R-:W-:Y:S01]  /*9830*/  VIADD R69, R160, 0xffffff3b ;  /* 0xffffff3ba0457836 */ /* 0x002fe20000000000 */
[----:B------:R-:W-:Y:S01]  /*9840*/  IADD3 R160, P6, PT, R68, R6, RZ ;  /* 0x0000000644a07210 */ /* 0x000fe20007fde0ff */
[----:B------:R-:W-:Y:S01]  /*9850*/  @!P3 IMAD.MOV.U32 R68, RZ, RZ, R161 ;  /* 0x000000ffff44b224 */ /* 0x000fe200078e00a1 */
[----:B---3--:R1:W-:Y:S02]  /*9860*/  STL [R1+0x6bc], R158 ;  /* 0x0006bc9e01007387 */ /* 0x0083e40000100800 */
[----:B-1----:R-:W-:-:S05]  /*9870*/  IMAD R158, R2, 0xca, RZ ;  /* 0x000000ca029e7824 */ /* 0x002fca00078e02ff */
[----:B------:R-:W-:Y:S02]  /*9880*/  LEA.HI.X.SX32 R158, R158, R5, 0x1, P4 ;  /* 0x000000059e9e7211 */ /* 0x000fe400020f0eff */
[----:B------:R-:W-:-:S03]  /*9890*/  ISETP.GE.U32.AND P4, PT, R69, 0x7ffffe3c, PT ;  /* 0x7ffffe3c4500780c */ /* 0x000fc60003f86070 */
[----:B------:R-:W-:-:S05]  /*98a0*/  @!P3 IMAD.MOV.U32 R69, RZ, RZ, R158 ;  /* 0x000000ffff45b224 */ /* 0x000fca00078e009e */
[----:B------:R1:W2:Y:S02]  /*98b0*/  @!P3 LDG.E.U16 R156, desc[UR20][R68.64] ;  /* 0x00000014449cb981 */ /* 0x0002a4000c1e1500 */
[----:B-1----:R-:W-:Y:S01]  /*98c0*/  LEA.HI.X.SX32 R69, R155, R5, 0x1, P6 ;  /* 0x000000059b457211 */ /* 0x002fe200030f0eff */
[----:B------:R-:W-:-:S05]  /*98d0*/  @!P0 IMAD.MOV.U32 R68, RZ, RZ, R160 ;  /* 0x000000ffff448224 */ /* 0x000fca00078e00a0 */
[----:B------:R0:W3:Y:S04]  /*98e0*/  @!P0 LDG.E.U16 R157, desc[UR20][R68.64] ;  /* 0x00000014449d8981 */ /* 0x0000e8000c1e1500 */
[----:B------:R1:W-:Y:S04]  /*98f0*/  STL [R1+0x1bd0], R161 ;  /* 0x001bd0a101007387 */ /* 0x0003e80000100800 */
[----:B------:R4:W-:Y:S01]  /*9900*/  STL [R1+0x1bcc], R158 ;  /* 0x001bcc9e01007387 */ /* 0x0009e20000100800 */
[----:B-1----:R-:W1:Y:S01]  /*9910*/  LDC R161, c[0x0][0x3a8] ;  /* 0x0000ea00ffa17b82 */ /* 0x002e620000000800 */
[----:B0-----:R-:W-:-:S07]  /*9920*/  IMAD R68, R162, 0x18e, RZ ;  /* 0x0000018ea2447824 */ /* 0x001fce00078e02ff */
[----:B----4-:R-:W0:Y:S08]  /*9930*/  LDC R158, c[0x0][0x3a0] ;  /* 0x0000e800ff9e7b82 */ /* 0x010e300000000800 */
[----:B------:R-:W4:Y:S01]  /*9940*/  LDC R162, c[0x0][0x3a0] ;  /* 0x0000e800ffa27b82 */ /* 0x000f220000000800 */
[----:B------:R1:W-:Y:S02]  /*9950*/  STL [R1+0x1bc8], R160 ;  /* 0x001bc8a001007387 */ /* 0x0003e40000100800 */
[----:B-1----:R-:W-:-:S05]  /*9960*/  IMAD R155, R161, 0x190, RZ ;  /* 0x00000190a19b7824 */ /* 0x002fca00078e02ff */
[-C--:B------:R-:W-:Y:S02]  /*9970*/  IADD3 R160, P6, PT, R155, R6.reuse, RZ ;  /* 0x000000069ba07210 */ /* 0x080fe40007fde0ff */
[----:B------:R-:W-:Y:S02]  /*9980*/  PRMT R159, RZ, 0x7610, R159 ;  /* 0x00007610ff9f7816 */ /* 0x000fe4000000009f */
[----:B------:R-:W-:Y:S01]  /*9990*/  PRMT R155, RZ, 0x7610, R155 ;  /* 0x00007610ff9b7816 */ /* 0x000fe2000000009b */
[----:B--2---:R0:W-:Y:S04]  /*99a0*/  STL [R1+0x6a4], R156 ;  /* 0x0006a49c01007387 */ /* 0x0041e80000100800 */
[----:B------:R1:W-:Y:S01]  /*99b0*/  STL [R1+0x1bc4], R69 ;  /* 0x001bc44501007387 */ /* 0x0003e20000100800 */
[----:B0-----:R-:W-:Y:S01]  /*99c0*/  VIADD R156, R158, 0xffffff38 ;  /* 0xffffff389e9c7836 */ /* 0x001fe20000000000 */
[----:B------:R-:W-:-:S02]  /*99d0*/  IADD3 R158, P0, PT, R68, R6, RZ ;  /* 0x00000006449e7210 */ /* 0x000fc40007f1e0ff */
[----:B---3--:R0:W-:Y:S01]  /*99e0*/  STL [R1+0x6a8], R157 ;  /* 0x0006a89d01007387 */ /* 0x0081e20000100800 */
[----:B-1----:R-:W-:Y:S02]  /*99f0*/  IMAD R69, R2, 0xc7, RZ ;  /* 0x000000c702457824 */ /* 0x002fe400078e02ff */
[----:B----4-:R-:W-:Y:S02]  /*9a00*/  VIADD R68, R162, 0xffffff3d ;  /* 0xffffff3da2447836 */ /* 0x010fe40000000000 */
[----:B0-----:R-:W-:-:S05]  /*9a10*/  IMAD R157, R2, 0xc8, RZ ;  /* 0x000000c8029d7824 */ /* 0x001fca00078e02ff */
[-C--:B------:R-:W-:Y:S02]  /*9a20*/  LEA.HI.X.SX32 R2, R157, R5.reuse, 0x1, P6 ;  /* 0x000000059d027211 */ /* 0x080fe400030f0eff */
[----:B------:R-:W-:Y:S02]  /*9a30*/  LEA.HI.X.SX32 R157, R69, R5, 0x1, P0 ;  /* 0x00000005459d7211 */ /* 0x000fe400000f0eff */
[----:B------:R-:W-:Y:S01]  /*9a40*/  ISETP.GE.U32.AND P0, PT, R68, 0x7ffffe3e, PT ;  /* 0x7ffffe3e4400780c */ /* 0x000fe20003f06070 */
[----:B------:R-:W-:Y:S02]  /*9a50*/  @!P1 IMAD.MOV.U32 R68, RZ, RZ, R160 ;  /* 0x000000ffff449224 */ /* 0x000fe400078e00a0 */
[----:B------:R-:W-:-:S05]  /*9a60*/  @!P1 IMAD.MOV.U32 R69, RZ, RZ, R2 ;  /* 0x000000ffff459224 */ /* 0x000fca00078e0002 */
[----:B------:R0:W2:Y:S01]  /*9a70*/  @!P1 LDG.E.U16 R159, desc[UR20][R68.64] ;  /* 0x00000014449f9981 */ /* 0x0000a2000c1e1500 */
[----:B------:R-:W-:-:S13]  /*9a80*/  ISETP.GE.U32.AND P3, PT, R156, 0x7ffffe39, PT ;  /* 0x7ffffe399c00780c */ /* 0x000fda0003f66070 */
[----:B0-----:R-:W-:Y:S02]  /*9a90*/  @!P3 IMAD.MOV.U32 R68, RZ, RZ, R158 ;  /* 0x000000ffff44b224 */ /* 0x001fe400078e009e */
[----:B------:R-:W-:-:S05]  /*9aa0*/  @!P3 IMAD.MOV.U32 R69, RZ, RZ, R157 ;  /* 0x000000ffff45b224 */ /* 0x000fca00078e009d */
[----:B------:R0:W3:Y:S04]  /*9ab0*/  @!P3 LDG.E.U16 R155, desc[UR20][R68.64] ;  /* 0x00000014449bb981 */ /* 0x0000e8000c1e1500 */
[----:B------:R1:W-:Y:S04]  /*9ac0*/  STL [R1+0x1bc0], R160 ;  /* 0x001bc0a001007387 */ /* 0x0003e80000100800 */
[----:B------:R-:W-:Y:S04]  /*9ad0*/  STL [R1+0x1bb8], R158 ;  /* 0x001bb89e01007387 */ /* 0x000fe80000100800 */
[----:B------:R4:W-:Y:S01]  /*9ae0*/  STL [R1+0x1bbc], R2 ;  /* 0x001bbc0201007387 */ /* 0x0009e20000100800 */
[----:B-1----:R-:W1:Y:S03]  /*9af0*/  LDC R160, c[0x0][0x3a8] ;  /* 0x0000ea00ffa07b82 */ /* 0x002e660000000800 */
[----:B------:R0:W-:Y:S05]  /*9b00*/  STL [R1+0x1bb4], R157 ;  /* 0x001bb49d01007387 */ /* 0x0001ea0000100800 */
[----:B----4-:R-:W4:Y:S08]  /*9b10*/  LDC R2, c[0x0][0x3a8] ;  /* 0x0000ea00ff027b82 */ /* 0x010f300000000800 */
[----:B0-----:R-:W0:Y:S01]  /*9b20*/  LDC R157, c[0x0][0x3a0] ;  /* 0x0000e800ff9d7b82 */ /* 0x001e220000000800 */
[----:B------:R-:W-:-:S02]  /*9b30*/  PRMT R156, RZ, 0x7610, R156 ;  /* 0x00007610ff9c7816 */ /* 0x000fc4000000009c */
[----:B------:R-:W-:-:S05]  /*9b40*/  PRMT R163, RZ, 0x7610, R163 ;  /* 0x00007610ffa37816 */ /* 0x000fca00000000a3 */
[----:B------:R-:W2:Y:S01]  /*9b50*/  LDC R158, c[0x0][0x3a0] ;  /* 0x0000e800ff9e7b82 */ /* 0x000ea20000000800 */
[----:B0-----:R-:W-:-:S05]  /*9b60*/  VIADD R68, R157, 0xffffff3a ;  /* 0xffffff3a9d447836 */ /* 0x001fca0000000000 */
[----:B------:R-:W-:Y:S01]  /*9b70*/  ISETP.GE.U32.AND P1, PT, R68, 0x7ffffe3b, PT ;  /* 0x7ffffe3b4400780c */ /* 0x000fe20003f26070 */
[----:B-1----:R-:W-:Y:S01]  /*9b80*/  IMAD R68, R160, 0x18a, RZ ;  /* 0x0000018aa0447824 */ /* 0x002fe200078e02ff */
[----:B--2---:R0:W-:Y:S02]  /*9b90*/  STL [R1+0x694], R159 ;  /* 0x0006949f01007387 */ /* 0x0041e40000100800 */
[----:B0-----:R-:W0:Y:S02]  /*9ba0*/  LDC R159, c[0x0][0x3a8] ;  /* 0x0000ea00ff9f7b82 */ /* 0x001e240000000800 */
[----:B---3--:R4:W-:Y:S01]  /*9bb0*/  STL [R1+0x6cc], R155 ;  /* 0x0006cc9b01007387 */ /* 0x0089e20000100800 */
[----:B0-----:R-:W-:Y:S02]  /*9bc0*/  IMAD R69, R159, 0x18c, RZ ;  /* 0x0000018c9f457824 */ /* 0x001fe400078e02ff */
[----:B----4-:R-:W-:Y:S01]  /*9bd0*/  IMAD R155, R2, 0xc6, RZ ;  /* 0x000000c6029b7824 */ /* 0x010fe200078e02ff */
[----:B------:R-:W-:-:S02]  /*9be0*/  IADD3 R159, P3, PT, R68, R6, RZ ;  /* 0x00000006449f7210 */ /* 0x000fc40007f7e0ff */
[----:B------:R-:W-:Y:S01]  /*9bf0*/  IADD3 R157, P6, PT, R69, R6, RZ ;  /* 0x00000006459d7210 */ /* 0x000fe20007fde0ff */
[----:B------:R-:W-:Y:S02]  /*9c00*/  IMAD R69, R2, 0xc5, RZ ;  /* 0x000000c502457824 */ /* 0x000fe400078e02ff */
[----:B------:R-:W-:Y:S01]  /*9c10*/  VIADD R68, R162, 0xffffff3f ;  /* 0xffffff3fa2447836 */ /* 0x000fe20000000000 */
[-C--:B------:R-:W-:Y:S02]  /*9c20*/  LEA.HI.X.SX32 R2, R155, R5.reuse, 0x1, P6 ;  /* 0x000000059b027211 */ /* 0x080fe400030f0eff */
[----:B------:R-:W-:Y:S02]  /*9c30*/  LEA.HI.X.SX32 R155, R69, R5, 0x1, P3 ;  /* 0x00000005459b7211 */ /* 0x000fe400018f0eff */
[----:B------:R-:W-:Y:S01]  /*9c40*/  ISETP.GE.U32.AND P6, PT, R68, 0x7ffffe40, PT ;  /* 0x7ffffe404400780c */ /* 0x000fe20003fc6070 */
[----:B------:R-:W-:Y:S02]  /*9c50*/  @!P5 IMAD.MOV.U32 R68, RZ, RZ, R157 ;  /* 0x000000ffff44d224 */ /* 0x000fe400078e009d */
[----:B------:R-:W-:-:S05]  /*9c60*/  @!P5 IMAD.MOV.U32 R69, RZ, RZ, R2 ;  /* 0x000000ffff45d224 */ /* 0x000fca00078e0002 */
[----:B------:R0:W2:Y:S02]  /*9c70*/  @!P5 LDG.E.U16 R156, desc[UR20][R68.64] ;  /* 0x00000014449cd981 */ /* 0x0000a4000c1e1500 */
        /* <DEDUP_REMOVED lines=10> */
[----:B------:R-:W-:-:S05]  /*9d20*/  VIADD R69, R162, 0xffffff41 ;  /* 0xffffff41a2457836 */ /* 0x000fca0000000000 */
[----:B------:R-:W-:Y:S01]  /*9d30*/  ISETP.GE.U32.AND P3, PT, R69, 0x7ffffe42, PT ;  /* 0x7ffffe424500780c */ /* 0x000fe20003f66070 */
[----:B----4-:R-:W-:Y:S02]  /*9d40*/  IMAD R159, R2, 0xc4, RZ ;  /* 0x000000c4029f7824 */ /* 0x010fe400078e02ff */
[----:B0-----:R-:W-:Y:S01]  /*9d50*/  IMAD R68, R155, 0x188, RZ ;  /* 0x000001889b447824 */ /* 0x001fe200078e02ff */
[----:B------:R-:W-:Y:S01]  /*9d60*/  PRMT R160, RZ, 0x7610, R160 ;  /* 0x00007610ffa07816 */ /* 0x000fe200000000a0 */
[----:B--2---:R0:W-:Y:S02]  /*9d70*/  STL [R1+0x69c], R156 ;  /* 0x00069c9c01007387 */ /* 0x0041e40000100800 */
[----:B0-----:R-:W0:Y:S02]  /*9d80*/  LDC R156, c[0x0][0x3a0] ;  /* 0x0000e800ff9c7b82 */ /* 0x001e240000000800 */
[----:B---3--:R2:W-:Y:S02]  /*9d90*/  STL [R1+0x6b4], R13 ;  /* 0x0006b40d01007387 */ /* 0x0085e40000100800 */
[----:B--2---:R-:W-:Y:S01]  /*9da0*/  IADD3 R13, P5, PT, R68, R6, RZ ;  /* 0x00000006440d7210 */ /* 0x004fe20007fbe0ff */
[----:B------:R-:W-:-:S02]  /*9db0*/  IMAD R68, R2, 0xc3, RZ ;  /* 0x000000c302447824 */ /* 0x000fc400078e02ff */
[----:B0-----:R-:W-:Y:S02]  /*9dc0*/  VIADD R155, R156, 0xffffff3c ;  /* 0xffffff3c9c9b7836 */ /* 0x001fe40000000000 */
[----:B-1----:R-:W-:Y:S01]  /*9dd0*/  IMAD R156, R157, 0x186, RZ ;  /* 0x000001869d9c7824 */ /* 0x002fe200078e02ff */
[----:B------:R-:W-:-:S04]  /*9de0*/  LEA.HI.X.SX32 R69, R159, R5, 0x1, P5 ;  /* 0x000000059f457211 */ /* 0x000fc800028f0eff */
[----:B------:R-:W-:-:S04]  /*9df0*/  IADD3 R156, P5, PT, R156, R6, RZ ;  /* 0x000000069c9c7210 */ /* 0x000fc80007fbe0ff */
[----:B------:R-:W-:Y:S01]  /*9e00*/  LEA.HI.X.SX32 R159, R68, R5, 0x1, P5 ;  /* 0x00000005449f7211 */ /* 0x000fe200028f0eff */
[----:B------:R-:W-:-:S05]  /*9e10*/  @!P4 IMAD.MOV.U32 R68, RZ, RZ, R13 ;  /* 0x000000ffff44c224 */ /* 0x000fca00078e000d */
[----:B------:R0:W2:Y:S01]  /*9e20*/  @!P4 LDG.E.U16 R160, desc[UR20][R68.64] ;  /* 0x0000001444a0c981 */ /* 0x0000a2000c1e1500 */
[----:B------:R-:W-:-:S03]  /*9e30*/  ISETP.GE.U32.AND P1, PT, R155, 0x7ffffe3d, PT ;  /* 0x7ffffe3d9b00780c */ /* 0x000fc60003f26070 */
[----:B------:R-:W-:Y:S04]  /*9e40*/  STL [R1+0x1ba0], R13 ;  /* 0x001ba00d01007387 */ /* 0x000fe80000100800 */
[----:B------:R1:W-:Y:S06]  /*9e50*/  STL [R1+0x1b9c], R69 ;  /* 0x001b9c4501007387 */ /* 0x0003ec0000100800 */
[----:B0-----:R-:W-:-:S02]  /*9e60*/  @!P1 IMAD.MOV.U32 R68, RZ, RZ, R156 ;  /* 0x000000ffff449224 */ /* 0x001fc400078e009c */
[----:B-1----:R-:W-:-:S05]  /*9e70*/  @!P1 IMAD.MOV.U32 R69, RZ, RZ, R159 ;  /* 0x000000ffff459224 */ /* 0x002fca00078e009f */
[----:B------:R0:W3:Y:S04]  /*9e80*/  @!P1 LDG.E.U16 R163, desc[UR20][R68.64] ;  /* 0x0000001444a39981 */ /* 0x0000e8000c1e1500 */
[----:B------:R-:W-:Y:S04]  /*9e90*/  STL [R1+0x1b98], R156 ;  /* 0x001b989c01007387 */ /* 0x000fe80000100800 */
[----:B------:R-:W4:Y:S04]  /*9ea0*/  LDL.LU R13, [R1+0x2dfc] ;  /* 0x002dfc00010d7983 */ /* 0x000f280000300800 */
[----:B------:R1:W-:Y:S02]  /*9eb0*/  STL [R1+0x1b94], R159 ;  /* 0x001b949f01007387 */ /* 0x0003e40000100800 */
[----:B-1----:R-:W0:Y:S01]  /*9ec0*/  LDC R159, c[0x0][0x3a8] ;  /* 0x0000ea00ff9f7b82 */ /* 0x002e220000000800 */
[----:B------:R-:W-:-:S02]  /*9ed0*/  VIADD R155, R158, 0xffffff3e ;  /* 0xffffff3e9e9b7836 */ /* 0x000fc40000000000 */
[----:B------:R-:W-:-:S03]  /*9ee0*/  IMAD R158, R2, 0xc2, RZ ;  /* 0x000000c2029e7824 */ /* 0x000fc600078e02ff */
[----:B------:R-:W-:Y:S01]  /*9ef0*/  ISETP.GE.U32.AND P4, PT, R155, 0x7ffffe3f, PT ;  /* 0x7ffffe3f9b00780c */ /* 0x000fe20003f86070 */
[----:B------:R-:W-:Y:S01]  /*9f00*/  IMAD R155, R2, 0xc1, RZ ;  /* 0x000000c1029b7824 */ /* 0x000fe200078e02ff */
[----:B------:R-:W-:Y:S01]  /*9f10*/  PRMT R157, RZ, 0x7610, R157 ;  /* 0x00007610ff9d7816 */ /* 0x000fe2000000009d */
[----:B0-----:R-:W-:Y:S01]  /*9f20*/  IMAD R68, R159, 0x184, RZ ;  /* 0x000001849f447824 */ /* 0x001fe200078e02ff */
[----:B------:R-:W-:Y:S01]  /*9f30*/  PRMT R161, RZ, 0x7610, R161 ;  /* 0x00007610ffa17816 */ /* 0x000fe200000000a1 */
[----:B--2---:R0:W-:Y:S02]  /*9f40*/  STL [R1+0x68c], R160 ;  /* 0x00068ca001007387 */ /* 0x0041e40000100800 */
[----:B0-----:R-:W0:Y:S02]  /*9f50*/  LDC R160, c[0x0][0x3a8] ;  /* 0x0000ea00ffa07b82 */ /* 0x001e240000000800 */
[----:B---3--:R1:W-:Y:S02]  /*9f60*/  STL [R1+0x6b8], R163 ;  /* 0x0006b8a301007387 */ /* 0x0083e40000100800 */
[----:B-1----:R-:W-:Y:S01]  /*9f70*/  IMAD.MOV.U32 R163, RZ, RZ, R12 ;  /* 0x000000ffffa37224 */ /* 0x002fe200078e000c */
[----:B------:R-:W-:Y:S01]  /*9f80*/  IADD3 R12, P1, PT, R68, R6, RZ ;  /* 0x00000006440c7210 */ /* 0x000fe20007f3e0ff */
[----:B0-----:R-:W-:-:S02]  /*9f90*/  IMAD R69, R160, 0x182, RZ ;  /* 0x00000182a0457824 */ /* 0x001fc400078e02ff */
[----:B------:R-:W-:-:S03]  /*9fa0*/  VIADD R68, R162, 0xffffff43 ;  /* 0xffffff43a2447836 */ /* 0x000fc60000000000 */
[----:B------:R-:W-:Y:S02]  /*9fb0*/  IADD3 R156, P5, PT, R69, R6, RZ ;  /* 0x00000006459c7210 */ /* 0x000fe40007fbe0ff */
[-C--:B------:R-:W-:Y:S02]  /*9fc0*/  LEA.HI.X.SX32 R69, R158, R5.reuse, 0x1, P1 ;  /* 0x000000059e457211 */ /* 0x080fe400008f0eff */
[----:B------:R-:W-:Y:S01]  /*9fd0*/  ISETP.GE.U32.AND P1, PT, R68, 0x7ffffe44, PT ;  /* 0x7ffffe444400780c */ /* 0x000fe20003f26070 */
[----:B------:R-:W-:Y:S01]  /*9fe0*/  @!P0 IMAD.MOV.U32 R68, RZ, RZ, R12 ;  /* 0x000000ffff448224 */ /* 0x000fe200078e000c */
[----:B------:R-:W-:Y:S01]  /*9ff0*/  LEA.HI.X.SX32 R158, R155, R5, 0x1, P5 ;  /* 0x000000059b9e7211 */ /* 0x000fe200028f0eff */
[----:B------:R0:W-:Y:S04]  /*a000*/  STL [R1+0x1b90], R12 ;  /* 0x001b900c01007387 */ /* 0x0001e80000100800 */
[----:B------:R-:W-:Y:S04]  /*a010*/  STL [R1+0x1b88], R156 ;  /* 0x001b889c01007387 */ /* 0x000fe80000100800 */
[----:B------:R1:W-:Y:S04]  /*a020*/  STL [R1+0x1b8c], R69 ;  /* 0x001b8c4501007387 */ /* 0x0003e80000100800 */
[----:B------:R2:W3:Y:S04]  /*a030*/  @!P0 LDG.E.U16 R157, desc[UR20][R68.64] ;  /* 0x00000014449d8981 */ /* 0x0004e8000c1e1500 */
[----:B0-----:R-:W4:Y:S01]  /*a040*/  LDL.LU R12, [R1+0x2df8] ;  /* 0x002df800010c7983 */ /* 0x001f220000300800 */
[----:B--2---:R-:W-:-:S02]  /*a050*/  @!P4 IMAD.MOV.U32 R68, RZ, RZ, R156 ;  /* 0x000000ffff44c224 */ /* 0x004fc400078e009c */
[----:B-1----:R-:W-:Y:S01]  /*a060*/  @!P4 IMAD.MOV.U32 R69, RZ, RZ, R158 ;  /* 0x000000ffff45c224 */ /* 0x002fe200078e009e */
[----:B------:R-:W0:Y:S04]  /*a070*/  LDC R156, c[0x0][0x3a8] ;  /* 0x0000ea00ff9c7b82 */ /* 0x000e280000000800 */
[----:B------:R-:W2:Y:S01]  /*a080*/  @!P4 LDG.E.U16 R161, desc[UR20][R68.64] ;  /* 0x0000001444a1c981 */ /* 0x000ea2000c1e1500 */
[----:B------:R-:W-:-:S03]  /*a090*/  PRMT R159, RZ, 0x7610, R159 ;  /* 0x00007610ff9f7816 */ /* 0x000fc6000000009f */
[----:B---3--:R1:W-:Y:S04]  /*a0a0*/  STL [R1+0x690], R157 ;  /* 0x0006909d01007387 */ /* 0x0083e80000100800 */
[----:B------:R3:W-:Y:S01]  /*a0b0*/  STL [R1+0x1b84], R158 ;  /* 0x001b849e01007387 */ /* 0x0007e20000100800 */
[----:B-1----:R-:W1:Y:S03]  /*a0c0*/  LDC R157, c[0x0][0x3a8] ;  /* 0x0000ea00ff9d7b82 */ /* 0x002e660000000800 */
[----:B--2---:R2:W-:Y:S05]  /*a0d0*/  STL [R1+0x6a0], R161 ;  /* 0x0006a0a101007387 */ /* 0x0045ea0000100800 */
[----:B---3--:R-:W3:Y:S08]  /*a0e0*/  LDC R158, c[0x0][0x3a8] ;  /* 0x0000ea00ff9e7b82 */ /* 0x008ef00000000800 */
[----:B--2---:R-:W2:Y:S01]  /*a0f0*/  LDC R161, c[0x0][0x3a0] ;  /* 0x0000e800ffa17b82 */ /* 0x004ea20000000800 */
[----:B-1----:R-:W-:-:S05]  /*a100*/  IMAD R155, R157, 0x180, RZ ;  /* 0x000001809d9b7824 */ /* 0x002fca00078e02ff */
[----:B------:R-:W-:Y:S01]  /*a110*/  IADD3 R69, P4, PT, R155, R6, RZ ;  /* 0x000000069b457210 */ /* 0x000fe20007f9e0ff */
[----:B--2---:R-:W-:Y:S02]  /*a120*/  VIADD R68, R161, 0xffffff40 ;  /* 0xffffff40a1447836 */ /* 0x004fe40000000000 */
[----:B------:R-:W-:-:S03]  /*a130*/  IMAD R161, R2, 0xc0, RZ ;  /* 0x000000c002a17824 */ /* 0x000fc600078e02ff */
[----:B------:R-:W-:Y:S01]  /*a140*/  ISETP.GE.U32.AND P0, PT, R68, 0x7ffffe41, PT ;  /* 0x7ffffe414400780c */ /* 0x000fe20003f06070 */
[----:B0-----:R-:W-:Y:S01]  /*a150*/  IMAD R68, R156, 0x17e, RZ ;  /* 0x0000017e9c447824 */ /* 0x001fe200078e02ff */
[----:B------:R-:W-:Y:S01]  /*a160*/  LEA.HI.X.SX32 R161, R161, R5, 0x1, P4 ;  /* 0x00000005a1a17211 */ /* 0x000fe200020f0eff */
[----:B------:R0:W-:Y:S03]  /*a170*/  STL [R1+0x1b80], R69 ;  /* 0x001b804501007387 */ /* 0x0001e60000100800 */
[----:B------:R-:W-:Y:S01]  /*a180*/  IADD3 R156, P4, PT, R68, R6, RZ ;  /* 0x00000006449c7210 */ /* 0x000fe20007f9e0ff */
[----:B------:R-:W-:Y:S02]  /*a190*/  @!P6 IMAD.MOV.U32 R68, RZ, RZ, R69 ;  /* 0x000000ffff44e224 */ /* 0x000fe400078e0045 */
[----:B0-----:R-:W-:-:S05]  /*a1a0*/  @!P6 IMAD.MOV.U32 R69, RZ, RZ, R161 ;  /* 0x000000ffff45e224 */ /* 0x001fca00078e00a1 */
[----:B------:R3:W2:Y:S01]  /*a1b0*/  @!P6 LDG.E.U16 R159, desc[UR20][R68.64] ;  /* 0x00000014449fe981 */ /* 0x0006a2000c1e1500 */
[----:B------:R-:W-:-:S03]  /*a1c0*/  IMAD R155, R2, 0xbf, RZ ;  /* 0x000000bf029b7824 */ /* 0x000fc600078e02ff */
[----:B------:R0:W-:Y:S04]  /*a1d0*/  STL [R1+0x1b7c], R161 ;  /* 0x001b7ca101007387 */ /* 0x0001e80000100800 */
[----:B------:R1:W-:Y:S01]  /*a1e0*/  STL [R1+0x1b78], R156 ;  /* 0x001b789c01007387 */ /* 0x0003e20000100800 */
[----:B---3--:R-:W-:Y:S02]  /*a1f0*/  IMAD R68, R158, 0x17c, RZ ;  /* 0x0000017c9e447824 */ /* 0x008fe400078e02ff */
[----:B------:R-:W-:Y:S01]  /*a200*/  VIADD R69, R162, 0xffffff45 ;  /* 0xffffff45a2457836 */ /* 0x000fe20000000000 */
[----:B------:R-:W-:Y:S02]  /*a210*/  PRMT R157, RZ, 0x7610, R157 ;  /* 0x00007610ff9d7816 */ /* 0x000fe4000000009d */
[----:B0-----:R-:W-:Y:S01]  /*a220*/  IADD3 R161, P5, PT, R68, R6, RZ ;  /* 0x0000000644a17210 */ /* 0x001fe20007fbe0ff */
[----:B------:R-:W-:Y:S01]  /*a230*/  @!P0 IMAD.MOV.U32 R68, RZ, RZ, R156 ;  /* 0x000000ffff448224 */ /* 0x000fe200078e009c */
[----:B------:R-:W-:Y:S01]  /*a240*/  PRMT R160, RZ, 0x7610, R160 ;  /* 0x00007610ffa07816 */ /* 0x000fe200000000a0 */
[----:B-1----:R-:W0:Y:S01]  /*a250*/  LDC R156, c[0x0][0x3a8] ;  /* 0x0000ea00ff9c7b82 */ /* 0x002e220000000800 */
[----:B--2---:R1:W-:Y:S02]  /*a260*/  STL [R1+0x670], R159 ;  /* 0x0006709f01007387 */ /* 0x0043e40000100800 */
[----:B-1----:R-:W-:-:S02]  /*a270*/  LEA.HI.X.SX32 R159, R155, R5, 0x1, P4 ;  /* 0x000000059b9f7211 */ /* 0x002fc400020f0eff */
[----:B------:R-:W-:-:S03]  /*a280*/  ISETP.GE.U32.AND P4, PT, R69, 0x7ffffe46, PT ;  /* 0x7ffffe464500780c */ /* 0x000fc60003f86070 */
[----:B------:R-:W-:-:S05]  /*a290*/  @!P0 IMAD.MOV.U32 R69, RZ, RZ, R159 ;  /* 0x000000ffff458224 */ /* 0x000fca00078e009f */
[----:B------:R1:W2:Y:S01]  /*a2a0*/  @!P0 LDG.E.U16 R157, desc[UR20][R68.64] ;  /* 0x00000014449d8981 */ /* 0x0002a2000c1e1500 */
[----:B------:R-:W-:-:S05]  /*a2b0*/  IMAD R155, R2, 0xbe, RZ ;  /* 0x000000be029b7824 */ /* 0x000fca00078e02ff */
[----:B-1----:R-:W-:Y:S01]  /*a2c0*/  LEA.HI.X.SX32 R69, R155, R5, 0x1, P5 ;  /* 0x000000059b457211 */ /* 0x002fe200028f0eff */
[----:B------:R-:W-:-:S05]  /*a2d0*/  @!P3 IMAD.MOV.U32 R68, RZ, RZ, R161 ;  /* 0x000000ffff44b224 */ /* 0x000fca00078e00a1 */
[----:B------:R0:W3:Y:S04]  /*a2e0*/  @!P3 LDG.E.U16 R160, desc[UR20][R68.64] ;  /* 0x0000001444a0b981 */ /* 0x0000e8000c1e1500 */
[----:B------:R1:W-:Y:S02]  /*a2f0*/  STL [R1+0x1b74], R159 ;  /* 0x001b749f01007387 */ /* 0x0003e40000100800 */
[----:B-1----:R-:W1:Y:S01]  /*a300*/  LDC R159, c[0x0][0x3a8] ;  /* 0x0000ea00ff9f7b82 */ /* 0x002e620000000800 */
[----:B0-----:R-:W-:Y:S01]  /*a310*/  IMAD R68, R156, 0x17a, RZ ;  /* 0x0000017a9c447824 */ /* 0x001fe200078e02ff */
[----:B------:R-:W-:-:S06]  /*a320*/  PRMT R158, RZ, 0x7610, R158 ;  /* 0x00007610ff9e7816 */ /* 0x000fcc000000009e */
[----:B------:R-:W0:Y:S01]  /*a330*/  LDC R156, c[0x0][0x3a8] ;  /* 0x0000ea00ff9c7b82 */ /* 0x000e220000000800 */
[----:B--2---:R2:W-:Y:S07]  /*a340*/  STL [R1+0x698], R157 ;  /* 0x0006989d01007387 */ /* 0x0045ee0000100800 */
[----:B--2---:R-:W2:Y:S01]  /*a350*/  LDC R157, c[0x0][0x3a0] ;  /* 0x0000e800ff9d7b82 */ /* 0x004ea20000000800 */
[----:B------:R0:W-:Y:S04]  /*a360*/  STL [R1+0x1b70], R161 ;  /* 0x001b70a101007387 */ /* 0x0001e80000100800 */
[----:B------:R-:W-:Y:S04]  /*a370*/  STL [R1+0x1b6c], R69 ;  /* 0x001b6c4501007387 */ /* 0x000fe80000100800 */
[----:B---3--:R3:W-:Y:S01]  /*a380*/  STL [R1+0x680], R160 ;  /* 0x000680a001007387 */ /* 0x0087e20000100800 */
[----:B0-----:R-:W0:Y:S01]  /*a390*/  LDC R161, c[0x0][0x3a8] ;  /* 0x0000ea00ffa17b82 */ /* 0x001e220000000800 */
[----:B--2---:R-:W-:Y:S01]  /*a3a0*/  VIADD R155, R157, 0xffffff42 ;  /* 0xffffff429d9b7836 */ /* 0x004fe20000000000 */
[----:B---3--:R-:W-:Y:S01]  /*a3b0*/  IADD3 R160, P0, PT, R68, R6, RZ ;  /* 0x0000000644a07210 */ /* 0x008fe20007f1e0ff */
[----:B-1----:R-:W-:-:S05]  /*a3c0*/  IMAD R69, R159, 0x178, RZ ;  /* 0x000001789f457824 */ /* 0x002fca00078e02ff */
[----:B------:R-:W1:Y:S01]  /*a3d0*/  LDC R157, c[0x0][0x3a0] ;  /* 0x0000e800ff9d7b82 */ /* 0x000e620000000800 */
[----:B------:R-:W-:Y:S01]  /*a3e0*/  ISETP.GE.U32.AND P3, PT, R155, 0x7ffffe43, PT ;  /* 0x7ffffe439b00780c */ /* 0x000fe20003f66070 */
[----:B------:R-:W-:Y:S02]  /*a3f0*/  IMAD R155, R2, 0xbd, RZ ;  /* 0x000000bd029b7824 */ /* 0x000fe400078e02ff */
[----:B------:R-:W-:Y:S01]  /*a400*/  VIADD R68, R162, 0xffffff47 ;  /* 0xffffff47a2447836 */ /* 0x000fe20000000000 */
[----:B------:R-:W-:Y:S02]  /*a410*/  IADD3 R159, P5, PT, R69, R6, RZ ;  /* 0x00000006459f7210 */ /* 0x000fe40007fbe0ff */
[----:B------:R-:W-:Y:S02]  /*a420*/  LEA.HI.X.SX32 R69, R155, R5, 0x1, P0 ;  /* 0x000000059b457211 */ /* 0x000fe400000f0eff */
[----:B------:R-:W-:-:S05]  /*a430*/  ISETP.GE.U32.AND P0, PT, R68, 0x7ffffe48, PT ;  /* 0x7ffffe484400780c */ /* 0x000fca0003f06070 */
[----:B------:R-:W-:-:S05]  /*a440*/  @!P3 IMAD.MOV.U32 R68, RZ, RZ, R160 ;  /* 0x000000ffff44b224 */ /* 0x000fca00078e00a0 */
[----:B------:R2:W3:Y:S01]  /*a450*/  @!P3 LDG.E.U16 R158, desc[UR20][R68.64] ;  /* 0x00000014449eb981 */ /* 0x0004e2000c1e1500 */
[----:B------:R-:W-:-:S03]  /*a460*/  IMAD R155, R2, 0xbc, RZ ;  /* 0x000000bc029b7824 */ /* 0x000fc600078e02ff */
[----:B------:R0:W-:Y:S02]  /*a470*/  STL [R1+0x1b68], R160 ;  /* 0x001b68a001007387 */ /* 0x0001e40000100800 */
[----:B------:R-:W-:Y:S02]  /*a480*/  LEA.HI.X.SX32 R155, R155, R5, 0x1, P5 ;  /* 0x000000059b9b7211 */ /* 0x000fe400028f0eff */
[----:B------:R-:W-:Y:S04]  /*a490*/  STL [R1+0x1b60], R159 ;  /* 0x001b609f01007387 */ /* 0x000fe80000100800 */
[----:B------:R4:W-:Y:S01]  /*a4a0*/  STL [R1+0x1b64], R69 ;  /* 0x001b644501007387 */ /* 0x0009e20000100800 */
[----:B0-----:R-:W0:Y:S03]  /*a4b0*/  LDC R160, c[0x0][0x3a8] ;  /* 0x0000ea00ffa07b82 */ /* 0x001e260000000800 */
[----:B------:R-:W-:Y:S01]  /*a4c0*/  STL [R1+0x1b5c], R155 ;  /* 0x001b5c9b01007387 */ /* 0x000fe20000100800 */
[----:B--2---:R-:W-:-:S02]  /*a4d0*/  @!P1 IMAD.MOV.U32 R68, RZ, RZ, R159 ;  /* 0x000000ffff449224 */ /* 0x004fc400078e009f */
[----:B----4-:R-:W-:-:S05]  /*a4e0*/  IMAD.MOV.U32 R69, RZ, RZ, R155 ;  /* 0x000000ffff457224 */ /* 0x010fca00078e009b */
[----:B------:R0:W2:Y:S02]  /*a4f0*/  @!P1 LDG.E.U16 R8, desc[UR20][R68.64] ;  /* 0x0000001444089981 */ /* 0x0000a4000c1e1500 */
[----:B0-----:R-:W-:Y:S02]  /*a500*/  IMAD R68, R160, 0x176, RZ ;  /* 0x00000176a0447824 */ /* 0x001fe400078e02ff */
[----:B-1----:R-:W-:-:S03]  /*a510*/  VIADD R69, R157, 0xffffff46 ;  /* 0xffffff469d457836 */ /* 0x002fc60000000000 */
[----:B------:R-:W-:Y:S01]  /*a520*/  IADD3 R159, P5, PT, R68, R6, RZ ;  /* 0x00000006449f7210 */ /* 0x000fe20007fbe0ff */
[----:B------:R-:W-:Y:S01]  /*a530*/  IMAD R68, R156, 0x174, RZ ;  /* 0x000001749c447824 */ /* 0x000fe200078e02ff */
[----:B------:R-:W-:Y:S02]  /*a540*/  ISETP.GE.U32.AND P1, PT, R69, 0x7ffffe47, PT ;  /* 0x7ffffe474500780c */ /* 0x000fe40003f26070 */
[----:B------:R-:W-:Y:S01]  /*a550*/  PRMT R157, RZ, 0x7610, R157 ;  /* 0x00007610ff9d7816 */ /* 0x000fe2000000009d */
[----:B---3--:R0:W-:Y:S02]  /*a560*/  STL [R1+0x684], R158 ;  /* 0x0006849e01007387 */ /* 0x0081e40000100800 */
[----:B0-----:R-:W0:Y:S02]  /*a570*/  LDC R158, c[0x0][0x3a0] ;  /* 0x0000e800ff9e7b82 */ /* 0x001e240000000800 */
[----:B0-----:R-:W-:-:S05]  /*a580*/  VIADD R155, R158, 0xffffff44 ;  /* 0xffffff449e9b7836 */ /* 0x001fca0000000000 */
[----:B------:R-:W-:Y:S01]  /*a590*/  ISETP.GE.U32.AND P3, PT, R155, 0x7ffffe45, PT ;  /* 0x7ffffe459b00780c */ /* 0x000fe20003f66070 */
[----:B------:R-:W-:-:S05]  /*a5a0*/  IMAD R155, R2, 0xbb, RZ ;  /* 0x000000bb029b7824 */ /* 0x000fca00078e02ff */
[----:B------:R-:W-:Y:S01]  /*a5b0*/  LEA.HI.X.SX32 R69, R155, R5, 0x1, P5 ;  /* 0x000000059b457211 */ /* 0x000fe200028f0eff */
[----:B------:R-:W-:Y:S01]  /*a5c0*/  IMAD R155, R161, 0x172, RZ ;  /* 0x00000172a19b7824 */ /* 0x000fe200078e02ff */
[----:B------:R-:W-:-:S05]  /*a5d0*/  IADD3 R161, P5, PT, R68, R6, RZ ;  /* 0x0000000644a17210 */ /* 0x000fca0007fbe0ff */
[----:B------:R-:W-:-:S05]  /*a5e0*/  @!P3 IMAD.MOV.U32 R68, RZ, RZ, R159 ;  /* 0x000000ffff44b224 */ /* 0x000fca00078e009f */
[----:B------:R0:W3:Y:S04]  /*a5f0*/  @!P3 LDG.E.U16 R157, desc[UR20][R68.64] ;  /* 0x00000014449db981 */ /* 0x0000e8000c1e1500 */
[----:B--2---:R1:W-:Y:S01]  /*a600*/  STL [R1+0x688], R8 ;  /* 0x0006880801007387 */ /* 0x0043e20000100800 */
[C---:B------:R-:W-:Y:S02]  /*a610*/  IMAD R158, R2.reuse, 0xba, RZ ;  /* 0x000000ba029e7824 */ /* 0x040fe400078e02ff */
[----:B0-----:R-:W-:Y:S01]  /*a620*/  IMAD R68, R2, 0xb9, RZ ;  /* 0x000000b902447824 */ /* 0x001fe200078e02ff */
[----:B-1----:R-:W2:Y:S04]  /*a630*/  LDL R8, [R1+0x178] ;  /* 0x0001780001087983 */ /* 0x002ea80000100800 */
[----:B------:R0:W-:Y:S04]  /*a640*/  STL [R1+0x1b58], R159 ;  /* 0x001b589f01007387 */ /* 0x0001e80000100800 */
[----:B------:R1:W-:Y:S04]  /*a650*/  STL [R1+0x1b54], R69 ;  /* 0x001b544501007387 */ /* 0x0003e80000100800 */
[----:B------:R-:W-:Y:S01]  /*a660*/  STL [R1+0x1b50], R161 ;  /* 0x001b50a101007387 */ /* 0x000fe20000100800 */
[----:B------:R-:W-:Y:S01]  /*a670*/  PRMT R160, RZ, 0x7610, R160 ;  /* 0x00007610ffa07816 */ /* 0x000fe200000000a0 */
[----:B0-----:R-:W0:Y:S01]  /*a680*/  LDC R159, c[0x0][0x3a8] ;  /* 0x0000ea00ff9f7b82 */ /* 0x001e220000000800 */
[----:B-1----:R-:W-:Y:S01]  /*a690*/  LEA.HI.X.SX32 R69, R158, R5, 0x1, P5 ;  /* 0x000000059e457211 */ /* 0x002fe200028f0eff */
[----:B---3--:R1:W-:Y:S02]  /*a6a0*/  STL [R1+0x674], R157 ;  /* 0x0006749d01007387 */ /* 0x0083e40000100800 */
[----:B-1----:R-:W-:-:S04]  /*a6b0*/  IADD3 R157, P3, PT, R155, R6, RZ ;  /* 0x000000069b9d7210 */ /* 0x002fc80007f7e0ff */
[----:B------:R-:W-:Y:S01]  /*a6c0*/  LEA.HI.X.SX32 R156, R68, R5, 0x1, P3 ;  /* 0x00000005449c7211 */ /* 0x000fe200018f0eff */
[----:B------:R-:W-:-:S05]  /*a6d0*/  @!P4 IMAD.MOV.U32 R68, RZ, RZ, R161 ;  /* 0x000000ffff44c224 */ /* 0x000fca00078e00a1 */
[----:B------:R1:W3:Y:S04]  /*a6e0*/  @!P4 LDG.E.U16 R9, desc[UR20][R68.64] ;  /* 0x000000144409c981 */ /* 0x0002e8000c1e1500 */
[----:B------:R4:W-:Y:S04]  /*a6f0*/  STL [R1+0x1b48], R157 ;  /* 0x001b489d01007387 */ /* 0x0009e80000100800 */
[----:B------:R2:W-:Y:S01]  /*a700*/  STL [R1+0x1b4c], R69 ;  /* 0x001b4c4501007387 */ /* 0x0005e20000100800 */
[----:B-1----:R-:W-:Y:S02]  /*a710*/  @!P1 IMAD.MOV.U32 R68, RZ, RZ, R157 ;  /* 0x000000ffff449224 */ /* 0x002fe400078e009d */
[----:B0-----:R-:W-:Y:S01]  /*a720*/  IMAD R155, R159, 0x170, RZ ;  /* 0x000001709f9b7824 */ /* 0x001fe200078e02ff */
[----:B------:R-:W3:Y:S01]  /*a730*/  LDL R158, [R1+0x16c] ;  /* 0x00016c00019e7983 */ /* 0x000ee20000100800 */
[----:B----4-:R-:W0:Y:S03]  /*a740*/  LDC R157, c[0x0][0x3a0] ;  /* 0x0000e800ff9d7b82 */ /* 0x010e260000000800 */
[----:B------:R-:W4:Y:S01]  /*a750*/  LDL R159, [R1+0x170] ;  /* 0x00017000019f7983 */ /* 0x000f220000100800 */
[----:B--2---:R-:W-:-:S05]  /*a760*/  @!P1 IMAD.MOV.U32 R69, RZ, RZ, R156 ;  /* 0x000000ffff459224 */ /* 0x004fca00078e009c */
[----:B------:R0:W2:Y:S01]  /*a770*/  @!P1 LDG.E.U16 R160, desc[UR20][R68.64] ;  /* 0x0000001444a09981 */ /* 0x0000a2000c1e1500 */
[----:B------:R-:W-:Y:S01]  /*a780*/  IADD3 R161, P3, PT, R155, R6, RZ ;  /* 0x000000069ba17210 */ /* 0x000fe20007f7e0ff */
[----:B0-----:R-:W-:Y:S01]  /*a790*/  VIADD R68, R157, 0xffffff48 ;  /* 0xffffff489d447836 */ /* 0x001fe20000000000 */
[----:B------:R-:W-:-:S04]  /*a7a0*/  PRMT R157, RZ, 0x7610, R157 ;  /* 0x00007610ff9d7816 */ /* 0x000fc8000000009d */
[----:B------:R-:W-:Y:S01]  /*a7b0*/  ISETP.GE.U32.AND P5, PT, R68, 0x7ffffe49, PT ;  /* 0x7ffffe494400780c */ /* 0x000fe20003fa6070 */
[----:B------:R-:W-:Y:S01]  /*a7c0*/  @!P0 IMAD.MOV.U32 R68, RZ, RZ, R161 ;  /* 0x000000ffff448224 */ /* 0x000fe200078e00a1 */
[----:B---3--:R-:W-:Y:S04]  /*a7d0*/  STL [R1+0x668], R9 ;  /* 0x0006680901007387 */ /* 0x008fe80000100800 */
[----:B------:R0:W-:Y:S02]  /*a7e0*/  STL [R1+0x1b44], R156 ;  /* 0x001b449c01007387 */ /* 0x0001e40000100800 */
[----:B0-----:R-:W0:Y:S01]  /*a7f0*/  LDC R156, c[0x0][0x3a8] ;  /* 0x0000ea00ff9c7b82 */ /* 0x001e220000000800 */
[----:B------:R-:W-:Y:S01]  /*a800*/  IMAD R9, R2, 0xb8, RZ ;  /* 0x000000b802097824 */ /* 0x000fe200078e02ff */
[----:B------:R-:W-:Y:S04]  /*a810*/  STL [R1+0x1b40], R161 ;  /* 0x001b40a101007387 */ /* 0x000fe80000100800 */
[----:B------:R-:W-:-:S02]  /*a820*/  LEA.HI.X.SX32 R69, R9, R5, 0x1, P3 ;  /* 0x0000000509457211 */ /* 0x000fc400018f0eff */
[----:B------:R-:W3:Y:S04]  /*a830*/  LDL R9, [R1+0x158] ;  /* 0x0001580001097983 */ /* 0x000ee80000100800 */
[----:B--2---:R1:W-:Y:S04]  /*a840*/  STL [R1+0x678], R160 ;  /* 0x000678a001007387 */ /* 0x0043e80000100800 */
[----:B------:R2:W4:Y:S04]  /*a850*/  @!P0 LDG.E.U16 R157, desc[UR20][R68.64] ;  /* 0x00000014449d8981 */ /* 0x000528000c1e1500 */
[----:B-1----:R-:W4:Y:S01]  /*a860*/  LDL R160, [R1+0x164] ;  /* 0x0001640001a07983 */ /* 0x002f220000100800 */
[----:B0-----:R-:W-:-:S03]  /*a870*/  IMAD R155, R156, 0x16e, RZ ;  /* 0x0000016e9c9b7824 */ /* 0x001fc600078e02ff */
[----:B------:R0:W-:Y:S01]  /*a880*/  STL [R1+0x1b3c], R69 ;  /* 0x001b3c4501007387 */ /* 0x0001e20000100800 */
[----:B--2---:R-:W-:Y:S01]  /*a890*/  VIADD R68, R162, 0xffffff49 ;  /* 0xffffff49a2447836 */ /* 0x004fe20000000000 */
[----:B------:R-:W-:-:S04]  /*a8a0*/  IADD3 R155, P0, PT, R155, R6, RZ ;  /* 0x000000069b9b7210 */ /* 0x000fc80007f1e0ff */
[----:B------:R-:W-:Y:S01]  /*a8b0*/  ISETP.GE.U32.AND P3, PT, R68, 0x7ffffe4a, PT ;  /* 0x7ffffe4a4400780c */ /* 0x000fe20003f66070 */
[----:B0-----:R-:W-:Y:S02]  /*a8c0*/  IMAD R69, R2, 0xb7, RZ ;  /* 0x000000b702457824 */ /* 0x001fe400078e02ff */
[----:B------:R-:W-:Y:S01]  /*a8d0*/  @!P5 IMAD.MOV.U32 R68, RZ, RZ, R155 ;  /* 0x000000ffff44d224 */ /* 0x000fe200078e009b */
[----:B------:R-:W-:Y:S01]  /*a8e0*/  ISETP.GT.U32.AND P1, PT, R133, R8, PT ;  /* 0x000000088500720c */ /* 0x000fe20003f24070 */
[----:B------:R-:W2:Y:S01]  /*a8f0*/  LDL R2, [R1+0x174] ;  /* 0x0001740001027983 */ /* 0x000ea20000100800 */
[----:B------:R-:W-:-:S05]  /*a900*/  LEA.HI.X.SX32 R69, R69, R5, 0x1, P0 ;  /* 0x0000000545457211 */ /* 0x000fca00000f0eff */
[----:B------:R-:W2:Y:S01]  /*a910*/  @!P5 LDG.E.U16 R11, desc[UR20][R68.64] ;  /* 0x00000014440bd981 */ /* 0x000ea2000c1e1500 */
[----:B------:R-:W-:-:S05]  /*a920*/  IMAD.MOV.U32 R162, RZ, RZ, R7 ;  /* 0x000000ffffa27224 */ /* 0x000fca00078e0007 */
[----:B------:R-:W-:Y:S01]  /*a930*/  @!P1 IMAD.IADD R8, R8, 0x1, -R133 ;  /* 0x0000000108089824 */ /* 0x000fe200078e0a85 */
[----:B------:R-:W-:Y:S01]  /*a940*/  STL [R1+0x1b38], R155 ;  /* 0x001b389b01007387 */ /* 0x000fe20000100800 */
[----:B------:R-:W-:-:S03]  /*a950*/  ISETP.GT.U32.AND P6, PT, R133, R4, PT ;  /* 0x000000048500720c */ /* 0x000fc60003fc4070 */
[----:B------:R-:W4:Y:S04]  /*a960*/  LDL R7, [R1+0x15c] ;  /* 0x00015c0001077983 */ /* 0x000f280000100800 */
[----:B------:R0:W-:Y:S04]  /*a970*/  @!P1 STL [R1+0x178], R8 ;  /* 0x0001780801009387 */ /* 0x0001e80000100800 */
[----:B0-----:R-:W4:Y:S04]  /*a980*/  LDL R8, [R1+0x14c] ;  /* 0x00014c0001087983 */ /* 0x001f280000100800 */
[----:B------:R0:W-:Y:S04]  /*a990*/  STL [R1+0x1b34], R69 ;  /* 0x001b344501007387 */ /* 0x0001e80000100800 */
[----:B------:R-:W4:Y:S01]  /*a9a0*/  LDL R68, [R1+0x168] ;  /* 0x0001680001447983 */ /* 0x000f220000100800 */
[----:B------:R-:W-:-:S03]  /*a9b0*/  @!P6 IMAD.IADD R4, R4, 0x1, -R133 ;  /* 0x000000010404e824 */ /* 0x000fc600078e0a85 */
[----:B------:R-:W4:Y:S04]  /*a9c0*/  LDL R161, [R1+0x150] ;  /* 0x0001500001a17983 */ /* 0x000f280000100800 */
[----:B0-----:R-:W4:Y:S01]  /*a9d0*/  LDL R69, [R1+0x160] ;  /* 0x0001600001457983 */ /* 0x001f220000100800 */
[C---:B---3--:R-:W-:Y:S02]  /*a9e0*/  VIADD R155, R9.reuse, 0xdd ;  /* 0x000000dd099b7836 */ /* 0x048fe40000000000 */
[----:B------:R-:W-:Y:S01]  /*a9f0*/  VIADD R156, R9, 0xde ;  /* 0x000000de099c7836 */ /* 0x000fe20000000000 */
[----:B--2---:R0:W-:Y:S04]  /*aa00*/  STL [R1+0x67c], R11 ;  /* 0x00067c0b01007387 */ /* 0x0041e80000100800 */
[----:B0-----:R-:W2:Y:S04]  /*aa10*/  LDL R11, [R1+0x148] ;  /* 0x00014800010b7983 */ /* 0x001ea80000100800 */
[----:B----4-:R0:W-:Y:S04]  /*aa20*/  STL [R1+0x664], R157 ;  /* 0x0006649d01007387 */ /* 0x0101e80000100800 */
[----:B------:R-:W3:Y:S04]  /*aa30*/  LDL R9, [R1+0x144] ;  /* 0x0001440001097983 */ /* 0x000ee80000100800 */
[----:B------:R-:W-:Y:S01]  /*aa40*/  STL [R1+0x2464], R155 ;  /* 0x0024649b01007387 */ /* 0x000fe20000100800 */
[C---:B------:R-:W-:Y:S01]  /*aa50*/  ISETP.GT.U32.AND P4, PT, R133.reuse, R2, PT ;  /* 0x000000028500720c */ /* 0x040fe20003f84070 */
[----:B0-----:R-:W0:Y:S02]  /*aa60*/  LDC R157, c[0x0][0x3a8] ;  /* 0x0000ea00ff9d7b82 */ /* 0x001e240000000800 */
[----:B------:R1:W-:Y:S04]  /*aa70*/  STL [R1+0x2d7c], R4 ;  /* 0x002d7c0401007387 */ /* 0x0003e80000100800 */
[----:B------:R-:W-:Y:S04]  /*aa80*/  STL [R1+0x2460], R156 ;  /* 0x0024609c01007387 */ /* 0x000fe80000100800 */
[----:B-1----:R-:W4:Y:S01]  /*aa90*/  LDL R4, [R1+0x154] ;  /* 0x0001540001047983 */ /* 0x002f220000100800 */
[----:B------:R-:W-:-:S02]  /*aaa0*/  ISETP.GT.U32.AND P0, PT, R133, R159, PT ;  /* 0x0000009f8500720c */ /* 0x000fc40003f04070 */
[C---:B------:R-:W-:Y:S01]  /*aab0*/  ISETP.GT.U32.AND P1, PT, R133.reuse, R158, PT ;  /* 0x0000009e8500720c */ /* 0x040fe20003f24070 */
[----:B------:R-:W-:Y:S01]  /*aac0*/  @!P4 IMAD.IADD R2, R2, 0x1, -R133 ;  /* 0x000000010202c824 */ /* 0x000fe200078e0a85 */
[----:B------:R-:W-:-:S04]  /*aad0*/  ISETP.GT.U32.AND P5, PT, R133, R68, PT ;  /* 0x000000448500720c */ /* 0x000fc80003fa4070 */
[----:B------:R1:W-:Y:S01]  /*aae0*/  @!P4 STL [R1+0x174], R2 ;  /* 0x000174020100c387 */ /* 0x0003e20000100800 */
[----:B------:R-:W-:-:S04]  /*aaf0*/  ISETP.GT.U32.AND P4, PT, R133, R160, PT ;  /* 0x000000a08500720c */ /* 0x000fc80003f84070 */
[--C-:B------:R-:W-:Y:S02]  /*ab00*/  @!P0 IMAD.IADD R159, R159, 0x1, -R133.reuse ;  /* 0x000000019f9f8824 */ /* 0x100fe400078e0a85 */
[----:B------:R-:W-:-:S03]  /*ab10*/  @!P1 IMAD.IADD R158, R158, 0x1, -R133 ;  /* 0x000000019e9e9824 */ /* 0x000fc600078e0a85 */
[----:B------:R0:W-:Y:S01]  /*ab20*/  @!P0 STL [R1+0x170], R159 ;  /* 0x0001709f01008387 */ /* 0x0001e20000100800 */
[C---:B------:R-:W-:Y:S01]  /*ab30*/  ISETP.GT.U32.AND P0, PT, R133.reuse, R69, PT ;  /* 0x000000458500720c */ /* 0x040fe20003f04070 */
[----:B-1----:R-:W1:Y:S02]  /*ab40*/  LDC R2, c[0x0][0x3a8] ;  /* 0x0000ea00ff027b82 */ /* 0x002e640000000800 */
[----:B------:R0:W-:Y:S01]  /*ab50*/  @!P1 STL [R1+0x16c], R158 ;  /* 0x00016c9e01009387 */ /* 0x0001e20000100800 */
[----:B------:R-:W-:Y:S01]  /*ab60*/  ISETP.GT.U32.AND P1, PT, R133, R7, PT ;  /* 0x000000078500720c */ /* 0x000fe20003f24070 */
[--C-:B------:R-:W-:Y:S02]  /*ab70*/  @!P5 IMAD.IADD R68, R68, 0x1, -R133.reuse ;  /* 0x000000014444d824 */ /* 0x100fe400078e0a85 */
[--C-:B------:R-:W-:Y:S01]  /*ab80*/  @!P4 IMAD.IADD R160, R160, 0x1, -R133.reuse ;  /* 0x00000001a0a0c824 */ /* 0x100fe200078e0a85 */
[----:B0-----:R-:W3:Y:S04]  /*ab90*/  LDL R159, [R1+0x138] ;  /* 0x00013800019f7983 */ /* 0x001ee80000100800 */
[----:B------:R-:W3:Y:S01]  /*aba0*/  LDL R158, [R1+0x140] ;  /* 0x00014000019e7983 */ /* 0x000ee20000100800 */
[----:B------:R-:W-:-:S03]  /*abb0*/  @!P0 IMAD.IADD R69, R69, 0x1, -R133 ;  /* 0x0000000145458824 */ /* 0x000fc600078e0a85 */
[----:B------:R-:W-:Y:S01]  /*abc0*/  @!P5 STL [R1+0x168], R68 ;  /* 0x000168440100d387 */ /* 0x000fe20000100800 */
[----:B------:R-:W-:-:S03]  /*abd0*/  @!P1 IMAD.IADD R7, R7, 0x1, -R133 ;  /* 0x0000000107079824 */ /* 0x000fc600078e0a85 */
[----:B------:R0:W-:Y:S01]  /*abe0*/  @!P4 STL [R1+0x164], R160 ;  /* 0x000164a00100c387 */ /* 0x0001e20000100800 */
[----:B------:R-:W-:-:S03]  /*abf0*/  ISETP.GT.U32.AND P4, PT, R133, R161, PT ;  /* 0x000000a18500720c */ /* 0x000fc60003f84070 */
[----:B0-----:R-:W3:Y:S04]  /*ac00*/  LDL R160, [R1+0x134] ;  /* 0x0001340001a07983 */ /* 0x001ee80000100800 */
[----:B------:R-:W-:Y:S01]  /*ac10*/  @!P0 STL [R1+0x160], R69 ;  /* 0x0001604501008387 */ /* 0x000fe20000100800 */
[----:B------:R-:W-:-:S03]  /*ac20*/  ISETP.GT.U32.AND P0, PT, R133, R8, PT ;  /* 0x000000088500720c */ /* 0x000fc60003f04070 */
[----:B------:R1:W-:Y:S01]  /*ac30*/  @!P1 STL [R1+0x15c], R7 ;  /* 0x00015c0701009387 */ /* 0x0003e20000100800 */
[----:B------:R-:W-:Y:S01]  /*ac40*/  IMAD R157, R157, 0x16c, RZ ;  /* 0x0000016c9d9d7824 */ /* 0x000fe200078e02ff */
[----:B------:R-:W-:Y:S01]  /*ac50*/  IABS R155, R155 ;  /* 0x0000009b009b7213 */ /* 0x000fe20000000000 */
[--C-:B------:R-:W-:Y:S02]  /*ac60*/  @!P4 IMAD.IADD R161, R161, 0x1, -R133.reuse ;  /* 0x00000001a1a1c824 */ /* 0x100fe400078e0a85 */
[----:B-1----:R-:W-:Y:S02]  /*ac70*/  IMAD R7, R2, 0xb6, RZ ;  /* 0x000000b602077824 */ /* 0x002fe400078e02ff */
[----:B------:R-:W3:Y:S03]  /*ac80*/  LDL R2, [R1+0x13c] ;  /* 0x00013c0001027983 */ /* 0x000ee60000100800 */
[----:B------:R-:W-:-:S02]  /*ac90*/  @!P0 IMAD.IADD R8, R8, 0x1, -R133 ;  /* 0x0000000108088824 */ /* 0x000fc400078e0a85 */
[----:B------:R-:W-:-:S04]  /*aca0*/  IMAD.HI.U32 R68, R0, R155, RZ ;  /* 0x0000009b00447227 */ /* 0x000fc800078e00ff */
[----:B------:R-:W-:-:S04]  /*acb0*/  IMAD.MOV R68, RZ, RZ, -R68 ;  /* 0x000000ffff447224 */ /* 0x000fc800078e0a44 */
[C---:B------:R-:W-:Y:S01]  /*acc0*/  IMAD R155, R133.reuse, R68, R155 ;  /* 0x00000044859b7224 */ /* 0x040fe200078e029b */
[C---:B--2---:R-:W-:Y:S02]  /*acd0*/  ISETP.GT.U32.AND P1, PT, R133.reuse, R11, PT ;  /* 0x0000000b8500720c */ /* 0x044fe40003f24070 */
[----:B----4-:R-:W-:-:S11]  /*ace0*/  ISETP.GT.U32.AND P5, PT, R133, R4, PT ;  /* 0x000000048500720c */ /* 0x010fd60003fa4070 */
[--C-:B------:R-:W-:Y:S02]  /*acf0*/  @!P1 IMAD.IADD R11, R11, 0x1, -R133.reuse ;  /* 0x000000010b0b9824 */ /* 0x100fe400078e0a85 */
[----:B------:R-:W-:-:S05]  /*ad00*/  @!P5 IMAD.IADD R4, R4, 0x1, -R133 ;  /* 0x000000010404d824 */ /* 0x000fca00078e0a85 */
[----:B------:R0:W-:Y:S04]  /*ad10*/  @!P5 STL [R1+0x154], R4 ;  /* 0x000154040100d387 */ /* 0x0001e80000100800 */
[----:B------:R1:W-:Y:S01]  /*ad20*/  @!P4 STL [R1+0x150], R161 ;  /* 0x000150a10100c387 */ /* 0x0003e20000100800 */
[----:B0-----:R-:W-:-:S03]  /*ad30*/  IADD3 R4, P5, PT, R157, R6, RZ ;  /* 0x000000069d047210 */ /* 0x001fc60007fbe0ff */
[----:B-1----:R-:W2:Y:S04]  /*ad40*/  LDL R161, [R1+0x12c] ;  /* 0x00012c0001a17983 */ /* 0x002ea80000100800 */
[----:B------:R0:W-:Y:S04]  /*ad50*/  @!P0 STL [R1+0x14c], R8 ;  /* 0x00014c0801008387 */ /* 0x0001e80000100800 */
[----:B------:R-:W-:Y:S04]  /*ad60*/  STL [R1+0x1b30], R4 ;  /* 0x001b300401007387 */ /* 0x000fe80000100800 */
[----:B------:R1:W-:Y:S04]  /*ad70*/  @!P1 STL [R1+0x148], R11 ;  /* 0x0001480b01009387 */ /* 0x0003e80000100800 */
[----:B------:R-:W4:Y:S04]  /*ad80*/  LDL R157, [R1+0x124] ;  /* 0x00012400019d7983 */ /* 0x000f280000100800 */
[----:B0-----:R-:W2:Y:S01]  /*ad90*/  LDL R8, [R1+0x120] ;  /* 0x0001200001087983 */ /* 0x001ea20000100800 */
[----:B-1----:R-:W-:-:S03]  /*ada0*/  LEA.HI.X.SX32 R11, R7, R5, 0x1, P5 ;  /* 0x00000005070b7211 */ /* 0x002fc600028f0eff */
[----:B------:R-:W2:Y:S04]  /*adb0*/  LDL R7, [R1+0x11c] ;  /* 0x00011c0001077983 */ /* 0x000ea80000100800 */
[----:B------:R-:W-:Y:S04]  /*adc0*/  STL [R1+0x1b2c], R11 ;  /* 0x001b2c0b01007387 */ /* 0x000fe80000100800 */
[----:B------:R-:W2:Y:S01]  /*add0*/  LDL R68, [R1+0x114] ;  /* 0x0001140001447983 */ /* 0x000ea20000100800 */
[----:B------:R-:W-:-:S05]  /*ade0*/  IABS R156, R156 ;  /* 0x0000009c009c7213 */ /* 0x000fca0000000000 */
[----:B------:R-:W-:-:S04]  /*adf0*/  IMAD.HI.U32 R69, R0, R156, RZ ;  /* 0x0000009c00457227 */ /* 0x000fc800078e00ff */
[----:B------:R-:W-:Y:S01]  /*ae00*/  IMAD.MOV R69, RZ, RZ, -R69 ;  /* 0x000000ffff457224 */ /* 0x000fe200078e0a45 */
[----:B------:R-:W-:Y:S03]  /*ae10*/  STL [R1+0x2d90], R155 ;  /* 0x002d909b01007387 */ /* 0x000fe60000100800 */
[----:B------:R-:W-:Y:S01]  /*ae20*/  IMAD R156, R133, R69, R156 ;  /* 0x00000045859c7224 */ /* 0x000fe200078e029c */
[----:B------:R-:W-:Y:S04]  /*ae30*/  STL [R1+0x2dbc], R155 ;  /* 0x002dbc9b01007387 */ /* 0x000fe80000100800 */
[----:B------:R0:W-:Y:S01]  /*ae40*/  STL [R1+0x2dc0], R155 ;  /* 0x002dc09b01007387 */ /* 0x0001e20000100800 */
[----:B------:R-:W-:-:S03]  /*ae50*/  @!P3 IMAD.MOV.U32 R69, RZ, RZ, R11 ;  /* 0x000000ffff45b224 */ /* 0x000fc600078e000b */
[----:B0-----:R-:W4:Y:S04]  /*ae60*/  LDL R155, [R1+0x98] ;  /* 0x00009800019b7983 */ /* 0x001f280000100800 */
[----:B------:R2:W-:Y:S04]  /*ae70*/  STL [R1+0x2d94], R156 ;  /* 0x002d949c01007387 */ /* 0x0005e80000100800 */
[----:B------:R-:W4:Y:S01]  /*ae80*/  LDL.LU R11, [R1+0x2df4] ;  /* 0x002df400010b7983 */ /* 0x000f220000300800 */
[----:B--2---:R-:W-:Y:S02]  /*ae90*/  IMAD.MOV.U32 R156, RZ, RZ, R68 ;  /* 0x000000ffff9c7224 */ /* 0x004fe400078e0044 */
[----:B------:R-:W-:-:S02]  /*aea0*/  @!P3 IMAD.MOV.U32 R68, RZ, RZ, R4 ;  /* 0x000000ffff44b224 */ /* 0x000fc400078e0004 */
[----:B------:R-:W2:Y:S04]  /*aeb0*/  LDL R4, [R1+0x158] ;  /* 0x0001580001047983 */ /* 0x000ea80000100800 */
[----:B------:R-:W2:Y:S01]  /*aec0*/  @!P3 LDG.E.U16 R10, desc[UR20][R68.64] ;  /* 0x00000014440ab981 */ /* 0x000ea2000c1e1500 */
[C---:B---3--:R-:W-:Y:S02]  /*aed0*/  ISETP.GT.U32.AND P6, PT, R133.reuse, R9, PT ;  /* 0x000000098500720c */ /* 0x048fe40003fc4070 */
[----:B------:R-:W-:-:S11]  /*aee0*/  ISETP.GT.U32.AND P4, PT, R133, R158, PT ;  /* 0x0000009e8500720c */ /* 0x000fd60003f84070 */
[--C-:B------:R-:W-:Y:S02]  /*aef0*/  @!P6 IMAD.IADD R9, R9, 0x1, -R133.reuse ;  /* 0x000000010909e824 */ /* 0x100fe400078e0a85 */
[----:B------:R-:W-:Y:S01]  /*af00*/  @!P4 IMAD.IADD R158, R158, 0x1, -R133 ;  /* 0x000000019e9ec824 */ /* 0x000fe200078e0a85 */
[----:B--2---:R0:W-:Y:S04]  /*af10*/  STL [R1+0x66c], R10 ;  /* 0x00066c0a01007387 */ /* 0x0041e80000100800 */
[----:B0-----:R-:W2:Y:S04]  /*af20*/  LDL.LU R10, [R1+0x2df0] ;  /* 0x002df000010a7983 */ /* 0x001ea80000300800 */
[----:B------:R-:W3:Y:S04]  /*af30*/  LDL R68, [R1+0x130] ;  /* 0x0001300001447983 */ /* 0x000ee80000100800 */
[----:B------:R-:W2:Y:S04]  /*af40*/  LDL R69, [R1+0x128] ;  /* 0x0001280001457983 */ /* 0x000ea80000100800 */
[----:B------:R0:W-:Y:S04]  /*af50*/  @!P6 STL [R1+0x144], R9 ;  /* 0x000144090100e387 */ /* 0x0001e80000100800 */
[----:B0-----:R-:W4:Y:S04]  /*af60*/  LDL.LU R9, [R1+0x2dec] ;  /* 0x002dec0001097983 */ /* 0x001f280000300800 */
[----:B------:R0:W-:Y:S01]  /*af70*/  @!P4 STL [R1+0x140], R158 ;  /* 0x0001409e0100c387 */ /* 0x0001e20000100800 */
[C---:B------:R-:W-:Y:S01]  /*af80*/  ISETP.GT.U32.AND P0, PT, R133.reuse, R2, PT ;  /* 0x000000028500720c */ /* 0x040fe20003f04070 */
[----:B0-----:R-:W0:Y:S01]  /*af90*/  LDC R158, c[0x0][0x3a0] ;  /* 0x0000e800ff9e7b82 */ /* 0x001e220000000800 */
[----:B------:R-:W-:-:S11]  /*afa0*/  ISETP.GT.U32.AND P5, PT, R133, R159, PT ;  /* 0x0000009f8500720c */ /* 0x000fd60003fa4070 */
[----:B------:R-:W-:-:S05]  /*afb0*/  @!P0 IMAD.IADD R2, R2, 0x1, -R133 ;  /* 0x0000000102028824 */ /* 0x000fca00078e0a85 */
[----:B------:R-:W-:Y:S01]  /*afc0*/  @!P0 STL [R1+0x13c], R2 ;  /* 0x00013c0201008387 */ /* 0x000fe20000100800 */
[----:B------:R-:W-:-:S05]  /*afd0*/  @!P5 IMAD.IADD R159, R159, 0x1, -R133 ;  /* 0x000000019f9fd824 */ /* 0x000fca00078e0a85 */
[----:B------:R1:W-:Y:S01]  /*afe0*/  @!P5 STL [R1+0x138], R159 ;  /* 0x0001389f0100d387 */ /* 0x0003e20000100800 */
[----:B---3--:R-:W-:Y:S01]  /*aff0*/  ISETP.GT.U32.AND P3, PT, R133, R68, PT ;  /* 0x000000448500720c */ /* 0x008fe20003f64070 */
[----:B0-----:R-:W-:-:S05]  /*b000*/  VIADD R68, R158, 0xffffff4a ;  /* 0xffffff4a9e447836 */ /* 0x001fca0000000000 */
[----:B------:R-:W-:Y:S02]  /*b010*/  ISETP.GE.U32.AND P5, PT, R68, 0x7ffffe4b, PT ;  /* 0x7ffffe4b4400780c */ /* 0x000fe40003fa6070 */
[----:B------:R-:W3:Y:S01]  /*b020*/  LDL R68, [R1+0x130] ;  /* 0x0001300001447983 */ /* 0x000ee20000100800 */
[C---:B------:R-:W-:Y:S02]  /*b030*/  ISETP.GT.U32.AND P1, PT, R133.reuse, R160, PT ;  /* 0x000000a08500720c */ /* 0x040fe40003f24070 */
[C---:B------:R-:W-:Y:S02]  /*b040*/  ISETP.GT.U32.AND P4, PT, R133.reuse, R161, PT ;  /* 0x000000a18500720c */ /* 0x040fe40003f84070 */
[----:B--2---:R-:W-:-:S09]  /*b050*/  ISETP.GT.U32.AND P0, PT, R133, R69, PT ;  /* 0x000000458500720c */ /* 0x004fd20003f04070 */
[--C-:B------:R-:W-:Y:S02]  /*b060*/  @!P1 IMAD.IADD R160, R160, 0x1, -R133.reuse ;  /* 0x00000001a0a09824 */ /* 0x100fe400078e0a85 */
[--C-:B------:R-:W-:Y:S02]  /*b070*/  @!P4 IMAD.IADD R161, R161, 0x1, -R133.reuse ;  /* 0x00000001a1a1c824 */ /* 0x100fe400078e0a85 */
[----:B------:R-:W-:Y:S01]  /*b080*/  @!P0 IMAD.IADD R69, R69, 0x1, -R133 ;  /* 0x0000000145458824 */ /* 0x000fe200078e0a85 */
[----:B------:R0:W-:Y:S04]  /*b090*/  @!P1 STL [R1+0x134], R160 ;  /* 0x000134a001009387 */ /* 0x0001e80000100800 */
[----:B-1----:R-:W2:Y:S04]  /*b0a0*/  LDL R159, [R1+0x118] ;  /* 0x00011800019f7983 */ /* 0x002ea80000100800 */
[----:B------:R-:W2:Y:S04]  /*b0b0*/  LDL R2, [R1+0x110] ;  /* 0x0001100001027983 */ /* 0x000ea80000100800 */
[----:B0-----:R-:W2:Y:S01]  /*b0c0*/  LDL R160, [R1+0xbc] ;  /* 0x0000bc0001a07983 */ /* 0x001ea20000100800 */
[----:B----4-:R-:W-:-:S02]  /*b0d0*/  ISETP.GT.U32.AND P1, PT, R133, R157, PT ;  /* 0x0000009d8500720c */ /* 0x010fc40003f24070 */
[----:B------:R-:W-:-:S11]  /*b0e0*/  PRMT R158, RZ, 0x7610, R158 ;  /* 0x00007610ff9e7816 */ /* 0x000fd6000000009e */
[--C-:B------:R-:W-:Y:S02]  /*b0f0*/  @!P1 IMAD.IADD R157, R157, 0x1, -R133.reuse ;  /* 0x000000019d9d9824 */ /* 0x100fe400078e0a85 */
[----:B---3--:R-:W-:-:S05]  /*b100*/  @!P3 IMAD.IADD R68, R68, 0x1, -R133 ;  /* 0x000000014444b824 */ /* 0x008fca00078e0a85 */
[----:B------:R0:W-:Y:S04]  /*b110*/  @!P3 STL [R1+0x130], R68 ;  /* 0x000130440100b387 */ /* 0x0001e80000100800 */
[----:B------:R1:W-:Y:S01]  /*b120*/  @!P4 STL [R1+0x12c], R161 ;  /* 0x00012ca10100c387 */ /* 0x0003e20000100800 */
[----:B0-----:R-:W0:Y:S03]  /*b130*/  LDC R68, c[0x0][0x3a8] ;  /* 0x0000ea00ff447b82 */ /* 0x001e260000000800 */
[----:B-1----:R-:W3:Y:S04]  /*b140*/  LDL R161, [R1+0xb8] ;  /* 0x0000b80001a17983 */ /* 0x002ee80000100800 */
[----:B------:R1:W-:Y:S02]  /*b150*/  @!P0 STL [R1+0x128], R69 ;  /* 0x0001284501008387 */ /* 0x0003e40000100800 */
[----:B-1----:R-:W1:Y:S01]  /*b160*/  LDC R69, c[0x0][0x3a8] ;  /* 0x0000ea00ff457b82 */ /* 0x002e620000000800 */
[----:B0-----:R-:W-:-:S05]  /*b170*/  IMAD R68, R68, 0x16a, RZ ;  /* 0x0000016a44447824 */ /* 0x001fca00078e02ff */
[----:B------:R-:W-:Y:S01]  /*b180*/  IADD3 R68, P3, PT, R68, R6, RZ ;  /* 0x0000000644447210 */ /* 0x000fe20007f7e0ff */
[----:B-1----:R-:W-:-:S05]  /*b190*/  IMAD R69, R69, 0xb5, RZ ;  /* 0x000000b545457824 */ /* 0x002fca00078e02ff */
[----:B------:R-:W-:Y:S01]  /*b1a0*/  LEA.HI.X.SX32 R69, R69, R5, 0x1, P3 ;  /* 0x0000000545457211 */ /* 0x000fe200018f0eff */
[----:B------:R0:W-:Y:S04]  /*b1b0*/  STL [R1+0x1b28], R68 ;  /* 0x001b284401007387 */ /* 0x0001e80000100800 */
[----:B------:R-:W4:Y:S04]  /*b1c0*/  @!P5 LDG.E.U16 R158, desc[UR20][R68.64] ;  /* 0x00000014449ed981 */ /* 0x000f28000c1e1500 */
[----:B------:R1:W-:Y:S04]  /*b1d0*/  @!P1 STL [R1+0x124], R157 ;  /* 0x0001249d01009387 */ /* 0x0003e80000100800 */
[----:B------:R2:W-:Y:S04]  /*b1e0*/  STL [R1+0x1b24], R69 ;  /* 0x001b244501007387 */ /* 0x0005e80000100800 */
[----:B0-----:R-:W3:Y:S01]  /*b1f0*/  LDL R68, [R1+0x10c] ;  /* 0x00010c0001447983 */ /* 0x001ee20000100800 */
[----:B-1----:R-:W0:Y:S03]  /*b200*/  LDC R157, c[0x0][0x3a0] ;  /* 0x0000e800ff9d7b82 */ /* 0x002e260000000800 */
[----:B--2---:R-:W2:Y:S01]  /*b210*/  LDL R69, [R1+0x108] ;  /* 0x0001080001457983 */ /* 0x004ea20000100800 */
[----:B------:R-:W-:-:S02]  /*b220*/  ISETP.GT.U32.AND P6, PT, R133, R8, PT ;  /* 0x000000088500720c */ /* 0x000fc40003fc4070 */
[C---:B------:R-:W-:Y:S02]  /*b230*/  ISETP.GT.U32.AND P4, PT, R133.reuse, R7, PT ;  /* 0x000000078500720c */ /* 0x040fe40003f84070 */
[C---:B------:R-:W-:Y:S02]  /*b240*/  ISETP.GT.U32.AND P0, PT, R133.reuse, R159, PT ;  /* 0x0000009f8500720c */ /* 0x040fe40003f04070 */
[----:B------:R-:W-:-:S07]  /*b250*/  ISETP.GT.U32.AND P1, PT, R133, R156, PT ;  /* 0x0000009c8500720c */ /* 0x000fce0003f24070 */
[--C-:B------:R-:W-:Y:S02]  /*b260*/  @!P6 IMAD.IADD R8, R8, 0x1, -R133.reuse ;  /* 0x000000010808e824 */ /* 0x100fe400078e0a85 */
[----:B0-----:R-:W-:Y:S02]  /*b270*/  VIADD R157, R157, 0xffffff4b ;  /* 0xffffff4b9d9d7836 */ /* 0x001fe40000000000 */
[----:B------:R-:W-:-:S03]  /*b280*/  @!P4 IMAD.IADD R7, R7, 0x1, -R133 ;  /* 0x000000010707c824 */ /* 0x000fc600078e0a85 */
[----:B------:R-:W-:Y:S01]  /*b290*/  ISETP.GE.U32.AND P3, PT, R157, 0x7ffffe4c, PT ;  /* 0x7ffffe4c9d00780c */ /* 0x000fe20003f66070 */
[----:B------:R-:W-:Y:S01]  /*b2a0*/  VIADD R157, R4, 0xdf ;  /* 0x000000df049d7836 */ /* 0x000fe20000000000 */
[----:B------:R-:W-:Y:S01]  /*b2b0*/  ISETP.GT.U32.AND P5, PT, R133, R2, PT ;  /* 0x000000028500720c */ /* 0x000fe20003fa4070 */
[--C-:B------:R-:W-:Y:S02]  /*b2c0*/  @!P0 IMAD.IADD R159, R159, 0x1, -R133.reuse ;  /* 0x000000019f9f8824 */ /* 0x100fe400078e0a85 */
[----:B------:R-:W-:-:S10]  /*b2d0*/  @!P1 IMAD.IADD R156, R156, 0x1, -R133 ;  /* 0x000000019c9c9824 */ /* 0x000fd400078e0a85 */
[----:B------:R-:W-:Y:S01]  /*b2e0*/  @!P5 IMAD.IADD R2, R2, 0x1, -R133 ;  /* 0x000000010202d824 */ /* 0x000fe200078e0a85 */
[----:B----4-:R-:W-:Y:S04]  /*b2f0*/  STL [R1+0x660], R158 ;  /* 0x0006609e01007387 */ /* 0x010fe80000100800 */
[----:B------:R0:W-:Y:S04]  /*b300*/  @!P6 STL [R1+0x120], R8 ;  /* 0x000120080100e387 */ /* 0x0001e80000100800 */
[----:B0-----:R-:W4:Y:S04]  /*b310*/  LDL.LU R8, [R1+0x2de8] ;  /* 0x002de80001087983 */ /* 0x001f280000300800 */
[----:B------:R-:W-:Y:S04]  /*b320*/  STL [R1+0x245c], R157 ;  /* 0x00245c9d01007387 */ /* 0x000fe80000100800 */
[----:B------:R0:W-:Y:S01]  /*b330*/  @!P4 STL [R1+0x11c], R7 ;  /* 0x00011c070100c387 */ /* 0x0001e20000100800 */
[----:B---3--:R-:W-:Y:S01]  /*b340*/  ISETP.GT.U32.AND P4, PT, R133, R68, PT ;  /* 0x000000448500720c */ /* 0x008fe20003f84070 */
[----:B------:R-:W-:-:S02]  /*b350*/  VIADD R158, R4, 0xe0 ;  /* 0x000000e0049e7836 */ /* 0x000fc40000000000 */
[----:B0-----:R-:W3:Y:S04]  /*b360*/  LDL.LU R7, [R1+0x2de4] ;  /* 0x002de40001077983 */ /* 0x001ee80000300800 */
[----:B------:R-:W-:Y:S06]  /*b370*/  STL [R1+0x2458], R158 ;  /* 0x0024589e01007387 */ /* 0x000fec0000100800 */
[----:B------:R-:W-:Y:S01]  /*b380*/  @!P4 IMAD.IADD R68, R68, 0x1, -R133 ;  /* 0x000000014444c824 */ /* 0x000fe200078e0a85 */
[----:B------:R0:W-:Y:S01]  /*b390*/  @!P0 STL [R1+0x118], R159 ;  /* 0x0001189f01008387 */ /* 0x0001e20000100800 */
[----:B--2---:R-:W-:-:S03]  /*b3a0*/  ISETP.GT.U32.AND P0, PT, R133, R69, PT ;  /* 0x000000458500720c */ /* 0x004fc60003f04070 */
[----:B------:R-:W-:Y:S01]  /*b3b0*/  @!P1 STL [R1+0x114], R156 ;  /* 0x0001149c01009387 */ /* 0x000fe20000100800 */
[----:B------:R-:W-:-:S03]  /*b3c0*/  ISETP.GT.U32.AND P1, PT, R133, R160, PT ;  /* 0x000000a08500720c */ /* 0x000fc60003f24070 */
[----:B------:R-:W-:Y:S01]  /*b3d0*/  STL [R1+0x2dc8], R156 ;  /* 0x002dc89c01007387 */ /* 0x000fe20000100800 */
[----:B0-----:R-:W0:Y:S03]  /*b3e0*/  LDC R159, c[0x0][0x3a8] ;  /* 0x0000ea00ff9f7b82 */ /* 0x001e260000000800 */
[----:B------:R1:W-:Y:S01]  /*b3f0*/  @!P5 STL [R1+0x110], R2 ;  /* 0x000110020100d387 */ /* 0x0003e20000100800 */
[----:B------:R-:W-:-:S03]  /*b400*/  ISETP.GT.U32.AND P5, PT, R133, R161, PT ;  /* 0x000000a18500720c */ /* 0x000fc60003fa4070 */
[----:B------:R2:W-:Y:S01]  /*b410*/  @!P4 STL [R1+0x10c], R68 ;  /* 0x00010c440100c387 */ /* 0x0005e20000100800 */
[----:B------:R-:W-:Y:S01]  /*b420*/  ISETP.GT.U32.AND P4, PT, R133, R165, PT ;  /* 0x000000a58500720c */ /* 0x000fe20003f84070 */
[----:B-1----:R-:W1:Y:S01]  /*b430*/  LDC R2, c[0x0][0x3a8] ;  /* 0x0000ea00ff027b82 */ /* 0x002e620000000800 */
[--C-:B------:R-:W-:Y:S02]  /*b440*/  @!P0 IMAD.IADD R69, R69, 0x1, -R133.reuse ;  /* 0x0000000145458824 */ /* 0x100fe400078e0a85 */
[----:B------:R-:W-:-:S05]  /*b450*/  @!P1 IMAD.IADD R160, R160, 0x1, -R133 ;  /* 0x00000001a0a09824 */ /* 0x000fca00078e0a85 */
[--C-:B------:R-:W-:Y:S01]  /*b460*/  @!P5 IMAD.IADD R161, R161, 0x1, -R133.reuse ;  /* 0x00000001a1a1d824 */ /* 0x100fe200078e0a85 */
[----:B------:R-:W-:Y:S01]  /*b470*/  @!P0 STL [R1+0x108], R69 ;  /* 0x0001084501008387 */ /* 0x000fe20000100800 */
[----:B------:R-:W-:Y:S02]  /*b480*/  ISETP.GT.U32.AND P0, PT, R133, R154, PT ;  /* 0x0000009a8500720c */ /* 0x000fe40003f04070 */
[----:B------:R-:W-:Y:S01]  /*b490*/  @!P4 IMAD.IADD R165, R165, 0x1, -R133 ;  /* 0x00000001a5a5c824 */ /* 0x000fe200078e0a85 */
[----:B------:R0:W-:Y:S01]  /*b4a0*/  @!P1 STL [R1+0xbc], R160 ;  /* 0x0000bca001009387 */ /* 0x0001e20000100800 */
[----:B------:R-:W-:Y:S01]  /*b4b0*/  ISETP.GT.U32.AND P1, PT, R133, R153, PT ;  /* 0x000000998500720c */ /* 0x000fe20003f24070 */
[----:B0-----:R-:W-:Y:S01]  /*b4c0*/  IMAD R159, R159, 0x168, RZ ;  /* 0x000001689f9f7824 */ /* 0x001fe200078e02ff */
[----:B------:R-:W-:Y:S01]  /*b4d0*/  IABS R157, R157 ;  /* 0x0000009d009d7213 */ /* 0x000fe20000000000 */
[----:B------:R0:W-:Y:S01]  /*b4e0*/  @!P5 STL [R1+0xb8], R161 ;  /* 0x0000b8a10100d387 */ /* 0x0001e20000100800 */
[----:B------:R-:W-:-:S03]  /*b4f0*/  IABS R158, R158 ;  /* 0x0000009e009e7213 */ /* 0x000fc60000000000 */
[----:B------:R-:W-:Y:S01]  /*b500*/  STL [R1+0x2d44], R165 ;  /* 0x002d44a501007387 */ /* 0x000fe20000100800 */
[C---:B--2---:R-:W-:Y:S01]  /*b510*/  IMAD.HI.U32 R68, R0.reuse, R157, RZ ;  /* 0x0000009d00447227 */ /* 0x044fe200078e00ff */
[----:B------:R-:W-:Y:S01]  /*b520*/  PRMT R156, RZ, 0x7610, R156 ;  /* 0x00007610ff9c7816 */ /* 0x000fe2000000009c */
[----:B------:R-:W2:Y:S01]  /*b530*/  LDC R160, c[0x0][0x3a0] ;  /* 0x0000e800ffa07b82 */ /* 0x000ea20000000800 */
[----:B------:R-:W-:Y:S01]  /*b540*/  STL [R1+0x2d54], R165 ;  /* 0x002d54a501007387 */ /* 0x000fe20000100800 */
[----:B------:R-:W-:Y:S01]  /*b550*/  IMAD.HI.U32 R69, R0, R158, RZ ;  /* 0x0000009e00457227 */ /* 0x000fe200078e00ff */
[----:B------:R-:W-:Y:S02]  /*b560*/  IADD3 R159, P5, PT, R159, R6, RZ ;  /* 0x000000069f9f7210 */ /* 0x000fe40007fbe0ff */
[----:B------:R1:W-:Y:S01]  /*b570*/  STL [R1+0x2d64], R165 ;  /* 0x002d64a501007387 */ /* 0x0003e20000100800 */
[----:B------:R-:W-:Y:S02]  /*b580*/  @!P0 IMAD.IADD R154, R154, 0x1, -R133 ;  /* 0x000000019a9a8824 */ /* 0x000fe400078e0a85 */
[----:B------:R-:W-:Y:S01]  /*b590*/  IMAD.MOV R68, RZ, RZ, -R68 ;  /* 0x000000ffff447224 */ /* 0x000fe200078e0a44 */
[----:B0-----:R-:W0:Y:S01]  /*b5a0*/  LDC R161, c[0x0][0x3a8] ;  /* 0x0000ea00ffa17b82 */ /* 0x001e220000000800 */
[----:B------:R-:W-:-:S02]  /*b5b0*/  IMAD.MOV R69, RZ, RZ, -R69 ;  /* 0x000000ffff457224 */ /* 0x000fc400078e0a45 */
[----:B-1----:R-:W-:Y:S02]  /*b5c0*/  IMAD R165, R2, 0xb4, RZ ;  /* 0x000000b402a57824 */ /* 0x002fe400078e02ff */
[----:B------:R-:W-:-:S03]  /*b5d0*/  @!P1 IMAD.IADD R153, R153, 0x1, -R133 ;  /* 0x0000000199999824 */ /* 0x000fc600078e0a85 */
[----:B------:R-:W-:Y:S01]  /*b5e0*/  LEA.HI.X.SX32 R165, R165, R5, 0x1, P5 ;  /* 0x00000005a5a57211 */ /* 0x000fe200028f0eff */
[----:B------:R-:W-:Y:S01]  /*b5f0*/  STL [R1+0x2d48], R154 ;  /* 0x002d489a01007387 */ /* 0x000fe20000100800 */
[C---:B------:R-:W-:Y:S02]  /*b600*/  IMAD R157, R133.reuse, R68, R157 ;  /* 0x00000044859d7224 */ /* 0x040fe400078e029d */
[C---:B------:R-:W-:Y:S01]  /*b610*/  IMAD R158, R133.reuse, R69, R158 ;  /* 0x00000045859e7224 */ /* 0x040fe200078e029e */
[----:B------:R-:W3:Y:S01]  /*b620*/  LDL.LU R6, [R1+0x2de0] ;  /* 0x002de00001067983 */ /* 0x000ee20000300800 */
[----:B------:R-:W-:Y:S02]  /*b630*/  @!P3 IMAD.MOV.U32 R68, RZ, RZ, R159 ;  /* 0x000000ffff44b224 */ /* 0x000fe400078e009f */
[----:B------:R-:W-:Y:S01]  /*b640*/  @!P3 IMAD.MOV.U32 R69, RZ, RZ, R165 ;  /* 0x000000ffff45b224 */ /* 0x000fe200078e00a5 */
[----:B------:R1:W-:Y:S04]  /*b650*/  STL [R1+0x2d4c], R153 ;  /* 0x002d4c9901007387 */ /* 0x0003e80000100800 */
[----:B------:R-:W-:Y:S04]  /*b660*/  STL [R1+0x1b20], R159 ;  /* 0x001b209f01007387 */ /* 0x000fe80000100800 */
[----:B------:R2:W3:Y:S04]  /*b670*/  @!P3 LDG.E.U16 R156, desc[UR20][R68.64] ;  /* 0x00000014449cb981 */ /* 0x0004e8000c1e1500 */
[----:B-1----:R-:W4:Y:S01]  /*b680*/  LDL R153, [R1+0x4c] ;  /* 0x00004c0001997983 */ /* 0x002f220000100800 */
[----:B------:R-:W-:-:S02]  /*b690*/  ISETP.GT.U32.AND P6, PT, R133, R152, PT ;  /* 0x000000988500720c */ /* 0x000fc40003fc4070 */
[C---:B------:R-:W-:Y:S02]  /*b6a0*/  ISETP.GT.U32.AND P4, PT, R133.reuse, R151, PT ;  /* 0x000000978500720c */ /* 0x040fe40003f84070 */
[C---:B------:R-:W-:Y:S02]  /*b6b0*/  ISETP.GT.U32.AND P5, PT, R133.reuse, R149, PT ;  /* 0x000000958500720c */ /* 0x040fe40003fa4070 */
[C---:B------:R-:W-:Y:S02]  /*b6c0*/  ISETP.GT.U32.AND P0, PT, R133.reuse, R150, PT ;  /* 0x000000968500720c */ /* 0x040fe40003f04070 */
[C---:B------:R-:W-:Y:S02]  /*b6d0*/  ISETP.GT.U32.AND P1, PT, R133.reuse, R148, PT ;  /* 0x000000948500720c */ /* 0x040fe40003f24070 */
[----:B------:R-:W-:Y:S01]  /*b6e0*/  ISETP.GT.U32.AND P3, PT, R133, R147, PT ;  /* 0x000000938500720c */ /* 0x000fe20003f64070 */
[----:B--2---:R-:W-:Y:S02]  /*b6f0*/  VIADD R68, R160, 0xffffff4c ;  /* 0xffffff4ca0447836 */ /* 0x004fe40000000000 */
[--C-:B------:R-:W-:Y:S01]  /*b700*/  @!P6 IMAD.IADD R152, R152, 0x1, -R133.reuse ;  /* 0x000000019898e824 */ /* 0x100fe200078e0a85 */
[----:B------:R-:W-:Y:S01]  /*b710*/  STL [R1+0x1b1c], R165 ;  /* 0x001b1ca501007387 */ /* 0x000fe20000100800 */
[----:B------:R-:W-:-:S02]  /*b720*/  @!P4 IMAD.IADD R151, R151, 0x1, -R133 ;  /* 0x000000019797c824 */ /* 0x000fc400078e0a85 */
[--C-:B------:R-:W-:Y:S01]  /*b730*/  @!P5 IMAD.IADD R149, R149, 0x1, -R133.reuse ;  /* 0x000000019595d824 */ /* 0x100fe200078e0a85 */
[----:B------:R-:W-:Y:S01]  /*b740*/  ISETP.GE.U32.AND P5, PT, R68, 0x7ffffe4d, PT ;  /* 0x7ffffe4d4400780c */ /* 0x000fe20003fa6070 */
[--C-:B------:R-:W-:Y:S01]  /*b750*/  @!P0 IMAD.IADD R150, R150, 0x1, -R133.reuse ;  /* 0x0000000196968824 */ /* 0x100fe200078e0a85 */
[----:B------:R-:W-:Y:S01]  /*b760*/  STL [R1+0x2d98], R157 ;  /* 0x002d989d01007387 */ /* 0x000fe20000100800 */
[----:B0-----:R-:W-:Y:S02]  /*b770*/  IMAD R68, R161, 0x166, RZ ;  /* 0x00000166a1447824 */ /* 0x001fe400078e02ff */
[--C-:B------:R-:W-:Y:S01]  /*b780*/  @!P1 IMAD.IADD R148, R148, 0x1, -R133.reuse ;  /* 0x0000000194949824 */ /* 0x100fe200078e0a85 */
[----:B------:R-:W-:Y:S01]  /*b790*/  STL [R1+0x2d88], R158 ;  /* 0x002d889e01007387 */ /* 0x000fe20000100800 */
[----:B------:R-:W-:Y:S02]  /*b7a0*/  IMAD R69, R2, 0xb3, RZ ;  /* 0x000000b302457824 */ /* 0x000fe400078e02ff */
[----:B------:R-:W-:Y:S01]  /*b7b0*/  @!P3 IMAD.IADD R147, R147, 0x1, -R133 ;  /* 0x000000019393b824 */ /* 0x000fe200078e0a85 */
[----:B------:R-:W-:Y:S01]  /*b7c0*/  STL [R1+0x2d50], R152 ;  /* 0x002d509801007387 */ /* 0x000fe20000100800 */
[----:B------:R-:W-:Y:S01]  /*b7d0*/  PRMT R154, RZ, 0x7610, R154 ;  /* 0x00007610ff9a7816 */ /* 0x000fe2000000009a */
[----:B------:R-:W0:Y:S02]  /*b7e0*/  LDC R161, c[0x0][0x3a8] ;  /* 0x0000ea00ffa17b82 */ /* 0x000e240000000800 */
[----:B------:R-:W-:Y:S04]  /*b7f0*/  STL [R1+0x2d58], R151 ;  /* 0x002d589701007387 */ /* 0x000fe80000100800 */
[----:B------:R-:W-:Y:S04]  /*b800*/  STL [R1+0x2d5c], R150 ;  /* 0x002d5c9601007387 */ /* 0x000fe80000100800 */
[----:B------:R-:W-:Y:S04]  /*b810*/  STL [R1+0x2d60], R149 ;  /* 0x002d609501007387 */ /* 0x000fe80000100800 */
[----:B------:R-:W-:Y:S01]  /*b820*/  STL [R1+0x2d68], R148 ;  /* 0x002d689401007387 */ /* 0x000fe20000100800 */
[----:B------:R-:W-:-:S02]  /*b830*/  ISETP.GT.U32.AND P4, PT, R133, R146, PT ;  /* 0x000000928500720c */ /* 0x000fc40003f84070 */
[C---:B------:R-:W-:Y:S02]  /*b840*/  ISETP.GT.U32.AND P0, PT, R133.reuse, R145, PT ;  /* 0x000000918500720c */ /* 0x040fe40003f04070 */
[C---:B------:R-:W-:Y:S02]  /*b850*/  ISETP.GT.U32.AND P1, PT, R133.reuse, R144, PT ;  /* 0x000000908500720c */ /* 0x040fe40003f24070 */
[----:B------:R-:W-:-:S07]  /*b860*/  ISETP.GT.U32.AND P6, PT, R133, R143, PT ;  /* 0x0000008f8500720c */ /* 0x000fce0003fc4070 */
[--C-:B------:R-:W-:Y:S02]  /*b870*/  @!P4 IMAD.IADD R146, R146, 0x1, -R133.reuse ;  /* 0x000000019292c824 */ /* 0x100fe400078e0a85 */
[--C-:B------:R-:W-:Y:S02]  /*b880*/  @!P0 IMAD.IADD R145, R145, 0x1, -R133.reuse ;  /* 0x0000000191918824 */ /* 0x100fe400078e0a85 */
[--C-:B------:R-:W-:Y:S02]  /*b890*/  @!P1 IMAD.IADD R144, R144, 0x1, -R133.reuse ;  /* 0x0000000190909824 */ /* 0x100fe400078e0a85 */
[----:B------:R-:W-:Y:S02]  /*b8a0*/  @!P6 IMAD.IADD R143, R143, 0x1, -R133 ;  /* 0x000000018f8fe824 */ /* 0x000fe400078e0a85 */
[----:B0-----:R-:W-:Y:S01]  /*b8b0*/  IMAD R161, R161, 0x164, RZ ;  /* 0x00000164a1a17824 */ /* 0x001fe200078e02ff */
[----:B---3--:R0:W-:Y:S01]  /*b8c0*/  STL [R1+0x65c], R156 ;  /* 0x00065c9c01007387 */ /* 0x0081e20000100800 */
[----:B----4-:R-:W-:-:S04]  /*b8d0*/  IADD3 R68, P3, PT, R68, R153, RZ ;  /* 0x0000009944447210 */ /* 0x010fc80007f7e0ff */
[----:B------:R-:W-:Y:S01]  /*b8e0*/  LEA.HI.X.SX32 R69, R69, R5, 0x1, P3 ;  /* 0x0000000545457211 */ /* 0x000fe200018f0eff */
[----:B0-----:R-:W0:Y:S04]  /*b8f0*/  LDC R156, c[0x0][0x3a0] ;  /* 0x0000e800ff9c7b82 */ /* 0x001e280000000800 */
[----:B------:R1:W2:Y:S01]  /*b900*/  @!P5 LDG.E.U16 R154, desc[UR20][R68.64] ;  /* 0x00000014449ad981 */ /* 0x0002a2000c1e1500 */
[----:B------:R-:W-:-:S03]  /*b910*/  ISETP.GT.U32.AND P5, PT, R133, R139, PT ;  /* 0x0000008b8500720c */ /* 0x000fc60003fa4070 */
[----:B------:R-:W-:Y:S04]  /*b920*/  STL [R1+0x2d6c], R147 ;  /* 0x002d6c9301007387 */ /* 0x000fe80000100800 */
[----:B------:R3:W-:Y:S06]  /*b930*/  STL [R1+0x2d70], R146 ;  /* 0x002d709201007387 */ /* 0x0007ec0000100800 */
[----:B------:R-:W-:Y:S01]  /*b940*/  @!P5 IMAD.IADD R139, R139, 0x1, -R133 ;  /* 0x000000018b8bd824 */ /* 0x000fe200078e0a85 */
[----:B------:R-:W-:Y:S01]  /*b950*/  ISETP.GT.U32.AND P5, PT, R133, R135, PT ;  /* 0x000000878500720c */ /* 0x000fe20003fa4070 */
[----:B------:R4:W-:Y:S01]  /*b960*/  STL [R1+0x2d74], R145 ;  /* 0x002d749101007387 */ /* 0x0009e20000100800 */
[----:B---3--:R-:W-:-:S02]  /*b970*/  VIADD R146, R4, 0xe1 ;  /* 0x000000e104927836 */ /* 0x008fc40000000000 */
[----:B0-----:R-:W-:Y:S01]  /*b980*/  VIADD R159, R156, 0xffffff4d ;  /* 0xffffff4d9c9f7836 */ /* 0x001fe20000000000 */
[----:B------:R1:W-:Y:S01]  /*b990*/  STL [R1+0x1b18], R68 ;  /* 0x001b184401007387 */ /* 0x0003e20000100800 */
[----:B----4-:R-:W-:-:S03]  /*b9a0*/  VIADD R145, R4, 0xe2 ;  /* 0x000000e204917836 */ /* 0x010fc60000000000 */
[----:B------:R-:W-:Y:S01]  /*b9b0*/  ISETP.GE.U32.AND P3, PT, R159, 0x7ffffe4e, PT ;  /* 0x7ffffe4e9f00780c */ /* 0x000fe20003f66070 */
[----:B------:R-:W-:Y:S01]  /*b9c0*/  STL [R1+0x2d78], R144 ;  /* 0x002d789001007387 */ /* 0x000fe20000100800 */
[----:B------:R-:W-:Y:S02]  /*b9d0*/  IABS R159, R146 ;  /* 0x00000092009f7213 */ /* 0x000fe40000000000 */
[----:B------:R-:W-:Y:S01]  /*b9e0*/  IABS R160, R145 ;  /* 0x0000009100a07213 */ /* 0x000fe20000000000 */
[----:B------:R0:W-:Y:S01]  /*b9f0*/  STL [R1+0x1b14], R69 ;  /* 0x001b144501007387 */ /* 0x0001e20000100800 */
[----:B------:R-:W-:-:S03]  /*ba00*/  @!P5 IMAD.IADD R135, R135, 0x1, -R133 ;  /* 0x000000018787d824 */ /* 0x000fc600078e0a85 */
[----:B------:R-:W-:Y:S01]  /*ba10*/  STL [R1+0x2d80], R143 ;  /* 0x002d808f01007387 */ /* 0x000fe20000100800 */
[----:B-1----:R-:W-:-:S03]  /*ba20*/  IMAD.HI.U32 R68, R0, R159, RZ ;  /* 0x0000009f00447227 */ /* 0x002fc600078e00ff */
[----:B------:R1:W-:Y:S01]  /*ba30*/  STL [R1+0x2454], R146 ;  /* 0x0024549201007387 */ /* 0x0003e20000100800 */
[----:B0-----:R-:W-:-:S03]  /*ba40*/  IMAD.HI.U32 R69, R0, R160, RZ ;  /* 0x000000a000457227 */ /* 0x001fc600078e00ff */
[----:B------:R0:W-:Y:S01]  /*ba50*/  STL [R1+0x2450], R145 ;  /* 0x0024509101007387 */ /* 0x0001e20000100800 */
[----:B-1----:R-:W-:Y:S01]  /*ba60*/  IMAD R146, R2, 0xb2, RZ ;  /* 0x000000b202927824 */ /* 0x002fe200078e02ff */
[----:B0-----:R-:W-:Y:S01]  /*ba70*/  IADD3 R145, P5, PT, R161, R153, RZ ;  /* 0x00000099a1917210 */ /* 0x001fe20007fbe0ff */
[----:B------:R-:W-:Y:S02]  /*ba80*/  IMAD.MOV R68, RZ, RZ, -R68 ;  /* 0x000000ffff447224 */ /* 0x000fe400078e0a44 */
[----:B------:R-:W-:Y:S01]  /*ba90*/  IMAD.MOV R69, RZ, RZ, -R69 ;  /* 0x000000ffff457224 */ /* 0x000fe200078e0a45 */
[----:B------:R-:W-:Y:S01]  /*baa0*/  LEA.HI.X.SX32 R146, R146, R5, 0x1, P5 ;  /* 0x0000000592927211 */ /* 0x000fe200028f0eff */
[C---:B------:R-:W-:Y:S01]  /*bab0*/  IMAD R159, R133.reuse, R68, R159 ;  /* 0x00000044859f7224 */ /* 0x040fe200078e029f */
[----:B------:R-:W-:Y:S01]  /*bac0*/  PRMT R144, RZ, 0x7610, R144 ;  /* 0x00007610ff907816 */ /* 0x000fe20000000090 */
[----:B------:R-:W-:Y:S02]  /*bad0*/  IMAD R160, R133, R69, R160 ;  /* 0x0000004585a07224 */ /* 0x000fe400078e02a0 */
[----:B------:R-:W-:-:S02]  /*bae0*/  @!P3 IMAD.MOV.U32 R68, RZ, RZ, R145 ;  /* 0x000000ffff44b224 */ /* 0x000fc400078e0091 */
[----:B------:R-:W-:-:S05]  /*baf0*/  @!P3 IMAD.MOV.U32 R69, RZ, RZ, R146 ;  /* 0x000000ffff45b224 */ /* 0x000fca00078e0092 */
[----:B------:R0:W3:Y:S01]  /*bb00*/  @!P3 LDG.E.U16 R144, desc[UR20][R68.64] ;  /* 0x000000144490b981 */ /* 0x0000e2000c1e1500 */
[C---:B------:R-:W-:Y:S02]  /*bb10*/  ISETP.GT.U32.AND P4, PT, R133.reuse, R142, PT ;  /* 0x0000008e8500720c */ /* 0x040fe40003f84070 */
[C---:B------:R-:W-:Y:S02]  /*bb20*/  ISETP.GT.U32.AND P0, PT, R133.reuse, R141, PT ;  /* 0x0000008d8500720c */ /* 0x040fe40003f04070 */
[C---:B------:R-:W-:Y:S01]  /*bb30*/  ISETP.GT.U32.AND P1, PT, R133.reuse, R140, PT ;  /* 0x0000008c8500720c */ /* 0x040fe20003f24070 */
[----:B------:R-:W-:Y:S02]  /*bb40*/  IMAD.MOV.U32 R156, RZ, RZ, R162 ;  /* 0x000000ffff9c7224 */ /* 0x000fe400078e00a2 */
[----:B------:R-:W0:Y:S06]  /*bb50*/  LDC R162, c[0x0][0x3a0] ;  /* 0x0000e800ffa27b82 */ /* 0x000e2c0000000800 */
[--C-:B------:R-:W-:Y:S01]  /*bb60*/  @!P4 IMAD.IADD R142, R142, 0x1, -R133.reuse ;  /* 0x000000018e8ec824 */ /* 0x100fe200078e0a85 */
[----:B------:R-:W-:Y:S01]  /*bb70*/  ISETP.GT.U32.AND P4, PT, R133, R138, PT ;  /* 0x0000008a8500720c */ /* 0x000fe20003f84070 */
[--C-:B------:R-:W-:Y:S01]  /*bb80*/  @!P0 IMAD.IADD R141, R141, 0x1, -R133.reuse ;  /* 0x000000018d8d8824 */ /* 0x100fe200078e0a85 */
[C---:B------:R-:W-:Y:S01]  /*bb90*/  ISETP.GT.U32.AND P0, PT, R133.reuse, R137, PT ;  /* 0x000000898500720c */ /* 0x040fe20003f04070 */
[----:B------:R-:W-:Y:S01]  /*bba0*/  @!P1 IMAD.IADD R140, R140, 0x1, -R133 ;  /* 0x000000018c8c9824 */ /* 0x000fe200078e0a85 */
[----:B------:R-:W-:Y:S01]  /*bbb0*/  ISETP.GT.U32.AND P1, PT, R133, R136, PT ;  /* 0x000000888500720c */ /* 0x000fe20003f24070 */
[----:B------:R-:W-:-:S02]  /*bbc0*/  IMAD.MOV.U32 R165, RZ, RZ, R155 ;  /* 0x000000ffffa57224 */ /* 0x000fc400078e009b */
[----:B------:R-:W-:Y:S02]  /*bbd0*/  IMAD.MOV.U32 R155, RZ, RZ, R163 ;  /* 0x000000ffff9b7224 */ /* 0x000fe400078e00a3 */
[----:B------:R-:W1:Y:S04]  /*bbe0*/  LDC R163, c[0x0][0x3a8] ;  /* 0x0000ea00ffa37b82 */ /* 0x000e680000000800 */
[--C-:B------:R-:W-:Y:S01]  /*bbf0*/  @!P4 IMAD.IADD R138, R138, 0x1, -R133.reuse ;  /* 0x000000018a8ac824 */ /* 0x100fe200078e0a85 */
[----:B------:R-:W-:Y:S01]  /*bc00*/  ISETP.GT.U32.AND P4, PT, R133, R134, PT ;  /* 0x000000868500720c */ /* 0x000fe20003f84070 */
[--C-:B------:R-:W-:Y:S01]  /*bc10*/  @!P0 IMAD.IADD R137, R137, 0x1, -R133.reuse ;  /* 0x0000000189898824 */ /* 0x100fe200078e0a85 */
[C---:B------:R-:W-:Y:S01]  /*bc20*/  ISETP.GT.U32.AND P0, PT, R133.reuse, R132, PT ;  /* 0x000000848500720c */ /* 0x040fe20003f04070 */
[----:B------:R-:W-:Y:S01]  /*bc30*/  @!P1 IMAD.IADD R136, R136, 0x1, -R133 ;  /* 0x0000000188889824 */ /* 0x000fe200078e0a85 */
[C---:B------:R-:W-:Y:S01]  /*bc40*/  ISETP.GT.U32.AND P1, PT, R133.reuse, R131, PT ;  /* 0x000000838500720c */ /* 0x040fe20003f24070 */
[----:B------:R-:W-:Y:S01]  /*bc50*/  STL [R1+0x2d84], R142 ;  /* 0x002d848e01007387 */ /* 0x000fe20000100800 */
[----:B------:R-:W-:-:S03]  /*bc60*/  ISETP.GT.U32.AND P5, PT, R133, R127, PT ;  /* 0x0000007f8500720c */ /* 0x000fc60003fa4070 */
[----:B------:R4:W-:Y:S01]  /*bc70*/  STL [R1+0x2d8c], R141 ;  /* 0x002d8c8d01007387 */ /* 0x0009e20000100800 */
[----:B------:R-:W-:-:S03]  /*bc80*/  ISETP.GT.U32.AND P3, PT, R133, R125, PT ;  /* 0x0000007d8500720c */ /* 0x000fc60003f64070 */
[----:B------:R-:W-:Y:S01]  /*bc90*/  STL [R1+0x2d9c], R140 ;  /* 0x002d9c8c01007387 */ /* 0x000fe20000100800 */
[----:B------:R-:W-:-:S03]  /*bca0*/  @!P4 IMAD.IADD R134, R134, 0x1, -R133 ;  /* 0x000000018686c824 */ /* 0x000fc600078e0a85 */
[----:B------:R-:W-:Y:S01]  /*bcb0*/  STL [R1+0x2da0], R139 ;  /* 0x002da08b01007387 */ /* 0x000fe20000100800 */
[--C-:B------:R-:W-:Y:S02]  /*bcc0*/  @!P0 IMAD.IADD R132, R132, 0x1, -R133.reuse ;  /* 0x0000000184848824 */ /* 0x100fe400078e0a85 */
[--C-:B------:R-:W-:Y:S02]  /*bcd0*/  @!P1 IMAD.IADD R131, R131, 0x1, -R133.reuse ;  /* 0x0000000183839824 */ /* 0x100fe400078e0a85 */
[----:B0-----:R-:W-:Y:S02]  /*bce0*/  VIADD R68, R162, 0xffffff4e ;  /* 0xffffff4ea2447836 */ /* 0x001fe40000000000 */
[----:B------:R-:W-:-:S03]  /*bcf0*/  @!P5 IMAD.IADD R127, R127, 0x1, -R133 ;  /* 0x000000017f7fd824 */ /* 0x000fc600078e0a85 */
[----:B------:R-:W-:Y:S01]  /*bd00*/  ISETP.GE.U32.AND P5, PT, R68, 0x7ffffe4f, PT ;  /* 0x7ffffe4f4400780c */ /* 0x000fe20003fa6070 */
[----:B-1----:R-:W-:Y:S02]  /*bd10*/  IMAD R68, R163, 0x162, RZ ;  /* 0x00000162a3447824 */ /* 0x002fe400078e02ff */
[----:B------:R-:W-:Y:S01]  /*bd20*/  IMAD R69, R2, 0xb1, RZ ;  /* 0x000000b102457824 */ /* 0x000fe200078e02ff */
[----:B----4-:R-:W-:Y:S01]  /*bd30*/  PRMT R141, RZ, 0x7610, R141 ;  /* 0x00007610ff8d7816 */ /* 0x010fe2000000008d */
[----:B------:R-:W-:Y:S01]  /*bd40*/  @!P3 IMAD.IADD R125, R125, 0x1, -R133 ;  /* 0x000000017d7db824 */ /* 0x000fe200078e0a85 */
[----:B------:R-:W0:Y:S01]  /*bd50*/  LDC R163, c[0x0][0x3a8] ;  /* 0x0000ea00ffa37b82 */ /* 0x000e220000000800 */
[----:B--2---:R-:W-:Y:S04]  /*bd60*/  STL [R1+0x658], R154 ;  /* 0x0006589a01007387 */ /* 0x004fe80000100800 */
[----:B------:R-:W-:Y:S04]  /*bd70*/  STL [R1+0x2da4], R138 ;  /* 0x002da48a01007387 */ /* 0x000fe80000100800 */
        /* <DEDUP_REMOVED lines=10> */
[----:B------:R1:W-:Y:S04]  /*be20*/  STL [R1+0x1b0c], R146 ;  /* 0x001b0c9201007387 */ /* 0x0003e80000100800 */
[----:B------:R-:W-:Y:S01]  /*be30*/  STL [R1+0x2dd8], R160 ;  /* 0x002dd8a001007387 */ /* 0x000fe20000100800 */
[----:B-1----:R-:W1:Y:S03]  /*be40*/  LDC R146, c[0x0][0x3a0] ;  /* 0x0000e800ff927b82 */ /* 0x002e660000000800 */
[----:B---3--:R2:W-:Y:S02]  /*be50*/  STL [R1+0x654], R144 ;  /* 0x0006549001007387 */ /* 0x0085e40000100800 */
[----:B--2---:R-:W-:-:S04]  /*be60*/  IADD3 R144, P3, PT, R68, R153, RZ ;  /* 0x0000009944907210 */ /* 0x004fc80007f7e0ff */
[----:B------:R-:W-:Y:S01]  /*be70*/  LEA.HI.X.SX32 R145, R69, R5, 0x1, P3 ;  /* 0x0000000545917211 */ /* 0x000fe200018f0eff */
[----:B------:R-:W-:-:S04]  /*be80*/  @!P5 IMAD.MOV.U32 R68, RZ, RZ, R144 ;  /* 0x000000ffff44d224 */ /* 0x000fc800078e0090 */
[----:B------:R-:W-:-:S05]  /*be90*/  @!P5 IMAD.MOV.U32 R69, RZ, RZ, R145 ;  /* 0x000000ffff45d224 */ /* 0x000fca00078e0091 */
[----:B------:R2:W3:Y:S01]  /*bea0*/  @!P5 LDG.E.U16 R141, desc[UR20][R68.64] ;  /* 0x00000014448dd981 */ /* 0x0004e2000c1e1500 */
[----:B------:R-:W-:Y:S01]  /*beb0*/  ISETP.GT.U32.AND P5, PT, R133, R117, PT ;  /* 0x000000758500720c */ /* 0x000fe20003fa4070 */
[----:B-1----:R-:W-:Y:S02]  /*bec0*/  VIADD R161, R146, 0xffffff4f ;  /* 0xffffff4f92a17836 */ /* 0x002fe40000000000 */
[----:B------:R1:W-:Y:S01]  /*bed0*/  STL [R1+0x1b08], R144 ;  /* 0x001b089001007387 */ /* 0x0003e20000100800 */
[----:B------:R-:W-:-:S03]  /*bee0*/  IMAD.MOV.U32 R154, RZ, RZ, R156 ;  /* 0x000000ffff9a7224 */ /* 0x000fc600078e009c */
[----:B------:R4:W-:Y:S06]  /*bef0*/  STL [R1+0x1b04], R145 ;  /* 0x001b049101007387 */ /* 0x0009ec0000100800 */
[----:B------:R-:W-:Y:S01]  /*bf00*/  @!P5 IMAD.IADD R117, R117, 0x1, -R133 ;  /* 0x000000017575d824 */ /* 0x000fe200078e0a85 */
[----:B------:R-:W-:Y:S01]  /*bf10*/  ISETP.GT.U32.AND P5, PT, R133, R113, PT ;  /* 0x000000718500720c */ /* 0x000fe20003fa4070 */
[----:B-1----:R-:W-:Y:S02]  /*bf20*/  VIADD R144, R4, 0xe3 ;  /* 0x000000e304907836 */ /* 0x002fe40000000000 */
[----:B------:R-:W-:Y:S01]  /*bf30*/  IMAD.MOV.U32 R156, RZ, RZ, R155 ;  /* 0x000000ffff9c7224 */ /* 0x000fe200078e009b */
[----:B------:R-:W-:Y:S01]  /*bf40*/  ISETP.GE.U32.AND P3, PT, R161, 0x7ffffe50, PT ;  /* 0x7ffffe50a100780c */ /* 0x000fe20003f66070 */
[----:B------:R-:W-:Y:S01]  /*bf50*/  IMAD.MOV.U32 R155, RZ, RZ, R164 ;  /* 0x000000ffff9b7224 */ /* 0x000fe200078e00a4 */
[----:B------:R-:W-:Y:S01]  /*bf60*/  IABS R161, R144 ;  /* 0x0000009000a17213 */ /* 0x000fe20000000000 */
[----:B------:R-:W1:Y:S01]  /*bf70*/  LDC R164, c[0x0][0x3a0] ;  /* 0x0000e800ffa47b82 */ /* 0x000e620000000800 */
[----:B0-----:R-:W-:-:S02]  /*bf80*/  IMAD R163, R163, 0x160, RZ ;  /* 0x00000160a3a37824 */ /* 0x001fc400078e02ff */
[----:B----4-:R-:W-:Y:S02]  /*bf90*/  IMAD R145, R2, 0xb0, RZ ;  /* 0x000000b002917824 */ /* 0x010fe400078e02ff */
[----:B--2---:R-:W-:-:S04]  /*bfa0*/  IMAD.HI.U32 R68, R0, R161, RZ ;  /* 0x000000a100447227 */ /* 0x004fc800078e00ff */
[----:B------:R-:W-:Y:S02]  /*bfb0*/  @!P5 IMAD.IADD R113, R113, 0x1, -R133 ;  /* 0x000000017171d824 */ /* 0x000fe400078e0a85 */
[----:B------:R-:W-:Y:S01]  /*bfc0*/  IMAD.MOV R68, RZ, RZ, -R68 ;  /* 0x000000ffff447224 */ /* 0x000fe200078e0a44 */
[----:B------:R-:W-:-:S03]  /*bfd0*/  PRMT R143, RZ, 0x7610, R143 ;  /* 0x00007610ff8f7816 */ /* 0x000fc6000000008f */
[C---:B------:R-:W-:Y:S01]  /*bfe0*/  IMAD R161, R133.reuse, R68, R161 ;  /* 0x0000004485a17224 */ /* 0x040fe200078e02a1 */
[----:B------:R-:W-:Y:S02]  /*bff0*/  PRMT R139, RZ, 0x7610, R139 ;  /* 0x00007610ff8b7816 */ /* 0x000fe4000000008b */
[----:B------:R-:W-:-:S13]  /*c000*/  ISETP.GT.U32.AND P4, PT, R133, R129, PT ;  /* 0x000000818500720c */ /* 0x000fda0003f84070 */
[----:B------:R-:W-:Y:S01]  /*c010*/  @!P4 IMAD.IADD R129, R129, 0x1, -R133 ;  /* 0x000000018181c824 */ /* 0x000fe200078e0a85 */
[----:B------:R-:W-:Y:S01]  /*c020*/  ISETP.GT.U32.AND P4, PT, R133, R124, PT ;  /* 0x0000007c8500720c */ /* 0x000fe20003f84070 */
[----:B---3--:R0:W-:Y:S02]  /*c030*/  STL [R1+0x650], R141 ;  /* 0x0006508d01007387 */ /* 0x0081e40000100800 */
[----:B0-----:R-:W-:Y:S02]  /*c040*/  VIADD R141, R4, 0xe4 ;  /* 0x000000e4048d7836 */ /* 0x001fe40000000000 */
[----:B------:R0:W-:Y:S03]  /*c050*/  STL [R1+0x244c], R144 ;  /* 0x00244c9001007387 */ /* 0x0001e60000100800 */
[----:B------:R-:W-:Y:S01]  /*c060*/  IABS R162, R141 ;  /* 0x0000008d00a27213 */ /* 0x000fe20000000000 */
[----:B------:R2:W-:Y:S04]  /*c070*/  STL [R1+0x2448], R141 ;  /* 0x0024488d01007387 */ /* 0x0005e80000100800 */
[----:B------:R-:W-:Y:S01]  /*c080*/  IMAD.HI.U32 R69, R0, R162, RZ ;  /* 0x000000a200457227 */ /* 0x000fe200078e00ff */
[----:B0-----:R-:W-:Y:S01]  /*c090*/  IADD3 R144, P5, PT, R163, R153, RZ ;  /* 0x00000099a3907210 */ /* 0x001fe20007fbe0ff */
[----:B--2---:R-:W0:Y:S02]  /*c0a0*/  LDC R141, c[0x0][0x3a8] ;  /* 0x0000ea00ff8d7b82 */ /* 0x004e240000000800 */
[----:B------:R-:W-:Y:S01]  /*c0b0*/  IMAD.MOV R69, RZ, RZ, -R69 ;  /* 0x000000ffff457224 */ /* 0x000fe200078e0a45 */
[----:B------:R-:W-:Y:S01]  /*c0c0*/  LEA.HI.X.SX32 R145, R145, R5, 0x1, P5 ;  /* 0x0000000591917211 */ /* 0x000fe200028f0eff */
[----:B------:R-:W-:Y:S01]  /*c0d0*/  @!P3 IMAD.MOV.U32 R68, RZ, RZ, R144 ;  /* 0x000000ffff44b224 */ /* 0x000fe200078e0090 */
[C---:B------:R-:W-:Y:S01]  /*c0e0*/  ISETP.GT.U32.AND P5, PT, R133.reuse, R106, PT ;  /* 0x0000006a8500720c */ /* 0x040fe20003fa4070 */
[----:B------:R-:W-:-:S02]  /*c0f0*/  IMAD R162, R133, R69, R162 ;  /* 0x0000004585a27224 */ /* 0x000fc400078e02a2 */
[----:B------:R-:W-:-:S05]  /*c100*/  @!P3 IMAD.MOV.U32 R69, RZ, RZ, R145 ;  /* 0x000000ffff45b224 */ /* 0x000fca00078e0091 */
[----:B------:R1:W2:Y:S01]  /*c110*/  @!P3 LDG.E.U16 R143, desc[UR20][R68.64] ;  /* 0x00000014448fb981 */ /* 0x0002a2000c1e1500 */
[----:B------:R-:W-:-:S04]  /*c120*/  ISETP.GT.U32.AND P3, PT, R133, R104, PT ;  /* 0x000000688500720c */ /* 0x000fc80003f64070 */
[----:B------:R-:W-:Y:S02]  /*c130*/  @!P5 IMAD.IADD R106, R106, 0x1, -R133 ;  /* 0x000000016a6ad824 */ /* 0x000fe400078e0a85 */
[----:B-1----:R-:W-:-:S05]  /*c140*/  VIADD R68, R164, 0xffffff50 ;  /* 0xffffff50a4447836 */ /* 0x002fca0000000000 */
[----:B------:R-:W-:Y:S01]  /*c150*/  ISETP.GE.U32.AND P5, PT, R68, 0x7ffffe51, PT ;  /* 0x7ffffe514400780c */ /* 0x000fe20003fa6070 */
[----:B0-----:R-:W-:Y:S02]  /*c160*/  IMAD R68, R141, 0x15e, RZ ;  /* 0x0000015e8d447824 */ /* 0x001fe400078e02ff */
[----:B------:R-:W-:Y:S02]  /*c170*/  IMAD R69, R2, 0xaf, RZ ;  /* 0x000000af02457824 */ /* 0x000fe400078e02ff */
[----:B------:R-:W-:Y:S01]  /*c180*/  @!P3 IMAD.IADD R104, R104, 0x1, -R133 ;  /* 0x000000016868b824 */ /* 0x000fe200078e0a85 */
[----:B------:R-:W-:-:S04]  /*c190*/  IADD3 R68, P3, PT, R68, R153, RZ ;  /* 0x0000009944447210 */ /* 0x000fc80007f7e0ff */
[----:B------:R-:W-:-:S05]  /*c1a0*/  LEA.HI.X.SX32 R141, R69, R5, 0x1, P3 ;  /* 0x00000005458d7211 */ /* 0x000fca00018f0eff */
[----:B------:R-:W-:-:S05]  /*c1b0*/  @!P5 IMAD.MOV.U32 R69, RZ, RZ, R141 ;  /* 0x000000ffff45d224 */ /* 0x000fca00078e008d */
[----:B------:R0:W3:Y:S01]  /*c1c0*/  @!P5 LDG.E.U16 R139, desc[UR20][R68.64] ;  /* 0x00000014448bd981 */ /* 0x0000e2000c1e1500 */
[--C-:B------:R-:W-:Y:S01]  /*c1d0*/  @!P4 IMAD.IADD R124, R124, 0x1, -R133.reuse ;  /* 0x000000017c7cc824 */ /* 0x100fe200078e0a85 */
[C---:B------:R-:W-:Y:S02]  /*c1e0*/  ISETP.GT.U32.AND P4, PT, R133.reuse, R120, PT ;  /* 0x000000788500720c */ /* 0x040fe40003f84070 */
[C---:B------:R-:W-:Y:S01]  /*c1f0*/  ISETP.GT.U32.AND P1, PT, R133.reuse, R126, PT ;  /* 0x0000007e8500720c */ /* 0x040fe20003f24070 */
[----:B0-----:R-:W0:Y:S10]  /*c200*/  LDC R69, c[0x0][0x3a8] ;  /* 0x0000ea00ff457b82 */ /* 0x001e340000000800 */
[--C-:B------:R-:W-:Y:S01]  /*c210*/  @!P4 IMAD.IADD R120, R120, 0x1, -R133.reuse ;  /* 0x000000017878c824 */ /* 0x100fe200078e0a85 */
[C---:B------:R-:W-:Y:S01]  /*c220*/  ISETP.GT.U32.AND P4, PT, R133.reuse, R116, PT ;  /* 0x000000748500720c */ /* 0x040fe20003f84070 */
[----:B------:R-:W-:Y:S01]  /*c230*/  @!P1 IMAD.IADD R126, R126, 0x1, -R133 ;  /* 0x000000017e7e9824 */ /* 0x000fe200078e0a85 */
[----:B------:R-:W-:-:S11]  /*c240*/  ISETP.GT.U32.AND P1, PT, R133, R122, PT ;  /* 0x0000007a8500720c */ /* 0x000fd60003f24070 */
        /* <DEDUP_REMOVED lines=17> */
[----:B------:R-:W-:Y:S01]  /*c360*/  ISETP.GT.U32.AND P4, PT, R133, R95, PT ;  /* 0x0000005f8500720c */ /* 0x000fe20003f84070 */
[----:B------:R-:W-:Y:S01]  /*c370*/  @!P1 IMAD.IADD R105, R105, 0x1, -R133 ;  /* 0x0000000169699824 */ /* 0x000fe200078e0a85 */
[----:B------:R-:W-:Y:S01]  /*c380*/  ISETP.GT.U32.AND P1, PT, R133, R101, PT ;  /* 0x000000658500720c */ /* 0x000fe20003f24070 */
[----:B------:R1:W-:Y:S04]  /*c390*/  STL [R1+0x1b00], R144 ;  /* 0x001b009001007387 */ /* 0x0003e80000100800 */
[----:B------:R-:W-:Y:S01]  /*c3a0*/  STL [R1+0x1afc], R145 ;  /* 0x001afc9101007387 */ /* 0x000fe20000100800 */
[----:B------:R-:W-:-:S03]  /*c3b0*/  VIADD R163, R146, 0xffffff51 ;  /* 0xffffff5192a37836 */ /* 0x000fc60000000000 */
[----:B------:R-:W-:Y:S02]  /*c3c0*/  STL [R1+0x1af8], R68 ;  /* 0x001af84401007387 */ /* 0x000fe40000100800 */
[--C-:B------:R-:W-:Y:S01]  /*c3d0*/  @!P4 IMAD.IADD R95, R95, 0x1, -R133.reuse ;  /* 0x000000015f5fc824 */ /* 0x100fe200078e0a85 */
[----:B------:R-:W-:Y:S01]  /*c3e0*/  ISETP.GT.U32.AND P4, PT, R133, R91, PT ;  /* 0x0000005b8500720c */ /* 0x000fe20003f84070 */
[----:B------:R-:W-:Y:S01]  /*c3f0*/  @!P1 IMAD.IADD R101, R101, 0x1, -R133 ;  /* 0x0000000165659824 */ /* 0x000fe200078e0a85 */
[----:B------:R-:W-:Y:S01]  /*c400*/  ISETP.GE.U32.AND P1, PT, R163, 0x7ffffe52, PT ;  /* 0x7ffffe52a300780c */ /* 0x000fe20003f26070 */
[----:B-1----:R-:W-:Y:S01]  /*c410*/  IMAD R144, R2, 0xae, RZ ;  /* 0x000000ae02907824 */ /* 0x002fe200078e02ff */
[----:B------:R-:W-:-:S09]  /*c420*/  PRMT R142, RZ, 0x7610, R142 ;  /* 0x00007610ff8e7816 */ /* 0x000fd2000000008e */
[----:B------:R-:W-:Y:S01]  /*c430*/  @!P4 IMAD.IADD R91, R91, 0x1, -R133 ;  /* 0x000000015b5bc824 */ /* 0x000fe200078e0a85 */
[----:B------:R-:W-:Y:S01]  /*c440*/  PRMT R137, RZ, 0x7610, R137 ;  /* 0x00007610ff897816 */ /* 0x000fe20000000089 */
[----:B--2---:R-:W-:Y:S04]  /*c450*/  STL [R1+0x64c], R143 ;  /* 0x00064c8f01007387 */ /* 0x004fe80000100800 */
[----:B------:R1:W-:Y:S02]  /*c460*/  STL [R1+0x1af4], R141 ;  /* 0x001af48d01007387 */ /* 0x0003e40000100800 */
[----:B-1----:R-:W-:Y:S02]  /*c470*/  VIADD R141, R4, 0xe5 ;  /* 0x000000e5048d7836 */ /* 0x002fe40000000000 */
[----:B0-----:R-:W-:-:S03]  /*c480*/  IMAD R143, R69, 0x15c, RZ ;  /* 0x0000015c458f7824 */ /* 0x001fc600078e02ff */
[----:B------:R-:W-:Y:S02]  /*c490*/  IABS R163, R141 ;  /* 0x0000008d00a37213 */ /* 0x000fe40000000000 */
[----:B------:R-:W-:-:S03]  /*c4a0*/  IADD3 R143, P4, PT, R143, R153, RZ ;  /* 0x000000998f8f7210 */ /* 0x000fc60007f9e0ff */
[----:B------:R-:W-:Y:S01]  /*c4b0*/  IMAD.HI.U32 R68, R0, R163, RZ ;  /* 0x000000a300447227 */ /* 0x000fe200078e00ff */
[----:B---3--:R0:W-:Y:S04]  /*c4c0*/  STL [R1+0x648], R139 ;  /* 0x0006488b01007387 */ /* 0x0081e80000100800 */
[----:B------:R1:W-:Y:S01]  /*c4d0*/  STL [R1+0x2444], R141 ;  /* 0x0024448d01007387 */ /* 0x0003e20000100800 */
[----:B0-----:R-:W-:Y:S01]  /*c4e0*/  VIADD R139, R4, 0xe6 ;  /* 0x000000e6048b7836 */ /* 0x001fe20000000000 */
[----:B-1----:R-:W0:Y:S04]  /*c4f0*/  LDC R141, c[0x0][0x3a0] ;  /* 0x0000e800ff8d7b82 */ /* 0x002e280000000800 */
[----:B------:R-:W-:Y:S01]  /*c500*/  IABS R164, R139 ;  /* 0x0000008b00a47213 */ /* 0x000fe20000000000 */
[----:B------:R1:W-:Y:S04]  /*c510*/  STL [R1+0x2440], R139 ;  /* 0x0024408b01007387 */ /* 0x0003e80000100800 */
[----:B------:R-:W-:Y:S01]  /*c520*/  IMAD.HI.U32 R69, R0, R164, RZ ;  /* 0x000000a400457227 */ /* 0x000fe200078e00ff */
[----:B------:R-:W-:-:S03]  /*c530*/  LEA.HI.X.SX32 R144, R144, R5, 0x1, P4 ;  /* 0x0000000590907211 */ /* 0x000fc600020f0eff */
[----:B------:R-:W-:Y:S01]  /*c540*/  IMAD.MOV R68, RZ, RZ, -R68 ;  /* 0x000000ffff447224 */ /* 0x000fe200078e0a44 */
[----:B-1----:R-:W1:Y:S01]  /*c550*/  LDC R139, c[0x0][0x3a8] ;  /* 0x0000ea00ff8b7b82 */ /* 0x002e620000000800 */
[----:B------:R-:W-:Y:S02]  /*c560*/  IMAD.MOV R69, RZ, RZ, -R69 ;  /* 0x000000ffff457224 */ /* 0x000fe400078e0a45 */
[C---:B------:R-:W-:Y:S02]  /*c570*/  IMAD R163, R133.reuse, R68, R163 ;  /* 0x0000004485a37224 */ /* 0x040fe400078e02a3 */
[C---:B------:R-:W-:Y:S02]  /*c580*/  IMAD R164, R133.reuse, R69, R164 ;  /* 0x0000004585a47224 */ /* 0x040fe400078e02a4 */
[----:B------:R-:W-:Y:S02]  /*c590*/  @!P1 IMAD.MOV.U32 R68, RZ, RZ, R143 ;  /* 0x000000ffff449224 */ /* 0x000fe400078e008f */
[----:B------:R-:W-:Y:S01]  /*c5a0*/  @!P1 IMAD.MOV.U32 R69, RZ, RZ, R144 ;  /* 0x000000ffff459224 */ /* 0x000fe200078e0090 */
[----:B------:R-:W-:-:S04]  /*c5b0*/  ISETP.GT.U32.AND P4, PT, R133, R85, PT ;  /* 0x000000558500720c */ /* 0x000fc80003f84070 */
[----:B------:R0:W2:Y:S01]  /*c5c0*/  @!P1 LDG.E.U16 R142, desc[UR20][R68.64] ;  /* 0x00000014448e9981 */ /* 0x0000a2000c1e1500 */
[----:B------:R-:W-:Y:S01]  /*c5d0*/  ISETP.GT.U32.AND P1, PT, R133, R83, PT ;  /* 0x000000538500720c */ /* 0x000fe20003f24070 */
[----:B0-----:R-:W-:-:S07]  /*c5e0*/  VIADD R68, R141, 0xffffff52 ;  /* 0xffffff528d447836 */ /* 0x001fce0000000000 */
[--C-:B------:R-:W-:Y:S01]  /*c5f0*/  @!P4 IMAD.IADD R85, R85, 0x1, -R133.reuse ;  /* 0x000000015555c824 */ /* 0x100fe200078e0a85 */
[----:B------:R-:W-:Y:S01]  /*c600*/  ISETP.GE.U32.AND P4, PT, R68, 0x7ffffe53, PT ;  /* 0x7ffffe534400780c */ /* 0x000fe20003f86070 */
[----:B-1----:R-:W-:Y:S02]  /*c610*/  IMAD R68, R139, 0x15a, RZ ;  /* 0x0000015a8b447824 */ /* 0x002fe400078e02ff */
[----:B------:R-:W-:Y:S02]  /*c620*/  IMAD R69, R2, 0xad, RZ ;  /* 0x000000ad02457824 */ /* 0x000fe400078e02ff */
[----:B------:R-:W-:Y:S01]  /*c630*/  @!P1 IMAD.IADD R83, R83, 0x1, -R133 ;  /* 0x0000000153539824 */ /* 0x000fe200078e0a85 */
[----:B------:R-:W-:-:S04]  /*c640*/  IADD3 R139, P1, PT, R68, R153, RZ ;  /* 0x00000099448b7210 */ /* 0x000fc80007f3e0ff */
[----:B------:R-:W-:-:S03]  /*c650*/  LEA.HI.X.SX32 R141, R69, R5, 0x1, P1 ;  /* 0x00000005458d7211 */ /* 0x000fc600008f0eff */
[----:B------:R-:W-:Y:S02]  /*c660*/  @!P4 IMAD.MOV.U32 R68, RZ, RZ, R139 ;  /* 0x000000ffff44c224 */ /* 0x000fe400078e008b */
[----:B------:R-:W-:-:S05]  /*c670*/  @!P4 IMAD.MOV.U32 R69, RZ, RZ, R141 ;  /* 0x000000ffff45c224 */ /* 0x000fca00078e008d */
[----:B------:R0:W3:Y:S01]  /*c680*/  @!P4 LDG.E.U16 R137, desc[UR20][R68.64] ;  /* 0x000000144489c981 */ /* 0x0000e2000c1e1500 */
[----:B------:R-:W-:-:S13]  /*c690*/  ISETP.GT.U32.AND P3, PT, R133, R97, PT ;  /* 0x000000618500720c */ /* 0x000fda0003f64070 */
[----:B------:R-:W-:Y:S01]  /*c6a0*/  @!P3 IMAD.IADD R97, R97, 0x1, -R133 ;  /* 0x000000016161b824 */ /* 0x000fe200078e0a85 */
[----:B------:R-:W-:-:S13]  /*c6b0*/  ISETP.GT.U32.AND P3, PT, R133, R93, PT ;  /* 0x0000005d8500720c */ /* 0x000fda0003f64070 */
[----:B------:R-:W-:Y:S01]  /*c6c0*/  @!P3 IMAD.IADD R93, R93, 0x1, -R133 ;  /* 0x000000015d5db824 */ /* 0x000fe200078e0a85 */
[C---:B------:R-:W-:Y:S02]  /*c6d0*/  ISETP.GT.U32.AND P3, PT, R133.reuse, R89, PT ;  /* 0x000000598500720c */ /* 0x040fe40003f64070 */
[----:B------:R-:W-:-:S11]  /*c6e0*/  ISETP.GT.U32.AND P5, PT, R133, R96, PT ;  /* 0x000000608500720c */ /* 0x000fd60003fa4070 */
[--C-:B------:R-:W-:Y:S01]  /*c6f0*/  @!P3 IMAD.IADD R89, R89, 0x1, -R133.reuse ;  /* 0x000000015959b824 */ /* 0x100fe200078e0a85 */
[C---:B------:R-:W-:Y:S01]  /*c700*/  ISETP.GT.U32.AND P3, PT, R133.reuse, R84, PT ;  /* 0x000000548500720c */ /* 0x040fe20003f64070 */
[----:B------:R-:W-:Y:S01]  /*c710*/  @!P5 IMAD.IADD R96, R96, 0x1, -R133 ;  /* 0x000000016060d824 */ /* 0x000fe200078e0a85 */
[----:B------:R-:W-:-:S11]  /*c720*/  ISETP.GT.U32.AND P5, PT, R133, R92, PT ;  /* 0x0000005c8500720c */ /* 0x000fd60003fa4070 */
[--C-:B------:R-:W-:Y:S01]  /*c730*/  @!P3 IMAD.IADD R84, R84, 0x1, -R133.reuse ;  /* 0x000000015454b824 */ /* 0x100fe200078e0a85 */
[C---:B------:R-:W-:Y:S01]  /*c740*/  ISETP.GT.U32.AND P3, PT, R133.reuse, R80, PT ;  /* 0x000000508500720c */ /* 0x040fe20003f64070 */
[----:B------:R1:W-:Y:S01]  /*c750*/  STL [R1+0x1af0], R143 ;  /* 0x001af08f01007387 */ /* 0x0003e20000100800 */
[----:B------:R-:W-:Y:S01]  /*c760*/  @!P5 IMAD.IADD R92, R92, 0x1, -R133 ;  /* 0x000000015c5cd824 */ /* 0x000fe200078e0a85 */
[C---:B------:R-:W-:Y:S02]  /*c770*/  ISETP.GT.U32.AND P5, PT, R133.reuse, R87, PT ;  /* 0x000000578500720c */ /* 0x040fe40003fa4070 */
[----:B------:R-:W-:Y:S01]  /*c780*/  STL [R1+0x1aec], R144 ;  /* 0x001aec9001007387 */ /* 0x000fe20000100800 */
[----:B------:R-:W-:-:S07]  /*c790*/  ISETP.GT.U32.AND P4, PT, R133, R75, PT ;  /* 0x0000004b8500720c */ /* 0x000fce0003f84070 */
[--C-:B------:R-:W-:Y:S01]  /*c7a0*/  @!P3 IMAD.IADD R80, R80, 0x1, -R133.reuse ;  /* 0x000000015050b824 */ /* 0x100fe200078e0a85 */
[----:B------:R-:W-:Y:S02]  /*c7b0*/  ISETP.GT.U32.AND P3, PT, R133, R76, PT ;  /* 0x0000004c8500720c */ /* 0x000fe40003f64070 */
[--C-:B------:R-:W-:Y:S01]  /*c7c0*/  @!P5 IMAD.IADD R87, R87, 0x1, -R133.reuse ;  /* 0x000000015757d824 */ /* 0x100fe200078e0a85 */
[----:B------:R-:W-:Y:S02]  /*c7d0*/  ISETP.GT.U32.AND P5, PT, R133, R82, PT ;  /* 0x000000528500720c */ /* 0x000fe40003fa4070 */
[----:B------:R-:W-:Y:S01]  /*c7e0*/  @!P4 IMAD.IADD R75, R75, 0x1, -R133 ;  /* 0x000000014b4bc824 */ /* 0x000fe200078e0a85 */
[----:B------:R-:W-:-:S07]  /*c7f0*/  ISETP.GT.U32.AND P4, PT, R133, R71, PT ;  /* 0x000000478500720c */ /* 0x000fce0003f84070 */
[--C-:B------:R-:W-:Y:S01]  /*c800*/  @!P3 IMAD.IADD R76, R76, 0x1, -R133.reuse ;  /* 0x000000014c4cb824 */ /* 0x100fe200078e0a85 */
[----:B------:R-:W-:Y:S01]  /*c810*/  ISETP.GT.U32.AND P3, PT, R133, R72, PT ;  /* 0x000000488500720c */ /* 0x000fe20003f64070 */
[C---:B0-----:R-:W-:Y:S02]  /*c820*/  VIADD R68, R4.reuse, 0xe7 ;  /* 0x000000e704447836 */ /* 0x041fe40000000000 */
[----:B------:R-:W-:Y:S02]  /*c830*/  VIADD R69, R4, 0xe8 ;  /* 0x000000e804457836 */ /* 0x000fe40000000000 */
[----:B------:R-:W-:Y:S02]  /*c840*/  @!P5 IMAD.IADD R82, R82, 0x1, -R133 ;  /* 0x000000015252d824 */ /* 0x000fe400078e0a85 */
[----:B-1----:R-:W-:-:S06]  /*c850*/  IMAD R143, R2, 0xac, RZ ;  /* 0x000000ac028f7824 */ /* 0x002fcc00078e02ff */
[--C-:B------:R-:W-:Y:S01]  /*c860*/  @!P3 IMAD.IADD R72, R72, 0x1, -R133.reuse ;  /* 0x000000014848b824 */ /* 0x100fe200078e0a85 */
[----:B------:R-:W-:Y:S01]  /*c870*/  ISETP.GT.U32.AND P3, PT, R133, R66, PT ;  /* 0x000000428500720c */ /* 0x000fe20003f64070 */
[----:B------:R-:W-:Y:S01]  /*c880*/  @!P4 IMAD.IADD R71, R71, 0x1, -R133 ;  /* 0x000000014747c824 */ /* 0x000fe200078e0a85 */
[----:B------:R-:W-:-:S11]  /*c890*/  PRMT R140, RZ, 0x7610, R140 ;  /* 0x00007610ff8c7816 */ /* 0x000fd6000000008c */
[----:B------:R-:W-:Y:S01]  /*c8a0*/  @!P3 IMAD.IADD R66, R66, 0x1, -R133 ;  /* 0x000000014242b824 */ /* 0x000fe200078e0a85 */
[----:B------:R-:W-:-:S13]  /*c8b0*/  ISETP.GT.U32.AND P3, PT, R133, R62, PT ;  /* 0x0000003e8500720c */ /* 0x000fda0003f64070 */
[----:B------:R-:W-:Y:S01]  /*c8c0*/  @!P3 IMAD.IADD R62, R62, 0x1, -R133 ;  /* 0x000000013e3eb824 */ /* 0x000fe200078e0a85 */
[----:B------:R-:W-:Y:S01]  /*c8d0*/  PRMT R135, RZ, 0x7610, R135 ;  /* 0x00007610ff877816 */ /* 0x000fe20000000087 */
[----:B--2---:R0:W-:Y:S04]  /*c8e0*/  STL [R1+0x644], R142 ;  /* 0x0006448e01007387 */ /* 0x0041e80000100800 */
[----:B------:R1:W-:Y:S04]  /*c8f0*/  STL [R1+0x1ae8], R139 ;  /* 0x001ae88b01007387 */ /* 0x0003e80000100800 */
[----:B------:R2:W-:Y:S01]  /*c900*/  STL [R1+0x1ae4], R141 ;  /* 0x001ae48d01007387 */ /* 0x0005e20000100800 */
[----:B0-----:R-:W-:Y:S01]  /*c910*/  VIADD R142, R146, 0xffffff53 ;  /* 0xffffff53928e7836 */ /* 0x001fe20000000000 */
[----:B-1----:R-:W0:Y:S08]  /*c920*/  LDC R139, c[0x0][0x3a0] ;  /* 0x0000e800ff8b7b82 */ /* 0x002e300000000800 */
[----:B--2---:R-:W1:Y:S01]  /*c930*/  LDC R141, c[0x0][0x3a8] ;  /* 0x0000ea00ff8d7b82 */ /* 0x004e620000000800 */
[----:B------:R2:W-:Y:S01]  /*c940*/  STL [R1+0x243c], R68 ;  /* 0x00243c4401007387 */ /* 0x0005e20000100800 */
[----:B------:R-:W-:-:S03]  /*c950*/  ISETP.GE.U32.AND P5, PT, R142, 0x7ffffe54, PT ;  /* 0x7ffffe548e00780c */ /* 0x000fc60003fa6070 */
[----:B------:R4:W-:Y:S01]  /*c960*/  STL [R1+0x2438], R69 ;  /* 0x0024384501007387 */ /* 0x0009e20000100800 */
[----:B--2---:R-:W-:Y:S02]  /*c970*/  IABS R68, R68 ;  /* 0x0000004400447213 */ /* 0x004fe40000000000 */
[----:B----4-:R-:W-:Y:S01]  /*c980*/  IABS R69, R69 ;  /* 0x0000004500457213 */ /* 0x010fe20000000000 */
[----:B---3--:R2:W-:Y:S02]  /*c990*/  STL [R1+0x640], R137 ;  /* 0x0006408901007387 */ /* 0x0085e40000100800 */
[----:B------:R-:W-:-:S04]  /*c9a0*/  IMAD.HI.U32 R144, R0, R68, RZ ;  /* 0x0000004400907227 */ /* 0x000fc800078e00ff */
[----:B-1----:R-:W-:Y:S01]  /*c9b0*/  IMAD R141, R141, 0x158, RZ ;  /* 0x000001588d8d7824 */ /* 0x002fe200078e02ff */
[----:B--2---:R-:W1:Y:S01]  /*c9c0*/  LDC R137, c[0x0][0x3a8] ;  /* 0x0000ea00ff897b82 */ /* 0x004e620000000800 */
[----:B------:R-:W-:-:S03]  /*c9d0*/  IMAD.HI.U32 R142, R0, R69, RZ ;  /* 0x00000045008e7227 */ /* 0x000fc600078e00ff */
[----:B------:R-:W-:Y:S01]  /*c9e0*/  IADD3 R141, P4, PT, R141, R153, RZ ;  /* 0x000000998d8d7210 */ /* 0x000fe20007f9e0ff */
[----:B------:R-:W-:Y:S02]  /*c9f0*/  IMAD.MOV R144, RZ, RZ, -R144 ;  /* 0x000000ffff907224 */ /* 0x000fe400078e0a90 */
[----:B------:R-:W-:Y:S01]  /*ca00*/  IMAD.MOV R142, RZ, RZ, -R142 ;  /* 0x000000ffff8e7224 */ /* 0x000fe200078e0a8e */
[----:B------:R-:W-:Y:S01]  /*ca10*/  LEA.HI.X.SX32 R143, R143, R5, 0x1, P4 ;  /* 0x000000058f8f7211 */ /* 0x000fe200020f0eff */
[C---:B------:R-:W-:Y:S02]  /*ca20*/  IMAD R144, R133.reuse, R144, R68 ;  /* 0x0000009085907224 */ /* 0x040fe400078e0244 */
[----:B------:R-:W-:Y:S02]  /*ca30*/  IMAD R142, R133, R142, R69 ;  /* 0x0000008e858e7224 */ /* 0x000fe400078e0245 */
[----:B------:R-:W-:Y:S02]  /*ca40*/  @!P5 IMAD.MOV.U32 R68, RZ, RZ, R141 ;  /* 0x000000ffff44d224 */ /* 0x000fe400078e008d */
[----:B------:R-:W-:-:S05]  /*ca50*/  @!P5 IMAD.MOV.U32 R69, RZ, RZ, R143 ;  /* 0x000000ffff45d224 */ /* 0x000fca00078e008f */
[----:B------:R0:W2:Y:S01]  /*ca60*/  @!P5 LDG.E.U16 R140, desc[UR20][R68.64] ;  /* 0x00000014448cd981 */ /* 0x0000a2000c1e1500 */
[----:B------:R-:W-:Y:S01]  /*ca70*/  ISETP.GT.U32.AND P5, PT, R133, R60, PT ;  /* 0x0000003c8500720c */ /* 0x000fe20003fa4070 */
[----:B0-----:R-:W-:-:S05]  /*ca80*/  VIADD R68, R139, 0xffffff54 ;  /* 0xffffff548b447836 */ /* 0x001fca0000000000 */
[----:B------:R-:W-:Y:S01]  /*ca90*/  ISETP.GE.U32.AND P3, PT, R68, 0x7ffffe55, PT ;  /* 0x7ffffe554400780c */ /* 0x000fe20003f66070 */
[----:B-1----:R-:W-:Y:S02]  /*caa0*/  IMAD R68, R137, 0x156, RZ ;  /* 0x0000015689447824 */ /* 0x002fe400078e02ff */
[----:B------:R-:W-:-:S04]  /*cab0*/  IMAD R69, R2, 0xab, RZ ;  /* 0x000000ab02457824 */ /* 0x000fc800078e02ff */
[----:B------:R-:W-:Y:S01]  /*cac0*/  @!P5 IMAD.IADD R60, R60, 0x1, -R133 ;  /* 0x000000013c3cd824 */ /* 0x000fe200078e0a85 */
[----:B------:R-:W-:-:S04]  /*cad0*/  IADD3 R68, P5, PT, R68, R153, RZ ;  /* 0x0000009944447210 */ /* 0x000fc80007fbe0ff */
[----:B------:R-:W-:-:S05]  /*cae0*/  LEA.HI.X.SX32 R137, R69, R5, 0x1, P5 ;  /* 0x0000000545897211 */ /* 0x000fca00028f0eff */
[----:B------:R-:W-:-:S05]  /*caf0*/  @!P3 IMAD.MOV.U32 R69, RZ, RZ, R137 ;  /* 0x000000ffff45b224 */ /* 0x000fca00078e0089 */
[----:B------:R0:W3:Y:S01]  /*cb00*/  @!P3 LDG.E.U16 R135, desc[UR20][R68.64] ;  /* 0x000000144487b981 */ /* 0x0000e2000c1e1500 */
[----:B------:R-:W-:-:S13]  /*cb10*/  ISETP.GT.U32.AND P6, PT, R133, R130, PT ;  /* 0x000000828500720c */ /* 0x000fda0003fc4070 */
[----:B------:R-:W-:Y:S01]  /*cb20*/  @!P6 IMAD.IADD R130, R130, 0x1, -R133 ;  /* 0x000000018282e824 */ /* 0x000fe200078e0a85 */
        /* <DEDUP_REMOVED lines=8> */
[----:B------:R-:W-:Y:S01]  /*cbb0*/  ISETP.GT.U32.AND P6, PT, R133, R79, PT ;  /* 0x0000004f8500720c */ /* 0x000fe20003fc4070 */
[----:B------:R-:W-:-:S12]  /*cbc0*/  VIADD R139, R146, 0xffffff55 ;  /* 0xffffff55928b7836 */ /* 0x000fd80000000000 */
[----:B------:R-:W-:Y:S01]  /*cbd0*/  @!P6 IMAD.IADD R79, R79, 0x1, -R133 ;  /* 0x000000014f4fe824 */ /* 0x000fe200078e0a85 */
[C---:B------:R-:W-:Y:S02]  /*cbe0*/  ISETP.GT.U32.AND P6, PT, R133.reuse, R65, PT ;  /* 0x000000418500720c */ /* 0x040fe40003fc4070 */
[----:B------:R-:W-:-:S11]  /*cbf0*/  ISETP.GT.U32.AND P3, PT, R133, R50, PT ;  /* 0x000000328500720c */ /* 0x000fd60003f64070 */
[--C-:B------:R-:W-:Y:S01]  /*cc00*/  @!P6 IMAD.IADD R65, R65, 0x1, -R133.reuse ;  /* 0x000000014141e824 */ /* 0x100fe200078e0a85 */
[----:B------:R-:W-:Y:S02]  /*cc10*/  ISETP.GE.U32.AND P6, PT, R139, 0x7ffffe56, PT ;  /* 0x7ffffe568b00780c */ /* 0x000fe40003fc6070 */
[----:B------:R-:W1:Y:S01]  /*cc20*/  LDC R139, c[0x0][0x3a8] ;  /* 0x0000ea00ff8b7b82 */ /* 0x000e620000000800 */
[----:B------:R-:W-:Y:S01]  /*cc30*/  STL [R1+0x1ae0], R141 ;  /* 0x001ae08d01007387 */ /* 0x000fe20000100800 */
[----:B------:R-:W-:-:S03]  /*cc40*/  @!P3 IMAD.IADD R50, R50, 0x1, -R133 ;  /* 0x000000013232b824 */ /* 0x000fc600078e0a85 */
[----:B------:R-:W-:Y:S01]  /*cc50*/  STL [R1+0x1adc], R143 ;  /* 0x001adc8f01007387 */ /* 0x000fe20000100800 */
[----:B------:R-:W-:-:S03]  /*cc60*/  ISETP.GT.U32.AND P3, PT, R133, R46, PT ;  /* 0x0000002e8500720c */ /* 0x000fc60003f64070 */
[----:B------:R-:W-:Y:S01]  /*cc70*/  STL [R1+0x1ad8], R68 ;  /* 0x001ad84401007387 */ /* 0x000fe20000100800 */
[----:B------:R-:W-:-:S09]  /*cc80*/  IMAD.MOV.U32 R157, RZ, RZ, R165 ;  /* 0x000000ffff9d7224 */ /* 0x000fd200078e00a5 */
[----:B------:R-:W-:Y:S02]  /*cc90*/  @!P3 IMAD.IADD R46, R46, 0x1, -R133 ;  /* 0x000000012e2eb824 */ /* 0x000fe400078e0a85 */
[----:B-1----:R-:W-:-:S05]  /*cca0*/  IMAD R139, R139, 0x154, RZ ;  /* 0x000001548b8b7824 */ /* 0x002fca00078e02ff */
[----:B------:R-:W-:Y:S02]  /*ccb0*/  IADD3 R139, P3, PT, R139, R153, RZ ;  /* 0x000000998b8b7210 */ /* 0x000fe40007f7e0ff */
[----:B------:R-:W-:Y:S02]  /*ccc0*/  PRMT R138, RZ, 0x7610, R138 ;  /* 0x00007610ff8a7816 */ /* 0x000fe4000000008a */
[----:B------:R-:W-:Y:S01]  /*ccd0*/  PRMT R134, RZ, 0x7610, R134 ;  /* 0x00007610ff867816 */ /* 0x000fe20000000086 */
[----:B--2---:R-:W-:Y:S04]  /*cce0*/  STL [R1+0x63c], R140 ;  /* 0x00063c8c01007387 */ /* 0x004fe80000100800 */
[----:B------:R1:W-:Y:S02]  /*ccf0*/  STL [R1+0x1ad4], R137 ;  /* 0x001ad48901007387 */ /* 0x0003e40000100800 */
[----:B-1----:R-:W-:-:S05]  /*cd00*/  VIADD R137, R4, 0xe9 ;  /* 0x000000e904897836 */ /* 0x002fca0000000000 */
[----:B0-----:R-:W-:Y:S01]  /*cd10*/  IABS R68, R137 ;  /* 0x0000008900447213 */ /* 0x001fe20000000000 */
[----:B------:R-:W-:-:S04]  /*cd20*/  IMAD R140, R2, 0xaa, RZ ;  /* 0x000000aa028c7824 */ /* 0x000fc800078e02ff */
        /* <DEDUP_REMOVED lines=8> */
[----:B------:R-:W-:Y:S01]  /*cdb0*/  LEA.HI.X.SX32 R140, R140, R5, 0x1, P3 ;  /* 0x000000058c8c7211 */ /* 0x000fe200018f0eff */
[----:B-1----:R-:W1:Y:S02]  /*cdc0*/  LDC R135, c[0x0][0x3a8] ;  /* 0x0000ea00ff877b82 */ /* 0x002e640000000800 */
[----:B------:R-:W-:-:S02]  /*cdd0*/  IMAD.MOV R143, RZ, RZ, -R143 ;  /* 0x000000ffff8f7224 */ /* 0x000fc400078e0a8f */
[----:B------:R-:W-:Y:S01]  /*cde0*/  IMAD.MOV R141, RZ, RZ, -R141 ;  /* 0x000000ffff8d7224 */ /* 0x000fe200078e0a8d */
[C---:B------:R-:W-:Y:S01]  /*cdf0*/  ISETP.GT.U32.AND P3, PT, R133.reuse, R41, PT ;  /* 0x000000298500720c */ /* 0x040fe20003f64070 */
[C---:B------:R-:W-:Y:S02]  /*ce00*/  IMAD R150, R133.reuse, R143, R68 ;  /* 0x0000008f85967224 */ /* 0x040fe400078e0244 */
[----:B------:R-:W-:Y:S02]  /*ce10*/  IMAD R165, R133, R141, R69 ;  /* 0x0000008d85a57224 */ /* 0x000fe400078e0245 */
[----:B------:R-:W-:Y:S02]  /*ce20*/  @!P6 IMAD.MOV.U32 R68, RZ, RZ, R139 ;  /* 0x000000ffff44e224 */ /* 0x000fe400078e008b */
[----:B------:R-:W-:-:S05]  /*ce30*/  @!P6 IMAD.MOV.U32 R69, RZ, RZ, R140 ;  /* 0x000000ffff45e224 */ /* 0x000fca00078e008c */
[----:B------:R0:W2:Y:S01]  /*ce40*/  @!P6 LDG.E.U16 R138, desc[UR20][R68.64] ;  /* 0x00000014448ae981 */ /* 0x0000a2000c1e1500 */
[----:B------:R-:W-:Y:S02]  /*ce50*/  @!P3 IMAD.IADD R41, R41, 0x1, -R133 ;  /* 0x000000012929b824 */ /* 0x000fe400078e0a85 */
[----:B0-----:R-:W-:-:S05]  /*ce60*/  VIADD R68, R137, 0xffffff56 ;  /* 0xffffff5689447836 */ /* 0x001fca0000000000 */
[----:B------:R-:W-:Y:S01]  /*ce70*/  ISETP.GE.U32.AND P3, PT, R68, 0x7ffffe57, PT ;  /* 0x7ffffe574400780c */ /* 0x000fe20003f66070 */
[----:B-1----:R-:W-:Y:S02]  /*ce80*/  IMAD R68, R135, 0x152, RZ ;  /* 0x0000015287447824 */ /* 0x002fe400078e02ff */
[----:B------:R-:W-:-:S03]  /*ce90*/  IMAD R69, R2, 0xa9, RZ ;  /* 0x000000a902457824 */ /* 0x000fc600078e02ff */
[----:B------:R-:W-:-:S04]  /*cea0*/  IADD3 R135, P6, PT, R68, R153, RZ ;  /* 0x0000009944877210 */ /* 0x000fc80007fde0ff */
[----:B------:R-:W-:-:S03]  /*ceb0*/  LEA.HI.X.SX32 R137, R69, R5, 0x1, P6 ;  /* 0x0000000545897211 */ /* 0x000fc600030f0eff */
[----:B------:R-:W-:Y:S02]  /*cec0*/  @!P3 IMAD.MOV.U32 R68, RZ, RZ, R135 ;  /* 0x000000ffff44b224 */ /* 0x000fe400078e0087 */
[----:B------:R-:W-:-:S05]  /*ced0*/  @!P3 IMAD.MOV.U32 R69, RZ, RZ, R137 ;  /* 0x000000ffff45b224 */ /* 0x000fca00078e0089 */
[----:B------:R0:W3:Y:S01]  /*cee0*/  @!P3 LDG.E.U16 R134, desc[UR20][R68.64] ;  /* 0x000000144486b981 */ /* 0x0000e2000c1e1500 */
        /* <DEDUP_REMOVED lines=13> */
[----:B------:R-:W-:-:S11]  /*cfc0*/  ISETP.GT.U32.AND P5, PT, R133, R33, PT ;  /* 0x000000218500720c */ /* 0x000fd60003fa4070 */
[----:B------:R-:W-:Y:S01]  /*cfd0*/  @!P4 IMAD.IADD R49, R49, 0x1, -R133 ;  /* 0x000000013131c824 */ /* 0x000fe200078e0a85 */
[C---:B------:R-:W-:Y:S01]  /*cfe0*/  ISETP.GT.U32.AND P4, PT, R133.reuse, R45, PT ;  /* 0x0000002d8500720c */ /* 0x040fe20003f84070 */
[----:B------:R-:W-:Y:S04]  /*cff0*/  STL [R1+0x1ad0], R139 ;  /* 0x001ad08b01007387 */ /* 0x000fe80000100800 */
[----:B------:R-:W-:Y:S01]  /*d000*/  STL [R1+0x1acc], R140 ;  /* 0x001acc8c01007387 */ /* 0x000fe20000100800 */
[----:B------:R-:W-:-:S07]  /*d010*/  ISETP.GT.U32.AND P3, PT, R133, R29, PT ;  /* 0x0000001d8500720c */ /* 0x000fce0003f64070 */
[--C-:B------:R-:W-:Y:S01]  /*d020*/  @!P4 IMAD.IADD R45, R45, 0x1, -R133.reuse ;  /* 0x000000012d2dc824 */ /* 0x100fe200078e0a85 */
[----:B------:R-:W-:Y:S01]  /*d030*/  ISETP.GT.U32.AND P4, PT, R133, R40, PT ;  /* 0x000000288500720c */ /* 0x000fe20003f84070 */
[----:B------:R-:W-:Y:S01]  /*d040*/  @!P5 IMAD.IADD R33, R33, 0x1, -R133 ;  /* 0x000000012121d824 */ /* 0x000fe200078e0a85 */
[----:B------:R-:W-:-:S03]  /*d050*/  ISETP.GT.U32.AND P5, PT, R133, R28, PT ;  /* 0x0000001c8500720c */ /* 0x000fc60003fa4070 */
[----:B------:R-:W-:Y:S01]  /*d060*/  @!P3 IMAD.IADD R29, R29, 0x1, -R133 ;  /* 0x000000011d1db824 */ /* 0x000fe200078e0a85 */
[----:B------:R-:W-:-:S07]  /*d070*/  ISETP.GT.U32.AND P3, PT, R133, R25, PT ;  /* 0x000000198500720c */ /* 0x000fce0003f64070 */
[--C-:B------:R-:W-:Y:S01]  /*d080*/  @!P4 IMAD.IADD R40, R40, 0x1, -R133.reuse ;  /* 0x000000012828c824 */ /* 0x100fe200078e0a85 */
[C---:B------:R-:W-:Y:S01]  /*d090*/  ISETP.GT.U32.AND P4, PT, R133.reuse, R36, PT ;  /* 0x000000248500720c */ /* 0x040fe20003f84070 */
[C---:B0-----:R-:W-:Y:S02]  /*d0a0*/  VIADD R68, R4.reuse, 0xeb ;  /* 0x000000eb04447836 */ /* 0x041fe40000000000 */
[----:B------:R-:W-:Y:S02]  /*d0b0*/  VIADD R69, R4, 0xec ;  /* 0x000000ec04457836 */ /* 0x000fe40000000000 */
[--C-:B------:R-:W-:Y:S01]  /*d0c0*/  @!P5 IMAD.IADD R28, R28, 0x1, -R133.reuse ;  /* 0x000000011c1cd824 */ /* 0x100fe200078e0a85 */
[----:B------:R-:W-:Y:S01]  /*d0d0*/  ISETP.GT.U32.AND P5, PT, R133, R24, PT ;  /* 0x000000188500720c */ /* 0x000fe20003fa4070 */
[----:B------:R-:W-:Y:S01]  /*d0e0*/  @!P3 IMAD.IADD R25, R25, 0x1, -R133 ;  /* 0x000000011919b824 */ /* 0x000fe200078e0a85 */
[----:B------:R-:W-:-:S05]  /*d0f0*/  ISETP.GT.U32.AND P6, PT, R133, R32, PT ;  /* 0x000000208500720c */ /* 0x000fca0003fc4070 */
[----:B------:R-:W-:Y:S01]  /*d100*/  @!P4 IMAD.IADD R36, R36, 0x1, -R133 ;  /* 0x000000012424c824 */ /* 0x000fe200078e0a85 */
[----:B------:R-:W-:-:S05]  /*d110*/  PRMT R136, RZ, 0x7610, R136 ;  /* 0x00007610ff887816 */ /* 0x000fca0000000088 */
[--C-:B------:R-:W-:Y:S01]  /*d120*/  @!P5 IMAD.IADD R24, R24, 0x1, -R133.reuse ;  /* 0x000000011818d824 */ /* 0x100fe200078e0a85 */
[C---:B------:R-:W-:Y:S01]  /*d130*/  ISETP.GT.U32.AND P5, PT, R133.reuse, R20, PT ;  /* 0x000000148500720c */ /* 0x040fe20003fa4070 */
[----:B------:R-:W-:Y:S01]  /*d140*/  @!P6 IMAD.IADD R32, R32, 0x1, -R133 ;  /* 0x000000012020e824 */ /* 0x000fe200078e0a85 */
[----:B------:R-:W-:-:S11]  /*d150*/  ISETP.GT.U32.AND P6, PT, R133, R21, PT ;  /* 0x000000158500720c */ /* 0x000fd60003fc4070 */
[--C-:B------:R-:W-:Y:S02]  /*d160*/  @!P5 IMAD.IADD R20, R20, 0x1, -R133.reuse ;  /* 0x000000011414d824 */ /* 0x100fe400078e0a85 */
        /* <DEDUP_REMOVED lines=11> */
[----:B------:R-:W-:Y:S01]  /*d220*/  IMAD R138, R2, 0xa8, RZ ;  /* 0x000000a8028a7824 */ /* 0x000fe200078e02ff */
[----:B--2---:R-:W-:Y:S02]  /*d230*/  IABS R68, R68 ;  /* 0x0000004400447213 */ /* 0x004fe40000000000 */
[----:B---3--:R2:W-:Y:S01]  /*d240*/  STL [R1+0x630], R134 ;  /* 0x0006308601007387 */ /* 0x0085e20000100800 */
[----:B----4-:R-:W-:Y:S02]  /*d250*/  IABS R69, R69 ;  /* 0x0000004500457213 */ /* 0x010fe40000000000 */
        /* <DEDUP_REMOVED lines=12> */
[----:B------:R0:W2:Y:S02]  /*d320*/  @!P4 LDG.E.U16 R136, desc[UR20][R68.64] ;  /* 0x000000144488c981 */ /* 0x0000a4000c1e1500 */
[----:B0-----:R-:W-:-:S05]  /*d330*/  VIADD R68, R135, 0xffffff58 ;  /* 0xffffff5887447836 */ /* 0x001fca0000000000 */
[----:B------:R-:W-:Y:S01]  /*d340*/  ISETP.GE.U32.AND P5, PT, R68, 0x7ffffe59, PT ;  /* 0x7ffffe594400780c */ /* 0x000fe20003fa6070 */
[----:B-1----:R-:W-:Y:S02]  /*d350*/  IMAD R68, R134, 0x14e, RZ ;  /* 0x0000014e86447824 */ /* 0x002fe400078e02ff */
[----:B------:R-:W-:-:S03]  /*d360*/  IMAD R69, R2, 0xa7, RZ ;  /* 0x000000a702457824 */ /* 0x000fc600078e02ff */
[----:B------:R-:W-:-:S04]  /*d370*/  IADD3 R68, P6, PT, R68, R153, RZ ;  /* 0x0000009944447210 */ /* 0x000fc80007fde0ff */
[----:B------:R-:W-:-:S05]  /*d380*/  LEA.HI.X.SX32 R134, R69, R5, 0x1, P6 ;  /* 0x0000000545867211 */ /* 0x000fca00030f0eff */
[----:B------:R-:W-:-:S05]  /*d390*/  @!P5 IMAD.MOV.U32 R69, RZ, RZ, R134 ;  /* 0x000000ffff45d224 */ /* 0x000fca00078e0086 */
[----:B------:R0:W3:Y:S01]  /*d3a0*/  @!P5 LDG.E.U16 R131, desc[UR20][R68.64] ;  /* 0x000000144483d981 */ /* 0x0000e2000c1e1500 */
[----:B------:R-:W-:Y:S01]  /*d3b0*/  ISETP.GT.U32.AND P4, PT, R133, R16, PT ;  /* 0x000000108500720c */ /* 0x000fe20003f84070 */
[----:B------:R-:W-:Y:S02]  /*d3c0*/  IMAD.MOV.U32 R158, RZ, RZ, R157 ;  /* 0x000000ffff9e7224 */ /* 0x000fe400078e009d */
[----:B------:R-:W-:Y:S01]  /*d3d0*/  STL [R1+0x1ac0], R137 ;  /* 0x001ac08901007387 */ /* 0x000fe20000100800 */
[----:B------:R-:W-:-:S03]  /*d3e0*/  IMAD.MOV.U32 R157, RZ, RZ, R3 ;  /* 0x000000ffff9d7224 */ /* 0x000fc600078e0003 */
[----:B------:R-:W-:Y:S04]  /*d3f0*/  STL [R1+0x1abc], R138 ;  /* 0x001abc8a01007387 */ /* 0x000fe80000100800 */
[----:B------:R-:W4:Y:S02]  /*d400*/  LDL.LU R3, [R1+0xd8] ;  /* 0x0000d80001037983 */ /* 0x000f240000300800 */
[----:B------:R-:W-:Y:S01]  /*d410*/  @!P4 IMAD.IADD R16, R16, 0x1, -R133 ;  /* 0x000000011010c824 */ /* 0x000fe200078e0a85 */
[----:B------:R-:W-:Y:S01]  /*d420*/  ISETP.GT.U32.AND P4, PT, R133, R12, PT ;  /* 0x0000000c8500720c */ /* 0x000fe20003f84070 */
[----:B------:R0:W-:Y:S04]  /*d430*/  STL [R1+0x1ab8], R68 ;  /* 0x001ab84401007387 */ /* 0x0001e80000100800 */
[----:B------:R-:W4:Y:S01]  /*d440*/  LDL.LU R5, [R1+0x2ddc] ;  /* 0x002ddc0001057983 */ /* 0x000f220000300800 */
[----:B------:R-:W-:-:S07]  /*d450*/  VIADD R135, R146, 0xffffff59 ;  /* 0xffffff5992877836 */ /* 0x000fce0000000000 */
[----:B------:R-:W-:Y:S01]  /*d460*/  @!P4 IMAD.IADD R12, R12, 0x1, -R133 ;  /* 0x000000010c0cc824 */ /* 0x000fe200078e0a85 */
[----:B------:R-:W-:Y:S02]  /*d470*/  ISETP.GT.U32.AND P4, PT, R133, R8, PT ;  /* 0x000000088500720c */ /* 0x000fe40003f84070 */
[----:B------:R-:W-:Y:S01]  /*d480*/  ISETP.GE.U32.AND P6, PT, R135, 0x7ffffe5a, PT ;  /* 0x7ffffe5a8700780c */ /* 0x000fe20003fc6070 */
[----:B------:R-:W-:Y:S02]  /*d490*/  VIADD R135, R4, 0xed ;  /* 0x000000ed04877836 */ /* 0x000fe40000000000 */
[----:B------:R-:W-:Y:S02]  /*d4a0*/  IMAD.MOV.U32 R147, RZ, RZ, R158 ;  /* 0x000000ffff937224 */ /* 0x000fe400078e009e */
[----:B------:R-:W-:Y:S01]  /*d4b0*/  IMAD.MOV.U32 R145, RZ, RZ, R154 ;  /* 0x000000ffff917224 */ /* 0x000fe200078e009a */
[----:B0-----:R-:W-:Y:S01]  /*d4c0*/  IABS R68, R135 ;  /* 0x0000008700447213 */ /* 0x001fe20000000000 */
[----:B------:R-:W-:-:S04]  /*d4d0*/  IMAD.MOV.U32 R158, RZ, RZ, R156 ;  /* 0x000000ffff9e7224 */ /* 0x000fc800078e009c */
[----:B------:R-:W-:Y:S01]  /*d4e0*/  @!P4 IMAD.IADD R8, R8, 0x1, -R133 ;  /* 0x000000010808c824 */ /* 0x000fe200078e0a85 */
[----:B--2---:R-:W-:Y:S04]  /*d4f0*/  STL [R1+0x62c], R136 ;  /* 0x00062c8801007387 */ /* 0x004fe80000100800 */
[----:B------:R0:W-:Y:S04]  /*d500*/  STL [R1+0x1ab4], R134 ;  /* 0x001ab48601007387 */ /* 0x0001e80000100800 */
[----:B------:R-:W2:Y:S01]  /*d510*/  LDL R151, [R1+0xc0] ;  /* 0x0000c00001977983 */ /* 0x000ea20000100800 */
[----:B0-----:R-:W0:Y:S03]  /*d520*/  LDC R134, c[0x0][0x3a8] ;  /* 0x0000ea00ff867b82 */ /* 0x001e260000000800 */
[----:B---3--:R1:W-:Y:S04]  /*d530*/  STL [R1+0x628], R131 ;  /* 0x0006288301007387 */ /* 0x0083e80000100800 */
[----:B------:R3:W-:Y:S01]  /*d540*/  STL [R1+0x242c], R135 ;  /* 0x00242c8701007387 */ /* 0x0007e20000100800 */
[----:B-1----:R-:W-:-:S05]  /*d550*/  VIADD R131, R4, 0xee ;  /* 0x000000ee04837836 */ /* 0x002fca0000000000 */
[----:B------:R-:W-:Y:S04]  /*d560*/  STL [R1+0x2428], R131 ;  /* 0x0024288301007387 */ /* 0x000fe80000100800 */
[----:B------:R-:W4:Y:S04]  /*d570*/  LDL R154, [R1+0xdc] ;  /* 0x0000dc00019a7983 */ /* 0x000f280000100800 */
[----:B------:R-:W4:Y:S04]  /*d580*/  LDL R136, [R1+0xf4] ;  /* 0x0000f40001887983 */ /* 0x000f280000100800 */
[----:B------:R-:W4:Y:S04]  /*d590*/  LDL R156, [R1+0xf8] ;  /* 0x0000f800019c7983 */ /* 0x000f280000100800 */
[----:B---3--:R-:W3:Y:S04]  /*d5a0*/  LDL R135, [R1+0x100] ;  /* 0x0001000001877983 */ /* 0x008ee80000100800 */
[----:B------:R-:W3:Y:S04]  /*d5b0*/  LDL R138, [R1+0xfc] ;  /* 0x0000fc00018a7983 */ /* 0x000ee80000100800 */
[----:B------:R-:W3:Y:S04]  /*d5c0*/  LDL R137, [R1+0xf0] ;  /* 0x0000f00001897983 */ /* 0x000ee80000100800 */
[----:B------:R1:W-:Y:S04]  /*d5d0*/  STL [R1+0x2d40], R8 ;  /* 0x002d400801007387 */ /* 0x0003e80000100800 */
[----:B-1----:R-:W3:Y:S01]  /*d5e0*/  LDL R8, [R1+0x48] ;  /* 0x0000480001087983 */ /* 0x002ee20000100800 */
[----:B------:R-:W-:Y:S01]  /*d5f0*/  IMAD.HI.U32 R140, R0, R68, RZ ;  /* 0x00000044008c7227 */ /* 0x000fe200078e00ff */
[----:B------:R-:W-:-:S03]  /*d600*/  IABS R69, R131 ;  /* 0x0000008300457213 */ /* 0x000fc60000000000 */
[----:B------:R-:W-:Y:S01]  /*d610*/  IMAD.MOV.U32 R143, RZ, RZ, R155 ;  /* 0x000000ffff8f7224 */ /* 0x000fe200078e009b */
[----:B------:R-:W-:Y:S01]  /*d620*/  PRMT R132, RZ, 0x7610, R132 ;  /* 0x00007610ff847816 */ /* 0x000fe20000000084 */
[----:B0-----:R-:W-:Y:S01]  /*d630*/  IMAD R148, R134, 0x14c, RZ ;  /* 0x0000014c86947824 */ /* 0x001fe200078e02ff */
[----:B------:R-:W4:Y:S01]  /*d640*/  LDL R155, [R1+0xe8] ;  /* 0x0000e800019b7983 */ /* 0x000f220000100800 */
[----:B------:R-:W-:Y:S01]  /*d650*/  IMAD R139, R2, 0xa6, RZ ;  /* 0x000000a6028b7824 */ /* 0x000fe200078e02ff */
[C---:B------:R-:W-:Y:S01]  /*d660*/  ISETP.GT.U32.AND P0, PT, R133.reuse, R128, PT ;  /* 0x000000808500720c */ /* 0x040fe20003f04070 */
[----:B------:R-:W-:Y:S01]  /*d670*/  IMAD.MOV R141, RZ, RZ, -R140 ;  /* 0x000000ffff8d7224 */ /* 0x000fe200078e0a8c */
[----:B------:R-:W4:Y:S01]  /*d680*/  LDL R2, [R1+0x104] ;  /* 0x0001040001027983 */ /* 0x000f220000100800 */
[----:B------:R-:W-:Y:S01]  /*d690*/  IMAD.HI.U32 R134, R0, R69, RZ ;  /* 0x0000004500867227 */ /* 0x000fe200078e00ff */
[C---:B------:R-:W-:Y:S01]  /*d6a0*/  ISETP.GT.U32.AND P1, PT, R133.reuse, R77, PT ;  /* 0x0000004d8500720c */ /* 0x040fe20003f24070 */
[----:B------:R-:W0:Y:S01]  /*d6b0*/  LDC R131, c[0x0][0x3a8] ;  /* 0x0000ea00ff837b82 */ /* 0x000e220000000800 */
[----:B------:R-:W4:Y:S07]  /*d6c0*/  LDL R140, [R1+0xec] ;  /* 0x0000ec00018c7983 */ /* 0x000f2e0000100800 */
[----:B------:R-:W-:Y:S01]  /*d6d0*/  @!P0 IMAD.IADD R128, R128, 0x1, -R133 ;  /* 0x0000000180808824 */ /* 0x000fe200078e0a85 */
[----:B------:R-:W-:-:S02]  /*d6e0*/  ISETP.GT.U32.AND P0, PT, R133, R123, PT ;  /* 0x0000007b8500720c */ /* 0x000fc40003f04070 */
[----:B--2---:R-:W-:-:S13]  /*d6f0*/  ISETP.GT.U32.AND P4, PT, R133, R151, PT ;  /* 0x000000978500720c */ /* 0x004fda0003f84070 */
[----:B------:R-:W-:-:S05]  /*d700*/  @!P4 IMAD.IADD R151, R151, 0x1, -R133 ;  /* 0x000000019797c824 */ /* 0x000fca00078e0a85 */
[----:B------:R1:W-:Y:S01]  /*d710*/  @!P4 STL [R1+0xc0], R151 ;  /* 0x0000c0970100c387 */ /* 0x0003e20000100800 */
[----:B------:R-:W-:Y:S01]  /*d720*/  IADD3 R159, P4, PT, R148, R153, RZ ;  /* 0x00000099949f7210 */ /* 0x000fe20007f9e0ff */
[C---:B------:R-:W-:Y:S02]  /*d730*/  IMAD R148, R133.reuse, R141, R68 ;  /* 0x0000008d85947224 */ /* 0x040fe400078e0244 */
[----:B-1----:R-:W-:Y:S02]  /*d740*/  IMAD.MOV R151, RZ, RZ, -R134 ;  /* 0x000000ffff977224 */ /* 0x002fe400078e0a86 */
[----:B------:R-:W-:Y:S02]  /*d750*/  @!P6 IMAD.MOV.U32 R68, RZ, RZ, R159 ;  /* 0x000000ffff44e224 */ /* 0x000fe400078e009f */
[----:B------:R-:W-:Y:S01]  /*d760*/  IMAD R151, R133, R151, R69 ;  /* 0x0000009785977224 */ /* 0x000fe200078e0245 */
[----:B---3--:R-:W-:-:S05]  /*d770*/  LEA.HI.X.SX32 R160, R139, R8, 0x1, P4 ;  /* 0x000000088ba07211 */ /* 0x008fca00020f0eff */
[----:B------:R-:W-:-:S05]  /*d780*/  @!P6 IMAD.MOV.U32 R69, RZ, RZ, R160 ;  /* 0x000000ffff45e224 */ /* 0x000fca00078e00a0 */
[----:B------:R1:W2:Y:S01]  /*d790*/  @!P6 LDG.E.U16 R132, desc[UR20][R68.64] ;  /* 0x000000144484e981 */ /* 0x0002a2000c1e1500 */
[--C-:B------:R-:W-:Y:S01]  /*d7a0*/  @!P0 IMAD.IADD R123, R123, 0x1, -R133.reuse ;  /* 0x000000017b7b8824 */ /* 0x100fe200078e0a85 */
[----:B------:R-:W-:Y:S01]  /*d7b0*/  ISETP.GT.U32.AND P0, PT, R133, R119, PT ;  /* 0x000000778500720c */ /* 0x000fe20003f04070 */
[----:B------:R-:W-:Y:S01]  /*d7c0*/  IMAD.MOV.U32 R134, RZ, RZ, R158 ;  /* 0x000000ffff867224 */ /* 0x000fe200078e009e */
[----:B------:R-:W-:Y:S01]  /*d7d0*/  STL [R1+0x1ab0], R159 ;  /* 0x001ab09f01007387 */ /* 0x000fe20000100800 */
[--C-:B------:R-:W-:Y:S01]  /*d7e0*/  @!P1 IMAD.IADD R77, R77, 0x1, -R133.reuse ;  /* 0x000000014d4d9824 */ /* 0x100fe200078e0a85 */
[C---:B------:R-:W-:Y:S02]  /*d7f0*/  ISETP.GT.U32.AND P3, PT, R133.reuse, R19, PT ;  /* 0x000000138500720c */ /* 0x040fe40003f64070 */
[----:B----4-:R-:W-:Y:S01]  /*d800*/  ISETP.GT.U32.AND P5, PT, R133, R156, PT ;  /* 0x0000009c8500720c */ /* 0x010fe20003fa4070 */
[----:B------:R-:W3:Y:S01]  /*d810*/  LDL R139, [R1+0xe4] ;  /* 0x0000e400018b7983 */ /* 0x000ee20000100800 */
[----:B-1----:R-:W1:Y:S05]  /*d820*/  LDC R69, c[0x0][0x3a0] ;  /* 0x0000e800ff457b82 */ /* 0x002e6a0000000800 */
        /* <DEDUP_REMOVED lines=18> */
[----:B------:R-:W-:Y:S01]  /*d950*/  IMAD.MOV.U32 R158, RZ, RZ, R157 ;  /* 0x000000ffff9e7224 */ /* 0x000fe200078e009d */
[----:B------:R4:W-:Y:S04]  /*d960*/  STL [R1+0x1aac], R160 ;  /* 0x001aaca001007387 */ /* 0x0009e80000100800 */
[----:B------:R-:W3:Y:S04]  /*d970*/  LDL R141, [R1+0xe0] ;  /* 0x0000e000018d7983 */ /* 0x000ee80000100800 */
[----:B------:R-:W3:Y:S03]  /*d980*/  LDL R157, [R1+0xd4] ;  /* 0x0000d400019d7983 */ /* 0x000ee60000100800 */
[----:B------:R-:W-:Y:S01]  /*d990*/  @!P0 IMAD.IADD R81, R81, 0x1, -R133 ;  /* 0x0000000151518824 */ /* 0x000fe200078e0a85 */
[C---:B------:R-:W-:Y:S01]  /*d9a0*/  ISETP.GT.U32.AND P0, PT, R133.reuse, R78, PT ;  /* 0x0000004e8500720c */ /* 0x040fe20003f04070 */
[----:B----4-:R-:W4:Y:S04]  /*d9b0*/  LDL.LU R160, [R1+0x2dd8] ;  /* 0x002dd80001a07983 */ /* 0x010f280000300800 */
[----:B------:R-:W3:Y:S01]  /*d9c0*/  LDL.LU R159, [R1+0x2dd4] ;  /* 0x002dd400019f7983 */ /* 0x000ee20000300800 */
[----:B------:R-:W-:-:S07]  /*d9d0*/  ISETP.GT.U32.AND P1, PT, R133, R73, PT ;  /* 0x000000498500720c */ /* 0x000fce0003f24070 */
[----:B------:R-:W-:Y:S01]  /*d9e0*/  @!P0 IMAD.IADD R78, R78, 0x1, -R133 ;  /* 0x000000014e4e8824 */ /* 0x000fe200078e0a85 */
[----:B------:R-:W-:-:S05]  /*d9f0*/  ISETP.GT.U32.AND P0, PT, R133, R74, PT ;  /* 0x0000004a8500720c */ /* 0x000fca0003f04070 */
[----:B------:R-:W-:Y:S01]  /*da00*/  @!P1 IMAD.IADD R73, R73, 0x1, -R133 ;  /* 0x0000000149499824 */ /* 0x000fe200078e0a85 */
        /* <DEDUP_REMOVED lines=15> */
[--C-:B------:R-:W-:Y:S01]  /*db00*/  @!P1 IMAD.IADD R55, R55, 0x1, -R133.reuse ;  /* 0x0000000137379824 */ /* 0x100fe200078e0a85 */
[C---:B------:R-:W-:Y:S01]  /*db10*/  ISETP.GT.U32.AND P1, PT, R133.reuse, R51, PT ;  /* 0x000000338500720c */ /* 0x040fe20003f24070 */
[----:B--2---:R2:W-:Y:S04]  /*db20*/  STL [R1+0x624], R132 ;  /* 0x0006248401007387 */ /* 0x0045e80000100800 */
[----:B--2---:R-:W2:Y:S02]  /*db30*/  LDL.LU R132, [R1+0x2dd0] ;  /* 0x002dd00001847983 */ /* 0x004ea40000300800 */
        /* <DEDUP_REMOVED lines=31> */
[----:B------:R-:W-:Y:S01]  /*dd30*/  ISETP.GT.U32.AND P1, PT, R133, R17, PT ;  /* 0x000000118500720c */ /* 0x000fe20003f24070 */
[----:B------:R-:W-:Y:S01]  /*dd40*/  @!P3 IMAD.IADD R19, R19, 0x1, -R133 ;  /* 0x000000011313b824 */ /* 0x000fe200078e0a85 */
[----:B------:R-:W-:-:S05]  /*dd50*/  ISETP.GT.U32.AND P3, PT, R133, R15, PT ;  /* 0x0000000f8500720c */ /* 0x000fca0003f64070 */
        /* <DEDUP_REMOVED lines=26> */
[--C-:B------:R-:W-:Y:S02]  /*df00*/  @!P1 IMAD.IADD R136, R136, 0x1, -R133.reuse ;  /* 0x0000000188889824 */ /* 0x100fe400078e0a85 */
[--C-:B------:R-:W-:Y:S02]  /*df10*/  @!P5 IMAD.IADD R156, R156, 0x1, -R133.reuse ;  /* 0x000000019c9cd824 */ /* 0x100fe400078e0a85 */
[----:B------:R-:W-:-:S04]  /*df20*/  @!P3 IMAD.IADD R2, R2, 0x1, -R133 ;  /* 0x000000010202b824 */ /* 0x000fc800078e0a85 */
[----:B------:R-:W-:-:S05]  /*df30*/  @!P0 IMAD.IADD R154, R154, 0x1, -R133 ;  /* 0x000000019a9a8824 */ /* 0x000fca00078e0a85 */
[----:B------:R0:W-:Y:S04]  /*df40*/  @!P0 STL [R1+0xdc], R154 ;  /* 0x0000dc9a01008387 */ /* 0x0001e80000100800 */
[----:B0-----:R-:W4:Y:S04]  /*df50*/  LDL R154, [R1+0xd0] ;  /* 0x0000d000019a7983 */ /* 0x001f280000100800 */
[----:B------:R0:W-:Y:S04]  /*df60*/  @!P1 STL [R1+0xf4], R136 ;  /* 0x0000f48801009387 */ /* 0x0001e80000100800 */
[----:B0-----:R-:W4:Y:S04]  /*df70*/  LDL.LU R136, [R1+0x2dcc] ;  /* 0x002dcc0001887983 */ /* 0x001f280000300800 */
[----:B------:R0:W-:Y:S04]  /*df80*/  @!P5 STL [R1+0xf8], R156 ;  /* 0x0000f89c0100d387 */ /* 0x0001e80000100800 */
[----:B0-----:R-:W4:Y:S04]  /*df90*/  LDL.LU R156, [R1+0x2dc8] ;  /* 0x002dc800019c7983 */ /* 0x001f280000300800 */
[----:B------:R0:W-:Y:S02]  /*dfa0*/  @!P3 STL [R1+0x104], R2 ;  /* 0x000104020100b387 */ /* 0x0001e40000100800 */
[----:B0-----:R-:W0:Y:S01]  /*dfb0*/  LDC R2, c[0x0][0x3a8] ;  /* 0x0000ea00ff027b82 */ /* 0x001e220000000800 */
[----:B-1----:R-:W-:Y:S01]  /*dfc0*/  VIADD R68, R69, 0xffffff5a ;  /* 0xffffff5a45447836 */ /* 0x002fe20000000000 */
[----:B------:R-:W-:-:S04]  /*dfd0*/  ISETP.GT.U32.AND P4, PT, R133, R135, PT ;  /* 0x000000878500720c */ /* 0x000fc80003f84070 */
[----:B------:R-:W-:Y:S01]  /*dfe0*/  ISETP.GE.U32.AND P3, PT, R68, 0x7ffffe5b, PT ;  /* 0x7ffffe5b4400780c */ /* 0x000fe20003f66070 */
[----:B------:R-:W-:Y:S01]  /*dff0*/  IMAD R68, R131, 0x14a, RZ ;  /* 0x0000014a83447824 */ /* 0x000fe200078e02ff */
[----:B------:R-:W-:-:S04]  /*e000*/  ISETP.GT.U32.AND P0, PT, R133, R138, PT ;  /* 0x0000008a8500720c */ /* 0x000fc80003f04070 */
[----:B------:R-:W-:-:S03]  /*e010*/  IADD3 R68, P6, PT, R68, R153, RZ ;  /* 0x0000009944447210 */ /* 0x000fc60007fde0ff */
[----:B------:R-:W-:Y:S02]  /*e020*/  @!P4 IMAD.IADD R135, R135, 0x1, -R133 ;  /* 0x000000018787c824 */ /* 0x000fe400078e0a85 */
[----:B0-----:R-:W-:-:S05]  /*e030*/  IMAD R69, R2, 0xa5, RZ ;  /* 0x000000a502457824 */ /* 0x001fca00078e02ff */
[----:B------:R-:W-:Y:S01]  /*e040*/  LEA.HI.X.SX32 R69, R69, R8, 0x1, P6 ;  /* 0x0000000845457211 */ /* 0x000fe200030f0eff */
[----:B------:R-:W-:Y:S01]  /*e050*/  @!P0 IMAD.IADD R138, R138, 0x1, -R133 ;  /* 0x000000018a8a8824 */ /* 0x000fe200078e0a85 */
[----:B------:R0:W-:Y:S04]  /*e060*/  @!P4 STL [R1+0x100], R135 ;  /* 0x000100870100c387 */ /* 0x0001e80000100800 */
[----:B0-----:R-:W4:Y:S04]  /*e070*/  LDL R135, [R1+0xc8] ;  /* 0x0000c80001877983 */ /* 0x001f280000100800 */
[----:B------:R0:W-:Y:S04]  /*e080*/  @!P0 STL [R1+0xfc], R138 ;  /* 0x0000fc8a01008387 */ /* 0x0001e80000100800 */
[----:B0-----:R-:W4:Y:S01]  /*e090*/  LDL R138, [R1+0xc4] ;  /* 0x0000c400018a7983 */ /* 0x001f220000100800 */
[----:B--2---:R-:W-:-:S06]  /*e0a0*/  PRMT R132, RZ, 0x7610, R132 ;  /* 0x00007610ff847816 */ /* 0x004fcc0000000084 */
[----:B------:R0:W2:Y:S01]  /*e0b0*/  @!P3 LDG.E.U16 R132, desc[UR20][R68.64] ;  /* 0x000000144484b981 */ /* 0x0000a2000c1e1500 */
[C---:B------:R-:W-:Y:S02]  /*e0c0*/  ISETP.GT.U32.AND P1, PT, R133.reuse, R137, PT ;  /* 0x000000898500720c */ /* 0x040fe40003f24070 */
[C---:B------:R-:W-:Y:S02]  /*e0d0*/  ISETP.GT.U32.AND P5, PT, R133.reuse, R140, PT ;  /* 0x0000008c8500720c */ /* 0x040fe40003fa4070 */
[C---:B------:R-:W-:Y:S02]  /*e0e0*/  ISETP.GT.U32.AND P4, PT, R133.reuse, R155, PT ;  /* 0x0000009b8500720c */ /* 0x040fe40003f84070 */
[----:B---3--:R-:W-:-:S07]  /*e0f0*/  ISETP.GT.U32.AND P0, PT, R133, R139, PT ;  /* 0x0000008b8500720c */ /* 0x008fce0003f04070 */
[--C-:B------:R-:W-:Y:S02]  /*e100*/  @!P1 IMAD.IADD R137, R137, 0x1, -R133.reuse ;  /* 0x0000000189899824 */ /* 0x100fe400078e0a85 */
[--C-:B------:R-:W-:Y:S02]  /*e110*/  @!P5 IMAD.IADD R140, R140, 0x1, -R133.reuse ;  /* 0x000000018c8cd824 */ /* 0x100fe400078e0a85 */
[--C-:B------:R-:W-:Y:S01]  /*e120*/  @!P4 IMAD.IADD R155, R155, 0x1, -R133.reuse ;  /* 0x000000019b9bc824 */ /* 0x100fe200078e0a85 */
[----:B------:R1:W-:Y:S01]  /*e130*/  @!P1 STL [R1+0xf0], R137 ;  /* 0x0000f08901009387 */ /* 0x0003e20000100800 */
[----:B------:R-:W-:Y:S01]  /*e140*/  ISETP.GT.U32.AND P1, PT, R133, R141, PT ;  /* 0x0000008d8500720c */ /* 0x000fe20003f24070 */
[----:B------:R-:W-:Y:S02]  /*e150*/  @!P0 IMAD.IADD R139, R139, 0x1, -R133 ;  /* 0x000000018b8b8824 */ /* 0x000fe400078e0a85 */
[----:B------:R-:W-:Y:S01]  /*e160*/  STL [R1+0x1aa8], R68 ;  /* 0x001aa84401007387 */ /* 0x000fe20000100800 */
[----:B------:R-:W-:-:S03]  /*e170*/  IMAD.MOV.U32 R2, RZ, RZ, R134 ;  /* 0x000000ffff027224 */ /* 0x000fc600078e0086 */
[----:B------:R3:W-:Y:S01]  /*e180*/  @!P5 STL [R1+0xec], R140 ;  /* 0x0000ec8c0100d387 */ /* 0x0007e20000100800 */
[----:B------:R-:W-:Y:S01]  /*e190*/  ISETP.GT.U32.AND P5, PT, R133, R157, PT ;  /* 0x0000009d8500720c */ /* 0x000fe20003fa4070 */
[----:B-1----:R-:W1:Y:S02]  /*e1a0*/  LDC R137, c[0x0][0x3a8] ;  /* 0x0000ea00ff897b82 */ /* 0x002e640000000800 */
[----:B------:R-:W2:Y:S04]  /*e1b0*/  LDL R131, [R1+0x94] ;  /* 0x0000940001837983 */ /* 0x000ea80000100800 */
[----:B------:R-:W-:Y:S01]  /*e1c0*/  STL [R1+0x1aa4], R69 ;  /* 0x001aa44501007387 */ /* 0x000fe20000100800 */
[----:B---3--:R-:W-:-:S03]  /*e1d0*/  IMAD.MOV.U32 R140, RZ, RZ, R143 ;  /* 0x000000ffff8c7224 */ /* 0x008fc600078e008f */
[----:B------:R3:W-:Y:S01]  /*e1e0*/  @!P4 STL [R1+0xe8], R155 ;  /* 0x0000e89b0100c387 */ /* 0x0007e20000100800 */
[----:B------:R-:W-:-:S03]  /*e1f0*/  IMAD.MOV.U32 R143, RZ, RZ, R147 ;  /* 0x000000ffff8f7224 */ /* 0x000fc600078e0093 */
[----:B------:R-:W2:Y:S04]  /*e200*/  LDL R147, [R1+0xb4] ;  /* 0x0000b40001937983 */ /* 0x000ea80000100800 */
[----:B---3--:R-:W3:Y:S04]  /*e210*/  LDL R155, [R1+0xac] ;  /* 0x0000ac00019b7983 */ /* 0x008ee80000100800 */
[----:B------:R1:W-:Y:S01]  /*e220*/  @!P0 STL [R1+0xe4], R139 ;  /* 0x0000e48b01008387 */ /* 0x0003e20000100800 */
[----:B------:R-:W-:Y:S01]  /*e230*/  ISETP.GT.U32.AND P0, PT, R133, R2, PT ;  /* 0x000000028500720c */ /* 0x000fe20003f04070 */
[----:B0-----:R-:W-:-:S02]  /*e240*/  VIADD R68, R4, 0xef ;  /* 0x000000ef04447836 */ /* 0x001fc40000000000 */
[----:B------:R-:W-:Y:S02]  /*e250*/  VIADD R69, R4, 0xf0 ;  /* 0x000000f004457836 */ /* 0x000fe40000000000 */
[--C-:B------:R-:W-:Y:S02]  /*e260*/  @!P1 IMAD.IADD R141, R141, 0x1, -R133.reuse ;  /* 0x000000018d8d9824 */ /* 0x100fe400078e0a85 */
[--C-:B------:R-:W-:Y:S01]  /*e270*/  @!P5 IMAD.IADD R157, R157, 0x1, -R133.reuse ;  /* 0x000000019d9dd824 */ /* 0x100fe200078e0a85 */
[----:B------:R-:W-:Y:S04]  /*e280*/  STL [R1+0x2424], R68 ;  /* 0x0024244401007387 */ /* 0x000fe80000100800 */
[----:B------:R-:W-:Y:S01]  /*e290*/  STL [R1+0x2420], R69 ;  /* 0x0024204501007387 */ /* 0x000fe20000100800 */
[----:B------:R-:W-:-:S03]  /*e2a0*/  @!P0 IMAD.IADD R2, R2, 0x1, -R133 ;  /* 0x0000000102028824 */ /* 0x000fc600078e0a85 */
[----:B------:R-:W-:Y:S04]  /*e2b0*/  @!P1 STL [R1+0xe0], R141 ;  /* 0x0000e08d01009387 */ /* 0x000fe80000100800 */
[----:B------:R0:W-:Y:S04]  /*e2c0*/  @!P5 STL [R1+0xd4], R157 ;  /* 0x0000d49d0100d387 */ /* 0x0001e80000100800 */
[----:B-1----:R-:W3:Y:S04]  /*e2d0*/  LDL R139, [R1+0xa4] ;  /* 0x0000a400018b7983 */ /* 0x002ee80000100800 */
[----:B0-----:R-:W3:Y:S01]  /*e2e0*/  LDL R157, [R1+0xa8] ;  /* 0x0000a800019d7983 */ /* 0x001ee20000100800 */
[----:B------:R-:W-:-:S13]  /*e2f0*/  ISETP.GT.U32.AND P5, PT, R133, R158, PT ;  /* 0x0000009e8500720c */ /* 0x000fda0003fa4070 */
[----:B------:R-:W-:Y:S01]  /*e300*/  @!P5 IMAD.IADD R158, R158, 0x1, -R133 ;  /* 0x000000019e9ed824 */ /* 0x000fe200078e0a85 */
[----:B----4-:R-:W-:-:S13]  /*e310*/  ISETP.GT.U32.AND P6, PT, R133, R154, PT ;  /* 0x0000009a8500720c */ /* 0x010fda0003fc4070 */
[----:B------:R-:W-:-:S05]  /*e320*/  @!P6 IMAD.IADD R154, R154, 0x1, -R133 ;  /* 0x000000019a9ae824 */ /* 0x000fca00078e0a85 */
[----:B------:R0:W-:Y:S04]  /*e330*/  @!P6 STL [R1+0xd0], R154 ;  /* 0x0000d09a0100e387 */ /* 0x0001e80000100800 */
[----:B------:R-:W4:Y:S01]  /*e340*/  LDL R141, [R1+0xa0] ;  /* 0x0000a000018d7983 */ /* 0x000f220000100800 */
[----:B0-----:R-:W-:-:S03]  /*e350*/  IMAD.MOV.U32 R154, RZ, RZ, R156 ;  /* 0x000000ffff9a7224 */ /* 0x001fc600078e009c */
[----:B------:R-:W4:Y:S01]  /*e360*/  LDL R156, [R1+0x9c] ;  /* 0x00009c00019c7983 */ /* 0x000f220000100800 */
[C---:B------:R-:W-:Y:S02]  /*e370*/  ISETP.GT.U32.AND P1, PT, R133.reuse, R135, PT ;  /* 0x000000878500720c */ /* 0x040fe40003f24070 */
[----:B------:R-:W-:Y:S01]  /*e380*/  ISETP.GT.U32.AND P3, PT, R133, R138, PT ;  /* 0x0000008a8500720c */ /* 0x000fe20003f64070 */
[----:B--2---:R0:W-:Y:S04]  /*e390*/  STL [R1+0x620], R132 ;  /* 0x0006208401007387 */ /* 0x0041e80000100800 */
[----:B------:R1:W-:Y:S06]  /*e3a0*/  @!P0 STL [R1+0xcc], R2 ;  /* 0x0000cc0201008387 */ /* 0x0003ec0000100800 */
[----:B------:R-:W-:-:S02]  /*e3b0*/  @!P1 IMAD.IADD R135, R135, 0x1, -R133 ;  /* 0x0000000187879824 */ /* 0x000fc400078e0a85 */
[----:B------:R-:W-:Y:S02]  /*e3c0*/  @!P3 IMAD.IADD R138, R138, 0x1, -R133 ;  /* 0x000000018a8ab824 */ /* 0x000fe400078e0a85 */
[----:B------:R-:W-:Y:S01]  /*e3d0*/  VIADD R134, R146, 0xffffff5b ;  /* 0xffffff5b92867836 */ /* 0x000fe20000000000 */
[----:B------:R-:W-:Y:S01]  /*e3e0*/  IABS R68, R68 ;  /* 0x0000004400447213 */ /* 0x000fe20000000000 */
[----:B------:R-:W-:Y:S01]  /*e3f0*/  IMAD R137, R137, 0x148, RZ ;  /* 0x0000014889897824 */ /* 0x000fe200078e02ff */
[----:B------:R-:W-:Y:S01]  /*e400*/  IABS R69, R69 ;  /* 0x0000004500457213 */ /* 0x000fe20000000000 */
[----:B0-----:R-:W0:Y:S08]  /*e410*/  LDC R132, c[0x0][0x3a8] ;  /* 0x0000ea00ff847b82 */ /* 0x001e300000000800 */
[----:B-1----:R-:W1:Y:S01]  /*e420*/  LDC R2, c[0x0][0x3a8] ;  /* 0x0000ea00ff027b82 */ /* 0x002e620000000800 */
[----:B------:R-:W-:Y:S04]  /*e430*/  @!P1 STL [R1+0xc8], R135 ;  /* 0x0000c88701009387 */ /* 0x000fe80000100800 */
[----:B------:R1:W-:Y:S04]  /*e440*/  @!P3 STL [R1+0xc4], R138 ;  /* 0x0000c48a0100b387 */ /* 0x0003e80000100800 */
[----:B------:R2:W-:Y:S01]  /*e450*/  @!P5 STL [R1+0x90], R158 ;  /* 0x0000909e0100d387 */ /* 0x0005e20000100800 */
[----:B-1----:R-:W-:Y:S01]  /*e460*/  IMAD R138, R2, 0xa4, RZ ;  /* 0x000000a4028a7824 */ /* 0x002fe200078e02ff */
[----:B------:R-:W-:-:S02]  /*e470*/  ISETP.GT.U32.AND P0, PT, R133, R131, PT ;  /* 0x000000838500720c */ /* 0x000fc40003f04070 */
[----:B------:R-:W4:Y:S01]  /*e480*/  LDL R2, [R1+0xb0] ;  /* 0x0000b00001027983 */ /* 0x000f220000100800 */
[C---:B---3--:R-:W-:Y:S02]  /*e490*/  ISETP.GT.U32.AND P1, PT, R133.reuse, R155, PT ;  /* 0x0000009b8500720c */ /* 0x048fe40003f24070 */
[C---:B------:R-:W-:Y:S01]  /*e4a0*/  ISETP.GT.U32.AND P3, PT, R133.reuse, R140, PT ;  /* 0x0000008c8500720c */ /* 0x040fe20003f64070 */
[----:B--2---:R-:W2:Y:S01]  /*e4b0*/  LDL R158, [R1+0x84] ;  /* 0x00008400019e7983 */ /* 0x004ea20000100800 */
[----:B------:R-:W-:-:S06]  /*e4c0*/  ISETP.GT.U32.AND P5, PT, R133, R147, PT ;  /* 0x000000938500720c */ /* 0x000fcc0003fa4070 */
[----:B------:R-:W-:-:S03]  /*e4d0*/  @!P0 IMAD.IADD R131, R131, 0x1, -R133 ;  /* 0x0000000183838824 */ /* 0x000fc600078e0a85 */
[--C-:B------:R-:W-:Y:S01]  /*e4e0*/  @!P1 IMAD.IADD R155, R155, 0x1, -R133.reuse ;  /* 0x000000019b9b9824 */ /* 0x100fe200078e0a85 */
[----:B------:R-:W-:Y:S01]  /*e4f0*/  ISETP.GE.U32.AND P4, PT, R134, 0x7ffffe5c, PT ;  /* 0x7ffffe5c8600780c */ /* 0x000fe20003f86070 */
[----:B------:R1:W-:Y:S01]  /*e500*/  @!P0 STL [R1+0x94], R131 ;  /* 0x0000948301008387 */ /* 0x0003e20000100800 */
[----:B------:R-:W-:Y:S01]  /*e510*/  VIADD R140, R146, 0xffffff5d ;  /* 0xffffff5d928c7836 */ /* 0x000fe20000000000 */
[----:B------:R-:W-:Y:S01]  /*e520*/  PRMT R136, RZ, 0x7610, R136 ;  /* 0x00007610ff887816 */ /* 0x000fe20000000088 */
[C---:B------:R-:W-:Y:S01]  /*e530*/  IMAD.HI.U32 R135, R0.reuse, R68, RZ ;  /* 0x0000004400877227 */ /* 0x040fe200078e00ff */
[----:B------:R-:W3:Y:S01]  /*e540*/  LDC R134, c[0x0][0x3a0] ;  /* 0x0000e800ff867b82 */ /* 0x000ee20000000800 */
[----:B-1----:R-:W2:Y:S02]  /*e550*/  LDL.LU R131, [R1+0x2dc4] ;  /* 0x002dc40001837983 */ /* 0x002ea40000300800 */
[----:B------:R-:W-:Y:S02]  /*e560*/  IMAD.HI.U32 R146, R0, R69, RZ ;  /* 0x0000004500927227 */ /* 0x000fe400078e00ff */
[----:B------:R1:W-:Y:S02]  /*e570*/  @!P1 STL [R1+0xac], R155 ;  /* 0x0000ac9b01009387 */ /* 0x0003e40000100800 */
[----:B------:R-:W-:-:S02]  /*e580*/  @!P5 IMAD.IADD R147, R147, 0x1, -R133 ;  /* 0x000000019393d824 */ /* 0x000fc400078e0a85 */
[----:B------:R-:W-:Y:S01]  /*e590*/  IMAD.MOV R135, RZ, RZ, -R135 ;  /* 0x000000ffff877224 */ /* 0x000fe200078e0a87 */
[----:B-1----:R-:W2:Y:S01]  /*e5a0*/  LDL.LU R155, [R1+0x2dc0] ;  /* 0x002dc000019b7983 */ /* 0x002ea20000300800 */
[----:B------:R-:W-:-:S04]  /*e5b0*/  IMAD.MOV R146, RZ, RZ, -R146 ;  /* 0x000000ffff927224 */ /* 0x000fc800078e0a92 */
[----:B------:R-:W-:Y:S02]  /*e5c0*/  IMAD R146, R133, R146, R69 ;  /* 0x0000009285927224 */ /* 0x000fe400078e0245 */
[----:B----4-:R-:W-:-:S05]  /*e5d0*/  @!P3 IMAD.IADD R2, R2, 0x1, -R133 ;  /* 0x000000010202b824 */ /* 0x010fca00078e0a85 */
[----:B------:R1:W-:Y:S01]  /*e5e0*/  @!P3 STL [R1+0xb0], R2 ;  /* 0x0000b0020100b387 */ /* 0x0003e20000100800 */
[----:B------:R-:W-:-:S04]  /*e5f0*/  IADD3 R137, P3, PT, R137, R153, RZ ;  /* 0x0000009989897210 */ /* 0x000fc80007f7e0ff */
[----:B------:R-:W-:Y:S01]  /*e600*/  LEA.HI.X.SX32 R138, R138, R8, 0x1, P3 ;  /* 0x000000088a8a7211 */ /* 0x000fe200018f0eff */
[----:B------:R-:W-:Y:S04]  /*e610*/  STL [R1+0x1aa0], R137 ;  /* 0x001aa08901007387 */ /* 0x000fe80000100800 */
[----:B------:R4:W-:Y:S01]  /*e620*/  @!P5 STL [R1+0xb4], R147 ;  /* 0x0000b4930100d387 */ /* 0x0009e20000100800 */
[----:B------:R-:W-:Y:S01]  /*e630*/  @!P4 IMAD.MOV.U32 R69, RZ, RZ, R138 ;  /* 0x000000ffff45c224 */ /* 0x000fe200078e008a */
[C---:B------:R-:W-:Y:S01]  /*e640*/  ISETP.GT.U32.AND P0, PT, R133.reuse, R157, PT ;  /* 0x0000009d8500720c */ /* 0x040fe20003f04070 */
[----:B-1----:R-:W1:Y:S01]  /*e650*/  LDC R2, c[0x0][0x3a8] ;  /* 0x0000ea00ff027b82 */ /* 0x002e620000000800 */
[C---:B----4-:R-:W-:Y:S02]  /*e660*/  IMAD R147, R133.reuse, R135, R68 ;  /* 0x0000008785937224 */ /* 0x050fe400078e0244 */
[----:B------:R-:W-:Y:S01]  /*e670*/  @!P4 IMAD.MOV.U32 R68, RZ, RZ, R137 ;  /* 0x000000ffff44c224 */ /* 0x000fe200078e0089 */
[C---:B------:R-:W-:Y:S01]  /*e680*/  ISETP.GT.U32.AND P1, PT, R133.reuse, R139, PT ;  /* 0x0000008b8500720c */ /* 0x040fe20003f24070 */
[----:B------:R-:W4:Y:S04]  /*e690*/  LDL R135, [R1+0x88] ;  /* 0x0000880001877983 */ /* 0x000f280000100800 */
[----:B------:R3:W4:Y:S01]  /*e6a0*/  @!P4 LDG.E.U16 R136, desc[UR20][R68.64] ;  /* 0x000000144488c981 */ /* 0x000722000c1e1500 */
[----:B------:R-:W-:-:S02]  /*e6b0*/  ISETP.GT.U32.AND P6, PT, R133, R141, PT ;  /* 0x0000008d8500720c */ /* 0x000fc40003fc4070 */
[--C-:B------:R-:W-:Y:S01]  /*e6c0*/  @!P0 IMAD.IADD R157, R157, 0x1, -R133.reuse ;  /* 0x000000019d9d8824 */ /* 0x100fe200078e0a85 */
[----:B------:R-:W-:Y:S01]  /*e6d0*/  ISETP.GT.U32.AND P5, PT, R133, R156, PT ;  /* 0x0000009c8500720c */ /* 0x000fe20003fa4070 */
[----:B------:R-:W-:Y:S01]  /*e6e0*/  STL [R1+0x1a9c], R138 ;  /* 0x001a9c8a01007387 */ /* 0x000fe20000100800 */
[----:B------:R-:W-:Y:S02]  /*e6f0*/  ISETP.GE.U32.AND P3, PT, R140, 0x7ffffe5e, PT ;  /* 0x7ffffe5e8c00780c */ /* 0x000fe40003f66070 */
[--C-:B------:R-:W-:Y:S01]  /*e700*/  @!P1 IMAD.IADD R139, R139, 0x1, -R133.reuse ;  /* 0x000000018b8b9824 */ /* 0x100fe200078e0a85 */
[----:B------:R-:W4:Y:S04]  /*e710*/  LDL R140, [R1+0x5c] ;  /* 0x00005c00018c7983 */ /* 0x000f280000100800 */
[----:B------:R0:W-:Y:S01]  /*e720*/  @!P0 STL [R1+0xa8], R157 ;  /* 0x0000a89d01008387 */ /* 0x0001e20000100800 */
[----:B------:R-:W-:-:S03]  /*e730*/  @!P6 IMAD.IADD R141, R141, 0x1, -R133 ;  /* 0x000000018d8de824 */ /* 0x000fc600078e0a85 */
[----:B------:R-:W-:Y:S01]  /*e740*/  @!P5 IMAD.IADD R156, R156, 0x1, -R133 ;  /* 0x000000019c9cd824 */ /* 0x000fe200078e0a85 */
[----:B0-----:R-:W4:Y:S04]  /*e750*/  LDL R157, [R1+0x58] ;  /* 0x00005800019d7983 */ /* 0x001f280000100800 */
[----:B------:R-:W-:Y:S01]  /*e760*/  @!P1 STL [R1+0xa4], R139 ;  /* 0x0000a48b01009387 */ /* 0x000fe20000100800 */
[----:B------:R-:W-:Y:S01]  /*e770*/  ISETP.GT.U32.AND P1, PT, R133, R145, PT ;  /* 0x000000918500720c */ /* 0x000fe20003f24070 */
[----:B---3--:R-:W-:Y:S02]  /*e780*/  VIADD R68, R134, 0xffffff5c ;  /* 0xffffff5c86447836 */ /* 0x008fe40000000000 */
[----:B-1----:R-:W-:Y:S01]  /*e790*/  IMAD R69, R2, 0xa3, RZ ;  /* 0x000000a302457824 */ /* 0x002fe200078e02ff */
[----:B--2---:R-:W-:-:S09]  /*e7a0*/  PRMT R155, RZ, 0x7610, R155 ;  /* 0x00007610ff9b7816 */ /* 0x004fd2000000009b */
[----:B------:R-:W-:Y:S01]  /*e7b0*/  @!P1 IMAD.IADD R145, R145, 0x1, -R133 ;  /* 0x0000000191919824 */ /* 0x000fe200078e0a85 */
[----:B----4-:R0:W-:Y:S04]  /*e7c0*/  STL [R1+0x61c], R136 ;  /* 0x00061c8801007387 */ /* 0x0101e80000100800 */
[----:B0-----:R-:W2:Y:S04]  /*e7d0*/  LDL R136, [R1+0x54] ;  /* 0x0000540001887983 */ /* 0x001ea80000100800 */
[----:B------:R-:W-:Y:S04]  /*e7e0*/  @!P6 STL [R1+0xa0], R141 ;  /* 0x0000a08d0100e387 */ /* 0x000fe80000100800 */
[----:B------:R-:W3:Y:S04]  /*e7f0*/  LDL R137, [R1+0x50] ;  /* 0x0000500001897983 */ /* 0x000ee80000100800 */
[----:B------:R-:W4:Y:S04]  /*e800*/  LDL R138, [R1+0x44] ;  /* 0x00004400018a7983 */ /* 0x000f280000100800 */
[----:B------:R0:W-:Y:S01]  /*e810*/  @!P5 STL [R1+0x9c], R156 ;  /* 0x00009c9c0100d387 */ /* 0x0001e20000100800 */
[----:B------:R-:W-:Y:S01]  /*e820*/  ISETP.GE.U32.AND P5, PT, R68, 0x7ffffe5d, PT ;  /* 0x7ffffe5d4400780c */ /* 0x000fe20003fa6070 */
[----:B------:R-:W-:-:S02]  /*e830*/  IMAD R68, R132, 0x146, RZ ;  /* 0x0000014684447824 */ /* 0x000fc400078e02ff */
[C---:B------:R-:W-:Y:S01]  /*e840*/  VIADD R132, R4.reuse, 0xf1 ;  /* 0x000000f104847836 */ /* 0x040fe20000000000 */
[----:B------:R-:W2:Y:S04]  /*e850*/  LDL R2, [R1+0x8c] ;  /* 0x00008c0001027983 */ /* 0x000ea80000100800 */
[----:B------:R-:W2:Y:S01]  /*e860*/  LDL R139, [R1+0x10] ;  /* 0x00001000018b7983 */ /* 0x000ea20000100800 */
[C---:B------:R-:W-:Y:S02]  /*e870*/  ISETP.GT.U32.AND P0, PT, R133.reuse, R143, PT ;  /* 0x0000008f8500720c */ /* 0x040fe40003f04070 */
[----:B------:R-:W-:Y:S01]  /*e880*/  ISETP.GT.U32.AND P4, PT, R133, R158, PT ;  /* 0x0000009e8500720c */ /* 0x000fe20003f84070 */
[----:B------:R-:W-:Y:S01]  /*e890*/  STL [R1+0x2410], R132 ;  /* 0x0024108401007387 */ /* 0x000fe20000100800 */
[----:B------:R-:W-:Y:S01]  /*e8a0*/  VIADD R134, R4, 0xf2 ;  /* 0x000000f204867836 */ /* 0x000fe20000000000 */
[----:B0-----:R-:W0:Y:S02]  /*e8b0*/  LDC R156, c[0x0][0x3a8] ;  /* 0x0000ea00ff9c7b82 */ /* 0x001e240000000800 */
[----:B------:R-:W-:Y:S01]  /*e8c0*/  @!P1 STL [R1+0xc], R145 ;  /* 0x00000c9101009387 */ /* 0x000fe20000100800 */
[----:B------:R-:W-:-:S04]  /*e8d0*/  IADD3 R68, P1, PT, R68, R153, RZ ;  /* 0x0000009944447210 */ /* 0x000fc80007f3e0ff */
[----:B------:R-:W-:-:S05]  /*e8e0*/  LEA.HI.X.SX32 R69, R69, R8, 0x1, P1 ;  /* 0x0000000845457211 */ /* 0x000fca00008f0eff */
[----:B------:R1:W2:Y:S01]  /*e8f0*/  @!P5 LDG.E.U16 R155, desc[UR20][R68.64] ;  /* 0x00000014449bd981 */ /* 0x0002a2000c1e1500 */
[--C-:B------:R-:W-:Y:S02]  /*e900*/  @!P0 IMAD.IADD R143, R143, 0x1, -R133.reuse ;  /* 0x000000018f8f8824 */ /* 0x100fe400078e0a85 */
[----:B------:R-:W-:-:S03]  /*e910*/  @!P4 IMAD.IADD R158, R158, 0x1, -R133 ;  /* 0x000000019e9ec824 */ /* 0x000fc600078e0a85 */
[----:B------:R-:W-:Y:S04]  /*e920*/  @!P0 STL [R1+0x98], R143 ;  /* 0x0000988f01008387 */ /* 0x000fe80000100800 */
[----:B------:R-:W-:Y:S04]  /*e930*/  STL [R1+0x240c], R134 ;  /* 0x00240c8601007387 */ /* 0x000fe80000100800 */
[----:B------:R-:W3:Y:S04]  /*e940*/  LDL R141, [R1+0x18] ;  /* 0x00001800018d7983 */ /* 0x000ee80000100800 */
[----:B------:R-:W-:Y:S04]  /*e950*/  STL [R1+0x1a98], R68 ;  /* 0x001a984401007387 */ /* 0x000fe80000100800 */
[----:B------:R1:W-:Y:S04]  /*e960*/  @!P4 STL [R1+0x84], R158 ;  /* 0x0000849e0100c387 */ /* 0x0003e80000100800 */
[----:B-1----:R-:W3:Y:S04]  /*e970*/  LDL R158, [R1+0x1c] ;  /* 0x00001c00019e7983 */ /* 0x002ee80000100800 */
[----:B------:R1:W-:Y:S04]  /*e980*/  STL [R1+0x1a94], R69 ;  /* 0x001a944501007387 */ /* 0x0003e80000100800 */
[----:B------:R-:W3:Y:S04]  /*e990*/  LDL R143, [R1+0x24] ;  /* 0x00002400018f7983 */ /* 0x000ee80000100800 */
[----:B------:R-:W3:Y:S01]  /*e9a0*/  LDL R145, [R1+0x40] ;  /* 0x0000400001917983 */ /* 0x000ee20000100800 */
[----:B------:R-:W-:-:S02]  /*e9b0*/  ISETP.GT.U32.AND P0, PT, R133, R135, PT ;  /* 0x000000878500720c */ /* 0x000fc40003f04070 */
[----:B------:R-:W-:Y:S02]  /*e9c0*/  IABS R132, R132 ;  /* 0x0000008400847213 */ /* 0x000fe40000000000 */
[----:B------:R-:W-:Y:S02]  /*e9d0*/  IABS R134, R134 ;  /* 0x0000008600867213 */ /* 0x000fe40000000000 */
[----:B------:R-:W-:Y:S01]  /*e9e0*/  ISETP.GT.U32.AND P4, PT, R133, R140, PT ;  /* 0x0000008c8500720c */ /* 0x000fe20003f84070 */
[----:B------:R-:W-:Y:S02]  /*e9f0*/  IMAD.MOV.U32 R68, RZ, RZ, R132 ;  /* 0x000000ffff447224 */ /* 0x000fe400078e0084 */
[----:B-1----:R-:W-:-:S04]  /*ea00*/  IMAD.MOV.U32 R69, RZ, RZ, R134 ;  /* 0x000000ffff457224 */ /* 0x002fc800078e0086 */
[----:B------:R-:W-:Y:S01]  /*ea10*/  @!P0 IMAD.IADD R135, R135, 0x1, -R133 ;  /* 0x0000000187878824 */ /* 0x000fe200078e0a85 */
[----:B--2---:R1:W-:Y:S04]  /*ea20*/  STL [R1+0x618], R155 ;  /* 0x0006189b01007387 */ /* 0x0043e80000100800 */
[----:B-1----:R-:W2:Y:S01]  /*ea30*/  LDL.LU R155, [R1+0x2dbc] ;  /* 0x002dbc00019b7983 */ /* 0x002ea20000300800 */
[----:B------:R-:W-:-:S03]  /*ea40*/  ISETP.GT.U32.AND P6, PT, R133, R2, PT ;  /* 0x000000028500720c */ /* 0x000fc60003fc4070 */
[----:B------:R-:W2:Y:S01]  /*ea50*/  LDL.LU R132, [R1+0x2db8] ;  /* 0x002db80001847983 */ /* 0x000ea20000300800 */
[----:B------:R-:W-:-:S03]  /*ea60*/  ISETP.GT.U32.AND P1, PT, R133, R157, PT ;  /* 0x0000009d8500720c */ /* 0x000fc60003f24070 */
[----:B------:R-:W2:Y:S06]  /*ea70*/  LDL.LU R134, [R1+0x2db4] ;  /* 0x002db40001867983 */ /* 0x000eac0000300800 */
[--C-:B------:R-:W-:Y:S01]  /*ea80*/  @!P6 IMAD.IADD R2, R2, 0x1, -R133.reuse ;  /* 0x000000010202e824 */ /* 0x100fe200078e0a85 */
[----:B------:R1:W-:Y:S01]  /*ea90*/  @!P0 STL [R1+0x88], R135 ;  /* 0x0000888701008387 */ /* 0x0003e20000100800 */
[----:B------:R-:W-:-:S03]  /*eaa0*/  @!P4 IMAD.IADD R140, R140, 0x1, -R133 ;  /* 0x000000018c8cc824 */ /* 0x000fc600078e0a85 */
[----:B-1----:R-:W2:Y:S04]  /*eab0*/  LDL.LU R135, [R1+0x2db0] ;  /* 0x002db00001877983 */ /* 0x002ea80000300800 */
[----:B------:R1:W-:Y:S01]  /*eac0*/  @!P6 STL [R1+0x8c], R2 ;  /* 0x00008c020100e387 */ /* 0x0003e20000100800 */
[C---:B------:R-:W-:Y:S01]  /*ead0*/  ISETP.GT.U32.AND P0, PT, R133.reuse, R136, PT ;  /* 0x000000888500720c */ /* 0x040fe20003f04070 */
[----:B-1----:R-:W1:Y:S01]  /*eae0*/  LDC R2, c[0x0][0x3a8] ;  /* 0x0000ea00ff027b82 */ /* 0x002e620000000800 */
[----:B---3--:R-:W-:Y:S01]  /*eaf0*/  ISETP.GT.U32.AND P5, PT, R133, R137, PT ;  /* 0x000000898500720c */ /* 0x008fe20003fa4070 */
[----:B------:R-:W-:Y:S01]  /*eb00*/  @!P1 IMAD.IADD R157, R157, 0x1, -R133 ;  /* 0x000000019d9d9824 */ /* 0x000fe200078e0a85 */
[----:B------:R3:W-:Y:S01]  /*eb10*/  @!P4 STL [R1+0x5c], R140 ;  /* 0x00005c8c0100c387 */ /* 0x0007e20000100800 */
[----:B----4-:R-:W-:-:S03]  /*eb20*/  ISETP.GT.U32.AND P4, PT, R133, R138, PT ;  /* 0x0000008a8500720c */ /* 0x010fc60003f84070 */
[----:B------:R1:W-:Y:S01]  /*eb30*/  @!P1 STL [R1+0x58], R157 ;  /* 0x0000589d01009387 */ /* 0x0003e20000100800 */
[----:B------:R-:W-:-:S04]  /*eb40*/  ISETP.GT.U32.AND P1, PT, R133, R139, PT ;  /* 0x0000008b8500720c */ /* 0x000fc80003f24070 */
[--C-:B------:R-:W-:Y:S02]  /*eb50*/  @!P0 IMAD.IADD R136, R136, 0x1, -R133.reuse ;  /* 0x0000000188888824 */ /* 0x100fe400078e0a85 */
[----:B0-----:R-:W-:Y:S02]  /*eb60*/  IMAD R156, R156, 0x144, RZ ;  /* 0x000001449c9c7824 */ /* 0x001fe400078e02ff */
[----:B------:R-:W-:Y:S02]  /*eb70*/  @!P5 IMAD.IADD R137, R137, 0x1, -R133 ;  /* 0x000000018989d824 */ /* 0x000fe400078e0a85 */
[----:B---3--:R-:W-:-:S04]  /*eb80*/  IMAD.HI.U32 R140, R0, R68, RZ ;  /* 0x00000044008c7227 */ /* 0x008fc800078e00ff */
[----:B------:R-:W-:Y:S02]  /*eb90*/  @!P4 IMAD.IADD R138, R138, 0x1, -R133 ;  /* 0x000000018a8ac824 */ /* 0x000fe400078e0a85 */
[----:B-1----:R-:W-:Y:S02]  /*eba0*/  IMAD R157, R2, 0xa2, RZ ;  /* 0x000000a2029d7824 */ /* 0x002fe400078e02ff */
[----:B------:R-:W3:Y:S01]  /*ebb0*/  LDL R2, [R1+0x20] ;  /* 0x0000200001027983 */ /* 0x000ee20000100800 */
[----:B------:R-:W-:-:S03]  /*ebc0*/  IMAD.MOV R140, RZ, RZ, -R140 ;  /* 0x000000ffff8c7224 */ /* 0x000fc600078e0a8c */
[----:B------:R0:W-:Y:S01]  /*ebd0*/  @!P0 STL [R1+0x54], R136 ;  /* 0x0000548801008387 */ /* 0x0001e20000100800 */
[----:B------:R-:W-:Y:S02]  /*ebe0*/  @!P1 IMAD.IADD R139, R139, 0x1, -R133 ;  /* 0x000000018b8b9824 */ /* 0x000fe400078e0a85 */
[----:B------:R-:W-:Y:S01]  /*ebf0*/  IMAD R68, R133, R140, R68 ;  /* 0x0000008c85447224 */ /* 0x000fe200078e0244 */
[----:B0-----:R-:W4:Y:S04]  /*ec00*/  LDL.LU R136, [R1+0x2dac] ;  /* 0x002dac0001887983 */ /* 0x001f280000300800 */
[----:B------:R0:W-:Y:S04]  /*ec10*/  @!P5 STL [R1+0x50], R137 ;  /* 0x000050890100d387 */ /* 0x0001e80000100800 */
[----:B0-----:R-:W3:Y:S04]  /*ec20*/  LDL.LU R137, [R1+0x2da8] ;  /* 0x002da80001897983 */ /* 0x001ee80000300800 */
[----:B------:R0:W-:Y:S01]  /*ec30*/  @!P4 STL [R1+0x44], R138 ;  /* 0x0000448a0100c387 */ /* 0x0001e20000100800 */
[----:B------:R-:W-:-:S03]  /*ec40*/  IADD3 R156, P4, PT, R156, R153, RZ ;  /* 0x000000999c9c7210 */ /* 0x000fc60007f9e0ff */
[----:B0-----:R-:W3:Y:S04]  /*ec50*/  LDL.LU R138, [R1+0x2da4] ;  /* 0x002da400018a7983 */ /* 0x001ee80000300800 */
[----:B------:R0:W-:Y:S04]  /*ec60*/  @!P1 STL [R1+0x10], R139 ;  /* 0x0000108b01009387 */ /* 0x0001e80000100800 */
[----:B0-----:R-:W3:Y:S04]  /*ec70*/  LDL.LU R139, [R1+0x2da0] ;  /* 0x002da000018b7983 */ /* 0x001ee80000300800 */
[----:B------:R-:W-:Y:S04]  /*ec80*/  STL [R1+0x1a90], R156 ;  /* 0x001a909c01007387 */ /* 0x000fe80000100800 */
[----:B------:R-:W3:Y:S04]  /*ec90*/  LDL.LU R140, [R1+0x2d9c] ;  /* 0x002d9c00018c7983 */ /* 0x000ee80000300800 */
[----:B------:R0:W-:Y:S01]  /*eca0*/  STL [R1+0x60], R68 ;  /* 0x0000604401007387 */ /* 0x0001e20000100800 */
[----:B------:R-:W-:Y:S01]  /*ecb0*/  LEA.HI.X.SX32 R157, R157, R8, 0x1, P4 ;  /* 0x000000089d9d7211 */ /* 0x000fe200020f0eff */
[----:B0-----:R-:W-:-:S04]  /*ecc0*/  IMAD.HI.U32 R68, R0, R69, RZ ;  /* 0x0000004500447227 */ /* 0x001fc800078e00ff */
[----:B------:R-:W-:-:S04]  /*ecd0*/  IMAD.MOV R68, RZ, RZ, -R68 ;  /* 0x000000ffff447224 */ /* 0x000fc800078e0a44 */
[----:B------:R-:W-:Y:S01]  /*ece0*/  IMAD R69, R133, R68, R69 ;  /* 0x0000004485457224 */ /* 0x000fe200078e0245 */
[----:B------:R-:W-:Y:S01]  /*ecf0*/  STL [R1+0x1a8c], R157 ;  /* 0x001a8c9d01007387 */ /* 0x000fe20000100800 */
[----:B------:R-:W-:-:S03]  /*ed00*/  @!P3 IMAD.MOV.U32 R68, RZ, RZ, R156 ;  /* 0x000000ffff44b224 */ /* 0x000fc600078e009c */
[----:B------:R0:W-:Y:S02]  /*ed10*/  STL [R1+0x6c], R69 ;  /* 0x00006c4501007387 */ /* 0x0001e40000100800 */
[----:B0-----:R-:W-:Y:S01]  /*ed20*/  @!P3 IMAD.MOV.U32 R69, RZ, RZ, R157 ;  /* 0x000000ffff45b224 */ /* 0x001fe200078e009d */
[----:B--2---:R-:W-:Y:S01]  /*ed30*/  PRMT R155, RZ, 0x7610, R155 ;  /* 0x00007610ff9b7816 */ /* 0x004fe2000000009b */
[----:B------:R-:W2:Y:S01]  /*ed40*/  LDL.LU R157, [R1+0x2d98] ;  /* 0x002d9800019d7983 */ /* 0x000ea20000300800 */
[C---:B------:R-:W-:Y:S02]  /*ed50*/  ISETP.GT.U32.AND P0, PT, R133.reuse, R141, PT ;  /* 0x0000008d8500720c */ /* 0x040fe40003f04070 */
[----:B------:R-:W-:Y:S01]  /*ed60*/  ISETP.GT.U32.AND P5, PT, R133, R158, PT ;  /* 0x0000009e8500720c */ /* 0x000fe20003fa4070 */
[----:B------:R-:W2:Y:S04]  /*ed70*/  LDL.LU R156, [R1+0x2d94] ;  /* 0x002d9400019c7983 */ /* 0x000ea80000300800 */
[----:B------:R0:W2:Y:S06]  /*ed80*/  @!P3 LDG.E.U16 R155, desc[UR20][R68.64] ;  /* 0x00000014449bb981 */ /* 0x0000ac000c1e1500 */
[----:B------:R-:W-:-:S02]  /*ed90*/  @!P0 IMAD.IADD R141, R141, 0x1, -R133 ;  /* 0x000000018d8d8824 */ /* 0x000fc400078e0a85 */
[----:B------:R-:W-:Y:S01]  /*eda0*/  @!P5 IMAD.IADD R158, R158, 0x1, -R133 ;  /* 0x000000019e9ed824 */ /* 0x000fe200078e0a85 */
[----:B0-----:R-:W0:Y:S01]  /*edb0*/  LDC R69, c[0x0][0x3a0] ;  /* 0x0000e800ff457b82 */ /* 0x001e220000000800 */
[----:B--2---:R1:W-:Y:S04]  /*edc0*/  STL [R1+0x614], R155 ;  /* 0x0006149b01007387 */ /* 0x0043e80000100800 */
[----:B-1----:R-:W2:Y:S04]  /*edd0*/  LDL.LU R155, [R1+0x2d90] ;  /* 0x002d9000019b7983 */ /* 0x002ea80000300800 */
[----:B------:R1:W-:Y:S04]  /*ede0*/  @!P0 STL [R1+0x18], R141 ;  /* 0x0000188d01008387 */ /* 0x0003e80000100800 */
[----:B-1----:R-:W4:Y:S04]  /*edf0*/  LDL.LU R141, [R1+0x2d8c] ;  /* 0x002d8c00018d7983 */ /* 0x002f280000300800 */
[----:B------:R1:W-:Y:S04]  /*ee00*/  @!P5 STL [R1+0x1c], R158 ;  /* 0x00001c9e0100d387 */ /* 0x0003e80000100800 */
[----:B-1----:R-:W4:Y:S01]  /*ee10*/  LDL.LU R158, [R1+0x2d88] ;  /* 0x002d8800019e7983 */ /* 0x002f220000300800 */
[----:B---3--:R-:W-:-:S02]  /*ee20*/  ISETP.GT.U32.AND P6, PT, R133, R2, PT ;  /* 0x000000028500720c */ /* 0x008fc40003fc4070 */
[C---:B------:R-:W-:Y:S02]  /*ee30*/  ISETP.GT.U32.AND P4, PT, R133.reuse, R143, PT ;  /* 0x0000008f8500720c */ /* 0x040fe40003f84070 */
[C---:B------:R-:W-:Y:S02]  /*ee40*/  ISETP.GT.U32.AND P1, PT, R133.reuse, R145, PT ;  /* 0x000000918500720c */ /* 0x040fe40003f24070 */
[----:B------:R-:W-:Y:S01]  /*ee50*/  ISETP.GT.U32.AND P3, PT, R133, R156, PT ;  /* 0x0000009c8500720c */ /* 0x000fe20003f64070 */
[----:B0-----:R-:W-:Y:S01]  /*ee60*/  VIADD R68, R69, 0xffffff5e ;  /* 0xffffff5e45447836 */ /* 0x001fe20000000000 */
[----:B------:R-:W-:-:S05]  /*ee70*/  ISETP.GT.U32.AND P5, PT, R133, R157, PT ;  /* 0x0000009d8500720c */ /* 0x000fca0003fa4070 */
[--C-:B------:R-:W-:Y:S02]  /*ee80*/  @!P6 IMAD.IADD R2, R2, 0x1, -R133.reuse ;  /* 0x000000010202e824 */ /* 0x100fe400078e0a85 */
[--C-:B------:R-:W-:Y:S02]  /*ee90*/  @!P4 IMAD.IADD R143, R143, 0x1, -R133.reuse ;  /* 0x000000018f8fc824 */ /* 0x100fe400078e0a85 */
[----:B------:R-:W-:Y:S01]  /*eea0*/  @!P1 IMAD.IADD R145, R145, 0x1, -R133 ;  /* 0x0000000191919824 */ /* 0x000fe200078e0a85 */
[----:B------:R0:W-:Y:S04]  /*eeb0*/  @!P6 STL [R1+0x20], R2 ;  /* 0x000020020100e387 */ /* 0x0001e80000100800 */
[----:B------:R-:W-:Y:S04]  /*eec0*/  @!P4 STL [R1+0x24], R143 ;  /* 0x0000248f0100c387 */ /* 0x000fe80000100800 */
[----:B------:R1:W-:Y:S01]  /*eed0*/  @!P1 STL [R1+0x40], R145 ;  /* 0x0000409101009387 */ /* 0x0003e20000100800 */
[----:B------:R-:W-:Y:S01]  /*eee0*/  ISETP.GE.U32.AND P1, PT, R68, 0x7ffffe5f, PT ;  /* 0x7ffffe5f4400780c */ /* 0x000fe20003f26070 */
[C---:B------:R-:W-:Y:S01]  /*eef0*/  VIADD R68, R4.reuse, 0xf3 ;  /* 0x000000f304447836 */ /* 0x040fe20000000000 */
[----:B0-----:R-:W0:Y:S01]  /*ef00*/  LDC R2, c[0x0][0x3a8] ;  /* 0x0000ea00ff027b82 */ /* 0x001e220000000800 */
[----:B------:R-:W-:-:S02]  /*ef10*/  VIADD R69, R4, 0xf4 ;  /* 0x000000f404457836 */ /* 0x000fc40000000000 */
[--C-:B------:R-:W-:Y:S01]  /*ef20*/  @!P3 IMAD.IADD R156, R156, 0x1, -R133.reuse ;  /* 0x000000019c9cb824 */ /* 0x100fe200078e0a85 */
[----:B------:R-:W-:Y:S01]  /*ef30*/  ISETP.GT.U32.AND P3, PT, R133, R160, PT ;  /* 0x000000a08500720c */ /* 0x000fe20003f64070 */
[--C-:B------:R-:W-:Y:S01]  /*ef40*/  @!P5 IMAD.IADD R157, R157, 0x1, -R133.reuse ;  /* 0x000000019d9dd824 */ /* 0x100fe200078e0a85 */
[----:B------:R-:W-:Y:S02]  /*ef50*/  ISETP.GT.U32.AND P5, PT, R133, R161, PT ;  /* 0x000000a18500720c */ /* 0x000fe40003fa4070 */
[----:B-1----:R-:W1:Y:S09]  /*ef60*/  LDC R145, c[0x0][0x3a8] ;  /* 0x0000ea00ff917b82 */ /* 0x002e720000000800 */
[----:B------:R-:W-:-:S02]  /*ef70*/  @!P3 IMAD.IADD R160, R160, 0x1, -R133 ;  /* 0x00000001a0a0b824 */ /* 0x000fc400078e0a85 */
[----:B------:R-:W-:Y:S01]  /*ef80*/  @!P5 IMAD.IADD R161, R161, 0x1, -R133 ;  /* 0x00000001a1a1d824 */ /* 0x000fe200078e0a85 */
[C---:B------:R-:W-:Y:S02]  /*ef90*/  ISETP.GT.U32.AND P3, PT, R133.reuse, R164, PT ;  /* 0x000000a48500720c */ /* 0x040fe40003f64070 */
[----:B------:R-:W-:-:S11]  /*efa0*/  ISETP.GT.U32.AND P5, PT, R133, R144, PT ;  /* 0x000000908500720c */ /* 0x000fd60003fa4070 */
[--C-:B------:R-:W-:Y:S02]  /*efb0*/  @!P3 IMAD.IADD R164, R164, 0x1, -R133.reuse ;  /* 0x00000001a4a4b824 */ /* 0x100fe400078e0a85 */
[----:B------:R-:W-:Y:S01]  /*efc0*/  @!P5 IMAD.IADD R144, R144, 0x1, -R133 ;  /* 0x000000019090d824 */ /* 0x000fe200078e0a85 */
[----:B--2---:R-:W-:-:S13]  /*efd0*/  ISETP.GT.U32.AND P0, PT, R133, R155, PT ;  /* 0x0000009b8500720c */ /* 0x004fda0003f04070 */
[----:B------:R-:W-:Y:S01]  /*efe0*/  @!P0 IMAD.IADD R155, R155, 0x1, -R133 ;  /* 0x000000019b9b8824 */ /* 0x000fe200078e0a85 */
[----:B------:R-:W-:-:S04]  /*eff0*/  ISETP.GT.U32.AND P0, PT, R133, R159, PT ;  /* 0x0000009f8500720c */ /* 0x000fc80003f04070 */
[----:B------:R-:W-:Y:S01]  /*f000*/  STL [R1+0x2838], R155 ;  /* 0x0028389b01007387 */ /* 0x000fe20000100800 */
[----:B----4-:R-:W-:-:S03]  /*f010*/  ISETP.GT.U32.AND P4, PT, R133, R158, PT ;  /* 0x0000009e8500720c */ /* 0x010fc60003f84070 */
[----:B------:R-:W-:Y:S04]  /*f020*/  STL [R1+0x2408], R68 ;  /* 0x0024084401007387 */ /* 0x000fe80000100800 */
[----:B------:R-:W-:Y:S04]  /*f030*/  STL [R1+0x2894], R155 ;  /* 0x0028949b01007387 */ /* 0x000fe80000100800 */
[----:B------:R-:W-:Y:S04]  /*f040*/  STL [R1+0x2404], R69 ;  /* 0x0024044501007387 */ /* 0x000fe80000100800 */
[----:B------:R-:W-:Y:S01]  /*f050*/  STL [R1+0x283c], R156 ;  /* 0x00283c9c01007387 */ /* 0x000fe20000100800 */
[----:B------:R-:W-:-:S03]  /*f060*/  @!P4 IMAD.IADD R158, R158, 0x1, -R133 ;  /* 0x000000019e9ec824 */ /* 0x000fc600078e0a85 */
[----:B------:R-:W-:Y:S04]  /*f070*/  STL [R1+0x2870], R156 ;  /* 0x0028709c01007387 */ /* 0x000fe80000100800 */
[----:B------:R-:W-:Y:S01]  /*f080*/  STL [R1+0x28c8], R156 ;  /* 0x0028c89c01007387 */ /* 0x000fe20000100800 */
[----:B------:R-:W-:-:S03]  /*f090*/  ISETP.GT.U32.AND P4, PT, R133, R162, PT ;  /* 0x000000a28500720c */ /* 0x000fc60003f84070 */
[----:B------:R-:W-:Y:S01]  /*f0a0*/  STL [R1+0x28d4], R156 ;  /* 0x0028d49c01007387 */ /* 0x000fe20000100800 */
[----:B------:R-:W-:-:S03]  /*f0b0*/  @!P0 IMAD.IADD R159, R159, 0x1, -R133 ;  /* 0x000000019f9f8824 */ /* 0x000fc600078e0a85 */
        /* <DEDUP_REMOVED lines=9> */
[----:B--2---:R-:W2:Y:S03]  /*f150*/  LDC R159, c[0x0][0x3a8] ;  /* 0x0000ea00ff9f7b82 */ /* 0x004ea60000000800 */
[----:B------:R-:W-:Y:S01]  /*f160*/  STL [R1+0x2858], R160 ;  /* 0x002858a001007387 */ /* 0x000fe20000100800 */
[----:B------:R-:W-:-:S03]  /*f170*/  @!P4 IMAD.IADD R162, R162, 0x1, -R133 ;  /* 0x00000001a2a2c824 */ /* 0x000fc600078e0a85 */
[----:B------:R-:W-:Y:S01]  /*f180*/  STL [R1+0x2890], R160 ;  /* 0x002890a001007387 */ /* 0x000fe20000100800 */
[----:B------:R-:W-:-:S03]  /*f190*/  ISETP.GT.U32.AND P0, PT, R133, R163, PT ;  /* 0x000000a38500720c */ /* 0x000fc60003f04070 */
[----:B------:R-:W-:Y:S04]  /*f1a0*/  STL [R1+0x2950], R160 ;  /* 0x002950a001007387 */ /* 0x000fe80000100800 */
[----:B------:R-:W-:Y:S04]  /*f1b0*/  STL [R1+0x295c], R160 ;  /* 0x00295ca001007387 */ /* 0x000fe80000100800 */
[----:B------:R-:W-:Y:S04]  /*f1c0*/  STL [R1+0x284c], R161 ;  /* 0x00284ca101007387 */ /* 0x000fe80000100800 */
[----:B------:R-:W-:Y:S04]  /*f1d0*/  STL [R1+0x2880], R161 ;  /* 0x002880a101007387 */ /* 0x000fe80000100800 */
[----:B------:R-:W-:Y:S01]  /*f1e0*/  STL [R1+0x288c], R161 ;  /* 0x00288ca101007387 */ /* 0x000fe20000100800 */
[----:B------:R-:W-:-:S03]  /*f1f0*/  ISETP.GT.U32.AND P4, PT, R133, R142, PT ;  /* 0x0000008e8500720c */ /* 0x000fc60003f84070 */
[----:B------:R-:W-:Y:S04]  /*f200*/  STL [R1+0x2960], R161 ;  /* 0x002960a101007387 */ /* 0x000fe80000100800 */
[----:B------:R3:W-:Y:S01]  /*f210*/  STL [R1+0x2850], R162 ;  /* 0x002850a201007387 */ /* 0x0007e20000100800 */
[----:B------:R-:W-:Y:S01]  /*f220*/  IABS R68, R68 ;  /* 0x0000004400447213 */ /* 0x000fe20000000000 */
[----:B------:R-:W-:Y:S01]  /*f230*/  @!P0 IMAD.IADD R163, R163, 0x1, -R133 ;  /* 0x00000001a3a38824 */ /* 0x000fe200078e0a85 */
[----:B---3--:R-:W3:Y:S03]  /*f240*/  LDC R162, c[0x0][0x3a0] ;  /* 0x0000e800ffa27b82 */ /* 0x008ee60000000800 */
[----:B------:R-:W-:Y:S01]  /*f250*/  IMAD.HI.U32 R143, R0, R68, RZ ;  /* 0x00000044008f7227 */ /* 0x000fe200078e00ff */
[----:B------:R-:W-:Y:S01]  /*f260*/  IABS R69, R69 ;  /* 0x0000004500457213 */ /* 0x000fe20000000000 */
[----:B------:R-:W-:Y:S02]  /*f270*/  STL [R1+0x2854], R163 ;  /* 0x002854a301007387 */ /* 0x000fe40000100800 */
[----:B--2---:R-:W-:-:S02]  /*f280*/  IMAD R159, R159, 0x142, RZ ;  /* 0x000001429f9f7824 */ /* 0x004fc400078e02ff */
[----:B------:R-:W-:Y:S01]  /*f290*/  IMAD.MOV R143, RZ, RZ, -R143 ;  /* 0x000000ffff8f7224 */ /* 0x000fe200078e0a8f */
[----:B------:R-:W-:Y:S01]  /*f2a0*/  STL [R1+0x2830], R164 ;  /* 0x002830a401007387 */ /* 0x000fe20000100800 */
[----:B------:R-:W-:Y:S01]  /*f2b0*/  @!P4 IMAD.IADD R142, R142, 0x1, -R133 ;  /* 0x000000018e8ec824 */ /* 0x000fe200078e0a85 */
[----:B------:R-:W-:Y:S01]  /*f2c0*/  IADD3 R159, P5, PT, R159, R153, RZ ;  /* 0x000000999f9f7210 */ /* 0x000fe20007fbe0ff */
[----:B0-----:R-:W-:Y:S01]  /*f2d0*/  IMAD R160, R2, 0xa1, RZ ;  /* 0x000000a102a07824 */ /* 0x001fe200078e02ff */
[----:B------:R-:W-:Y:S01]  /*f2e0*/  STL [R1+0x285c], R164 ;  /* 0x00285ca401007387 */ /* 0x000fe20000100800 */
[----:B------:R-:W-:-:S03]  /*f2f0*/  IMAD.HI.U32 R2, R0, R69, RZ ;  /* 0x0000004500027227 */ /* 0x000fc600078e00ff */
[----:B------:R-:W-:Y:S01]  /*f300*/  STL [R1+0x28c0], R164 ;  /* 0x0028c0a401007387 */ /* 0x000fe20000100800 */
[----:B------:R-:W-:-:S03]  /*f310*/  IMAD R68, R133, R143, R68 ;  /* 0x0000008f85447224 */ /* 0x000fc600078e0244 */
[----:B------:R0:W-:Y:S01]  /*f320*/  STL [R1], R144 ;  /* 0x0000009001007387 */ /* 0x0001e20000100800 */
[----:B------:R-:W-:Y:S01]  /*f330*/  IMAD.MOV R2, RZ, RZ, -R2 ;  /* 0x000000ffff027224 */ /* 0x000fe200078e0a02 */
[----:B------:R-:W-:Y:S02]  /*f340*/  LEA.HI.X.SX32 R160, R160, R8, 0x1, P5 ;  /* 0x00000008a0a07211 */ /* 0x000fe400028f0eff */
[----:B0-----:R-:W2:Y:S04]  /*f350*/  LDL R144, [R1+0x178] ;  /* 0x0001780001907983 */ /* 0x001ea80000100800 */
[----:B------:R0:W-:Y:S01]  /*f360*/  STL [R1+0x4], R142 ;  /* 0x0000048e01007387 */ /* 0x0001e20000100800 */
[----:B------:R-:W-:Y:S01]  /*f370*/  IMAD R69, R133, R2, R69 ;  /* 0x0000000285457224 */ /* 0x000fe200078e0245 */
[----:B------:R-:W-:Y:S01]  /*f380*/  PRMT R155, RZ, 0x7610, R155 ;  /* 0x00007610ff9b7816 */ /* 0x000fe2000000009b */
[----:B------:R-:W4:Y:S01]  /*f390*/  LDC R2, c[0x0][0x3a8] ;  /* 0x0000ea00ff027b82 */ /* 0x000f220000000800 */
[----:B0-----:R-:W2:Y:S04]  /*f3a0*/  LDL.LU R142, [R1+0x2d84] ;  /* 0x002d8400018e7983 */ /* 0x001ea80000300800 */
[----:B------:R-:W-:Y:S04]  /*f3b0*/  STL [R1+0x1a88], R159 ;  /* 0x001a889f01007387 */ /* 0x000fe80000100800 */
[----:B------:R-:W2:Y:S04]  /*f3c0*/  LDL.LU R143, [R1+0x2d80] ;  /* 0x002d8000018f7983 */ /* 0x000ea80000300800 */
[----:B------:R3:W-:Y:S04]  /*f3d0*/  STL [R1+0x68], R68 ;  /* 0x0000684401007387 */ /* 0x0007e80000100800 */
[----:B------:R-:W-:Y:S01]  /*f3e0*/  STL [R1+0x1a84], R160 ;  /* 0x001a84a001007387 */ /* 0x000fe20000100800 */
[----:B---3--:R-:W-:-:S03]  /*f3f0*/  VIADD R68, R162, 0xffffff5f ;  /* 0xffffff5fa2447836 */ /* 0x008fc60000000000 */
[----:B------:R0:W-:Y:S02]  /*f400*/  STL [R1+0x64], R69 ;  /* 0x0000644501007387 */ /* 0x0001e40000100800 */
[----:B------:R-:W-:Y:S01]  /*f410*/  ISETP.GE.U32.AND P4, PT, R68, 0x7ffffe60, PT ;  /* 0x7ffffe604400780c */ /* 0x000fe20003f86070 */
[----:B------:R-:W-:Y:S02]  /*f420*/  @!P1 IMAD.MOV.U32 R68, RZ, RZ, R159 ;  /* 0x000000ffff449224 */ /* 0x000fe400078e009f */
[----:B0-----:R-:W-:-:S05]  /*f430*/  @!P1 IMAD.MOV.U32 R69, RZ, RZ, R160 ;  /* 0x000000ffff459224 */ /* 0x001fca00078e00a0 */
[----:B------:R0:W3:Y:S01]  /*f440*/  @!P1 LDG.E.U16 R155, desc[UR20][R68.64] ;  /* 0x00000014449b9981 */ /* 0x0000e2000c1e1500 */
[C---:B------:R-:W-:Y:S02]  /*f450*/  ISETP.GT.U32.AND P0, PT, R133.reuse, R150, PT ;  /* 0x000000968500720c */ /* 0x040fe40003f04070 */
[C---:B------:R-:W-:Y:S02]  /*f460*/  ISETP.GT.U32.AND P3, PT, R133.reuse, R165, PT ;  /* 0x000000a58500720c */ /* 0x040fe40003f64070 */
[C---:B------:R-:W-:Y:S02]  /*f470*/  ISETP.GT.U32.AND P5, PT, R133.reuse, R149, PT ;  /* 0x000000958500720c */ /* 0x040fe40003fa4070 */
[C---:B------:R-:W-:Y:S02]  /*f480*/  ISETP.GT.U32.AND P6, PT, R133.reuse, R152, PT ;  /* 0x000000988500720c */ /* 0x040fe40003fc4070 */
[----:B------:R-:W-:-:S05]  /*f490*/  ISETP.GT.U32.AND P1, PT, R133, R148, PT ;  /* 0x000000948500720c */ /* 0x000fca0003f24070 */
[--C-:B------:R-:W-:Y:S01]  /*f4a0*/  @!P0 IMAD.IADD R150, R150, 0x1, -R133.reuse ;  /* 0x0000000196968824 */ /* 0x100fe200078e0a85 */
[----:B------:R-:W-:Y:S01]  /*f4b0*/  ISETP.GT.U32.AND P0, PT, R133, R151, PT ;  /* 0x000000978500720c */ /* 0x000fe20003f04070 */
[--C-:B------:R-:W-:Y:S01]  /*f4c0*/  @!P3 IMAD.IADD R165, R165, 0x1, -R133.reuse ;  /* 0x00000001a5a5b824 */ /* 0x100fe200078e0a85 */
[----:B------:R-:W-:Y:S01]  /*f4d0*/  ISETP.GT.U32.AND P3, PT, R133, R147, PT ;  /* 0x000000938500720c */ /* 0x000fe20003f64070 */
[--C-:B------:R-:W-:Y:S01]  /*f4e0*/  @!P5 IMAD.IADD R149, R149, 0x1, -R133.reuse ;  /* 0x000000019595d824 */ /* 0x100fe200078e0a85 */
[----:B------:R-:W-:Y:S01]  /*f4f0*/  ISETP.GT.U32.AND P5, PT, R133, R146, PT ;  /* 0x000000928500720c */ /* 0x000fe20003fa4070 */
[----:B------:R1:W-:Y:S01]  /*f500*/  STL [R1+0x8], R150 ;  /* 0x0000089601007387 */ /* 0x0003e20000100800 */
[----:B0-----:R-:W-:Y:S02]  /*f510*/  VIADD R68, R4, 0xf5 ;  /* 0x000000f504447836 */ /* 0x001fe40000000000 */
[--C-:B------:R-:W-:Y:S02]  /*f520*/  @!P6 IMAD.IADD R152, R152, 0x1, -R133.reuse ;  /* 0x000000019898e824 */ /* 0x100fe400078e0a85 */
[--C-:B------:R-:W-:Y:S01]  /*f530*/  @!P1 IMAD.IADD R148, R148, 0x1, -R133.reuse ;  /* 0x0000000194949824 */ /* 0x100fe200078e0a85 */
[----:B-1----:R-:W3:Y:S04]  /*f540*/  LDL R150, [R1+0x174] ;  /* 0x0001740001967983 */ /* 0x002ee80000100800 */
[----:B------:R-:W3:Y:S04]  /*f550*/  LDL.LU R4, [R1+0x2d7c] ;  /* 0x002d7c0001047983 */ /* 0x000ee80000300800 */
[----:B------:R-:W3:Y:S04]  /*f560*/  LDL R159, [R1+0x16c] ;  /* 0x00016c00019f7983 */ /* 0x000ee80000100800 */
[----:B------:R0:W-:Y:S01]  /*f570*/  STL [R1+0x14], R165 ;  /* 0x000014a501007387 */ /* 0x0001e20000100800 */
[----:B------:R-:W-:-:S02]  /*f580*/  @!P0 IMAD.IADD R151, R151, 0x1, -R133 ;  /* 0x0000000197978824 */ /* 0x000fc400078e0a85 */
[----:B------:R-:W-:Y:S01]  /*f590*/  @!P3 IMAD.IADD R147, R147, 0x1, -R133 ;  /* 0x000000019393b824 */ /* 0x000fe200078e0a85 */
[----:B0-----:R-:W3:Y:S04]  /*f5a0*/  LDL R165, [R1+0x168] ;  /* 0x0001680001a57983 */ /* 0x001ee80000100800 */
[----:B------:R0:W-:Y:S04]  /*f5b0*/  STL [R1+0x2400], R68 ;  /* 0x0024004401007387 */ /* 0x0001e80000100800 */
[----:B------:R1:W-:Y:S01]  /*f5c0*/  STL [R1+0x3c], R152 ;  /* 0x00003c9801007387 */ /* 0x0003e20000100800 */
[----:B----4-:R-:W-:-:S03]  /*f5d0*/  IMAD R160, R2, 0xa0, RZ ;  /* 0x000000a002a07824 */ /* 0x010fc600078e02ff */
[----:B------:R4:W-:Y:S01]  /*f5e0*/  STL [R1+0x38], R149 ;  /* 0x0000389501007387 */ /* 0x0009e20000100800 */
[----:B0-----:R-:W-:Y:S01]  /*f5f0*/  IABS R68, R68 ;  /* 0x0000004400447213 */ /* 0x001fe20000000000 */
[----:B------:R-:W-:Y:S02]  /*f600*/  @!P5 IMAD.IADD R146, R146, 0x1, -R133 ;  /* 0x000000019292d824 */ /* 0x000fe400078e0a85 */
[----:B------:R-:W-:Y:S01]  /*f610*/  IMAD R145, R145, 0x140, RZ ;  /* 0x0000014091917824 */ /* 0x000fe200078e02ff */
[----:B------:R-:W-:Y:S01]  /*f620*/  PRMT R157, RZ, 0x7610, R157 ;  /* 0x00007610ff9d7816 */ /* 0x000fe2000000009d */
[----:B------:R-:W-:Y:S01]  /*f630*/  IMAD.HI.U32 R69, R0, R68, RZ ;  /* 0x0000004400457227 */ /* 0x000fe200078e00ff */
[----:B-1----:R-:W0:Y:S03]  /*f640*/  LDC R152, c[0x0][0x3a0] ;  /* 0x0000e800ff987b82 */ /* 0x002e260000000800 */
[----:B------:R-:W-:-:S04]  /*f650*/  IMAD.MOV R69, RZ, RZ, -R69 ;  /* 0x000000ffff457224 */ /* 0x000fc800078e0a45 */
[C---:B------:R-:W-:Y:S01]  /*f660*/  IMAD R68, R133.reuse, R69, R68 ;  /* 0x0000004585447224 */ /* 0x040fe200078e0244 */
[----:B----4-:R-:W1:Y:S01]  /*f670*/  LDC R149, c[0x0][0x3a8] ;  /* 0x0000ea00ff957b82 */ /* 0x010e620000000800 */
[----:B--2---:R-:W-:-:S13]  /*f680*/  ISETP.GT.U32.AND P1, PT, R133, R144, PT ;  /* 0x000000908500720c */ /* 0x004fda0003f24070 */
[----:B------:R-:W-:Y:S01]  /*f690*/  @!P1 IMAD.IADD R144, R144, 0x1, -R133 ;  /* 0x0000000190909824 */ /* 0x000fe200078e0a85 */
[----:B---3--:R2:W-:Y:S04]  /*f6a0*/  STL [R1+0x610], R155 ;  /* 0x0006109b01007387 */ /* 0x0085e80000100800 */
[----:B--2---:R-:W2:Y:S04]  /*f6b0*/  LDL R155, [R1+0x160] ;  /* 0x00016000019b7983 */ /* 0x004ea80000100800 */
[----:B------:R3:W-:Y:S04]  /*f6c0*/  STL [R1+0x34], R148 ;  /* 0x0000349401007387 */ /* 0x0007e80000100800 */
[----:B------:R-:W4:Y:S04]  /*f6d0*/  LDL R2, [R1+0x170] ;  /* 0x0001700001027983 */ /* 0x000f280000100800 */
[----:B---3--:R-:W3:Y:S04]  /*f6e0*/  LDL R148, [R1+0x15c] ;  /* 0x00015c0001947983 */ /* 0x008ee80000100800 */
[----:B------:R0:W-:Y:S04]  /*f6f0*/  STL [R1+0x30], R151 ;  /* 0x0000309701007387 */ /* 0x0001e80000100800 */
[----:B0-----:R-:W2:Y:S04]  /*f700*/  LDL R151, [R1+0x154] ;  /* 0x0001540001977983 */ /* 0x001ea80000100800 */
[----:B------:R0:W-:Y:S04]  /*f710*/  STL [R1+0x2c], R147 ;  /* 0x00002c9301007387 */ /* 0x0001e80000100800 */
[----:B------:R1:W-:Y:S04]  /*f720*/  STL [R1+0x28], R146 ;  /* 0x0000289201007387 */ /* 0x0003e80000100800 */
[----:B0-----:R-:W2:Y:S01]  /*f730*/  LDL R147, [R1+0x150] ;  /* 0x0001500001937983 */ /* 0x001ea20000100800 */
[----:B-1----:R-:W-:-:S04]  /*f740*/  IADD3 R146, P3, PT, R145, R153, RZ ;  /* 0x0000009991927210 */ /* 0x002fc80007f7e0ff */
[----:B------:R-:W-:Y:S01]  /*f750*/  LEA.HI.X.SX32 R145, R160, R8, 0x1, P3 ;  /* 0x00000008a0917211 */ /* 0x000fe200018f0eff */
[----:B------:R-:W-:Y:S04]  /*f760*/  STL [R1+0x1a80], R146 ;  /* 0x001a809201007387 */ /* 0x000fe80000100800 */
[----:B------:R0:W-:Y:S01]  /*f770*/  @!P1 STL [R1+0x178], R144 ;  /* 0x0001789001009387 */ /* 0x0001e20000100800 */
[----:B------:R-:W-:-:S03]  /*f780*/  @!P4 IMAD.MOV.U32 R69, RZ, RZ, R145 ;  /* 0x000000ffff45c224 */ /* 0x000fc600078e0091 */
[----:B0-----:R-:W2:Y:S04]  /*f790*/  LDL.LU R144, [R1+0x2d78] ;  /* 0x002d780001907983 */ /* 0x001ea80000300800 */
[----:B------:R0:W-:Y:S04]  /*f7a0*/  STL [R1+0x1a7c], R145 ;  /* 0x001a7c9101007387 */ /* 0x0001e80000100800 */
[----:B------:R1:W-:Y:S04]  /*f7b0*/  STL [R1+0x74], R68 ;  /* 0x0000744401007387 */ /* 0x0003e80000100800 */
[----:B0-----:R-:W2:Y:S01]  /*f7c0*/  LDL.LU R145, [R1+0x2d74] ;  /* 0x002d740001917983 */ /* 0x001ea20000300800 */
[----:B-1----:R-:W-:-:S03]  /*f7d0*/  @!P4 IMAD.MOV.U32 R68, RZ, RZ, R146 ;  /* 0x000000ffff44c224 */ /* 0x002fc600078e0092 */
[----:B------:R-:W2:Y:S04]  /*f7e0*/  LDL.LU R146, [R1+0x2d70] ;  /* 0x002d700001927983 */ /* 0x000ea80000300800 */
[----:B------:R0:W2:Y:S04]  /*f7f0*/  @!P4 LDG.E.U16 R157, desc[UR20][R68.64] ;  /* 0x00000014449dc981 */ /* 0x0000a8000c1e1500 */
[----:B------:R-:W3:Y:S01]  /*f800*/  LDL R69, [R1+0x164] ;  /* 0x0001640001457983 */ /* 0x000ee20000100800 */
[C---:B------:R-:W-:Y:S02]  /*f810*/  ISETP.GT.U32.AND P0, PT, R133.reuse, R4, PT ;  /* 0x000000048500720c */ /* 0x040fe40003f04070 */
[----:B------:R-:W-:-:S02]  /*f820*/  ISETP.GT.U32.AND P6, PT, R133, R150, PT ;  /* 0x000000968500720c */ /* 0x000fc40003fc4070 */
[C---:B------:R-:W-:Y:S01]  /*f830*/  ISETP.GT.U32.AND P1, PT, R133.reuse, R159, PT ;  /* 0x0000009f8500720c */ /* 0x040fe20003f24070 */
[----:B0-----:R-:W-:Y:S01]  /*f840*/  VIADD R68, R152, 0xffffff60 ;  /* 0xffffff6098447836 */ /* 0x001fe20000000000 */
[----:B------:R-:W-:-:S07]  /*f850*/  ISETP.GT.U32.AND P3, PT, R133, R165, PT ;  /* 0x000000a58500720c */ /* 0x000fce0003f64070 */
[--C-:B------:R-:W-:Y:S02]  /*f860*/  @!P0 IMAD.IADD R4, R4, 0x1, -R133.reuse ;  /* 0x0000000104048824 */ /* 0x100fe400078e0a85 */
[--C-:B------:R-:W-:Y:S02]  /*f870*/  @!P6 IMAD.IADD R150, R150, 0x1, -R133.reuse ;  /* 0x000000019696e824 */ /* 0x100fe400078e0a85 */
[--C-:B------:R-:W-:Y:S02]  /*f880*/  @!P1 IMAD.IADD R159, R159, 0x1, -R133.reuse ;  /* 0x000000019f9f9824 */ /* 0x100fe400078e0a85 */
[----:B------:R-:W-:Y:S01]  /*f890*/  @!P3 IMAD.IADD R165, R165, 0x1, -R133 ;  /* 0x00000001a5a5b824 */ /* 0x000fe200078e0a85 */
[----:B------:R-:W-:Y:S01]  /*f8a0*/  ISETP.GE.U32.AND P4, PT, R68, 0x7ffffe61, PT ;  /* 0x7ffffe614400780c */ /* 0x000fe20003f86070 */
[----:B------:R-:W-:Y:S01]  /*f8b0*/  IMAD R68, R149, 0x13e, RZ ;  /* 0x0000013e95447824 */ /* 0x000fe200078e02ff */
[----:B------:R-:W-:Y:S02]  /*f8c0*/  PRMT R161, RZ, 0x7610, R161 ;  /* 0x00007610ffa17816 */ /* 0x000fe400000000a1 */
[----:B----4-:R-:W-:-:S13]  /*f8d0*/  ISETP.GT.U32.AND P5, PT, R133, R2, PT ;  /* 0x000000028500720c */ /* 0x010fda0003fa4070 */
[----:B------:R-:W-:Y:S01]  /*f8e0*/  @!P5 IMAD.IADD R2, R2, 0x1, -R133 ;  /* 0x000000010202d824 */ /* 0x000fe200078e0a85 */
[----:B--2---:R0:W-:Y:S04]  /*f8f0*/  STL [R1+0x60c], R157 ;  /* 0x00060c9d01007387 */ /* 0x0041e80000100800 */
[----:B------:R-:W2:Y:S04]  /*f900*/  LDL R152, [R1+0x144] ;  /* 0x0001440001987983 */ /* 0x000ea80000100800 */
[----:B0-----:R-:W4:Y:S01]  /*f910*/  LDL R157, [R1+0x148] ;  /* 0x00014800019d7983 */ /* 0x001f220000100800 */
[----:B---3--:R-:W-:-:S03]  /*f920*/  ISETP.GT.U32.AND P0, PT, R133, R69, PT ;  /* 0x000000458500720c */ /* 0x008fc60003f04070 */
[----:B------:R-:W-:Y:S04]  /*f930*/  STL [R1+0x2824], R4 ;  /* 0x0028240401007387 */ /* 0x000fe80000100800 */
[----:B------:R0:W-:Y:S04]  /*f940*/  @!P6 STL [R1+0x174], R150 ;  /* 0x000174960100e387 */ /* 0x0001e80000100800 */
[----:B------:R1:W-:Y:S01]  /*f950*/  @!P5 STL [R1+0x170], R2 ;  /* 0x000170020100d387 */ /* 0x0003e20000100800 */
[----:B------:R-:W-:Y:S01]  /*f960*/  ISETP.GT.U32.AND P5, PT, R133, R155, PT ;  /* 0x0000009b8500720c */ /* 0x000fe20003fa4070 */
[----:B------:R-:W-:Y:S01]  /*f970*/  @!P0 IMAD.IADD R69, R69, 0x1, -R133 ;  /* 0x0000000145458824 */ /* 0x000fe200078e0a85 */
[----:B0-----:R-:W0:Y:S08]  /*f980*/  LDC R150, c[0x0][0x3a0] ;  /* 0x0000e800ff967b82 */ /* 0x001e300000000800 */
[----:B-1----:R-:W1:Y:S01]  /*f990*/  LDC R2, c[0x0][0x3a8] ;  /* 0x0000ea00ff027b82 */ /* 0x002e620000000800 */
[----:B------:R3:W-:Y:S01]  /*f9a0*/  @!P1 STL [R1+0x16c], R159 ;  /* 0x00016c9f01009387 */ /* 0x0007e20000100800 */
[----:B------:R-:W-:-:S03]  /*f9b0*/  ISETP.GT.U32.AND P1, PT, R133, R148, PT ;  /* 0x000000948500720c */ /* 0x000fc60003f24070 */
[----:B---3--:R-:W3:Y:S04]  /*f9c0*/  LDL R159, [R1+0x140] ;  /* 0x00014000019f7983 */ /* 0x008ee80000100800 */
[----:B------:R0:W-:Y:S01]  /*f9d0*/  @!P3 STL [R1+0x168], R165 ;  /* 0x000168a50100b387 */ /* 0x0001e20000100800 */
[----:B------:R-:W-:-:S03]  /*f9e0*/  ISETP.GT.U32.AND P3, PT, R133, R151, PT ;  /* 0x000000978500720c */ /* 0x000fc60003f64070 */
[----:B------:R1:W-:Y:S01]  /*f9f0*/  @!P0 STL [R1+0x164], R69 ;  /* 0x0001644501008387 */ /* 0x0003e20000100800 */
[----:B------:R-:W-:Y:S01]  /*fa00*/  ISETP.GT.U32.AND P0, PT, R133, R147, PT ;  /* 0x000000938500720c */ /* 0x000fe20003f04070 */
[--C-:B------:R-:W-:Y:S02]  /*fa10*/  @!P5 IMAD.IADD R155, R155, 0x1, -R133.reuse ;  /* 0x000000019b9bd824 */ /* 0x100fe400078e0a85 */
[--C-:B------:R-:W-:Y:S02]  /*fa20*/  @!P1 IMAD.IADD R148, R148, 0x1, -R133.reuse ;  /* 0x0000000194949824 */ /* 0x100fe400078e0a85 */
[----:B------:R-:W-:Y:S01]  /*fa30*/  VIADD R149, R162, 0xffffff61 ;  /* 0xffffff61a2957836 */ /* 0x000fe20000000000 */
[----:B0-----:R-:W0:Y:S01]  /*fa40*/  LDC R165, c[0x0][0x3a8] ;  /* 0x0000ea00ffa57b82 */ /* 0x001e220000000800 */
[----:B-1----:R-:W-:Y:S02]  /*fa50*/  IMAD R69, R2, 0x9f, RZ ;  /* 0x0000009f02457824 */ /* 0x002fe400078e02ff */
[----:B------:R-:W3:Y:S01]  /*fa60*/  LDL R2, [R1+0x14c] ;  /* 0x00014c0001027983 */ /* 0x000ee20000100800 */
[----:B------:R-:W-:-:S03]  /*fa70*/  @!P3 IMAD.IADD R151, R151, 0x1, -R133 ;  /* 0x000000019797b824 */ /* 0x000fc600078e0a85 */
[----:B------:R1:W-:Y:S01]  /*fa80*/  @!P5 STL [R1+0x160], R155 ;  /* 0x0001609b0100d387 */ /* 0x0003e20000100800 */
[----:B------:R-:W-:-:S03]  /*fa90*/  @!P0 IMAD.IADD R147, R147, 0x1, -R133 ;  /* 0x0000000193938824 */ /* 0x000fc600078e0a85 */
[----:B-1----:R-:W3:Y:S04]  /*faa0*/  LDL R155, [R1+0x13c] ;  /* 0x00013c00019b7983 */ /* 0x002ee80000100800 */
[----:B------:R1:W-:Y:S04]  /*fab0*/  @!P1 STL [R1+0x15c], R148 ;  /* 0x00015c9401009387 */ /* 0x0003e80000100800 */
[----:B------:R0:W-:Y:S01]  /*fac0*/  @!P3 STL [R1+0x154], R151 ;  /* 0x000154970100b387 */ /* 0x0001e20000100800 */
[----:B-1----:R-:W-:Y:S01]  /*fad0*/  IADD3 R148, P5, PT, R68, R153, RZ ;  /* 0x0000009944947210 */ /* 0x002fe20007fbe0ff */
[----:B------:R-:W-:-:S02]  /*fae0*/  VIADD R68, R162, 0xffffff63 ;  /* 0xffffff63a2447836 */ /* 0x000fc40000000000 */
[----:B0-----:R-:W3:Y:S01]  /*faf0*/  LDL R151, [R1+0x138] ;  /* 0x0001380001977983 */ /* 0x001ee20000100800 */
[----:B------:R-:W-:-:S03]  /*fb00*/  LEA.HI.X.SX32 R69, R69, R8, 0x1, P5 ;  /* 0x0000000845457211 */ /* 0x000fc600028f0eff */
[----:B------:R-:W-:Y:S04]  /*fb10*/  STL [R1+0x1a78], R148 ;  /* 0x001a789401007387 */ /* 0x000fe80000100800 */
[----:B------:R0:W-:Y:S01]  /*fb20*/  @!P0 STL [R1+0x150], R147 ;  /* 0x0001509301008387 */ /* 0x0001e20000100800 */
[----:B------:R-:W-:Y:S01]  /*fb30*/  ISETP.GE.U32.AND P0, PT, R68, 0x7ffffe64, PT ;  /* 0x7ffffe644400780c */ /* 0x000fe20003f06070 */
[----:B------:R-:W-:-:S05]  /*fb40*/  @!P4 IMAD.MOV.U32 R68, RZ, RZ, R148 ;  /* 0x000000ffff44c224 */ /* 0x000fca00078e0094 */
[----:B------:R1:W3:Y:S01]  /*fb50*/  @!P4 LDG.E.U16 R161, desc[UR20][R68.64] ;  /* 0x0000001444a1c981 */ /* 0x0002e2000c1e1500 */
[----:B------:R-:W-:-:S03]  /*fb60*/  ISETP.GE.U32.AND P5, PT, R149, 0x7ffffe62, PT ;  /* 0x7ffffe629500780c */ /* 0x000fc60003fa6070 */
[----:B0-----:R-:W3:Y:S04]  /*fb70*/  LDL.LU R147, [R1+0x2d6c] ;  /* 0x002d6c0001937983 */ /* 0x001ee80000300800 */
[----:B------:R0:W-:Y:S01]  /*fb80*/  STL [R1+0x1a74], R69 ;  /* 0x001a744501007387 */ /* 0x0001e20000100800 */
[----:B-1----:R-:W-:-:S03]  /*fb90*/  VIADD R68, R150, 0xffffff62 ;  /* 0xffffff6296447836 */ /* 0x002fc60000000000 */
[----:B------:R-:W3:Y:S04]  /*fba0*/  LDL R149, [R1+0x134] ;  /* 0x0001340001957983 */ /* 0x000ee80000100800 */
[----:B------:R-:W3:Y:S01]  /*fbb0*/  LDL.LU R148, [R1+0x2d68] ;  /* 0x002d680001947983 */ /* 0x000ee20000300800 */
[----:B0-----:R-:W0:Y:S03]  /*fbc0*/  LDC R69, c[0x0][0x3a8] ;  /* 0x0000ea00ff457b82 */ /* 0x001e260000000800 */
[----:B------:R-:W3:Y:S01]  /*fbd0*/  LDL R150, [R1+0x130] ;  /* 0x0001300001967983 */ /* 0x000ee20000100800 */
[----:B------:R-:W-:Y:S01]  /*fbe0*/  PRMT R156, RZ, 0x7610, R156 ;  /* 0x00007610ff9c7816 */ /* 0x000fe2000000009c */
[----:B0-----:R-:W-:Y:S01]  /*fbf0*/  IMAD R69, R69, 0x13c, RZ ;  /* 0x0000013c45457824 */ /* 0x001fe200078e02ff */
[----:B------:R-:W-:-:S02]  /*fc00*/  PRMT R164, RZ, 0x7610, R164 ;  /* 0x00007610ffa47816 */ /* 0x000fc400000000a4 */
[C---:B--2---:R-:W-:Y:S02]  /*fc10*/  ISETP.GT.U32.AND P3, PT, R133.reuse, R152, PT ;  /* 0x000000988500720c */ /* 0x044fe40003f64070 */
[----:B----4-:R-:W-:-:S11]  /*fc20*/  ISETP.GT.U32.AND P1, PT, R133, R157, PT ;  /* 0x0000009d8500720c */ /* 0x010fd60003f24070 */
[--C-:B------:R-:W-:Y:S02]  /*fc30*/  @!P3 IMAD.IADD R152, R152, 0x1, -R133.reuse ;  /* 0x000000019898b824 */ /* 0x100fe400078e0a85 */
[----:B------:R-:W-:Y:S01]  /*fc40*/  @!P1 IMAD.IADD R157, R157, 0x1, -R133 ;  /* 0x000000019d9d9824 */ /* 0x000fe200078e0a85 */
[----:B---3--:R-:W-:-:S13]  /*fc50*/  ISETP.GT.U32.AND P6, PT, R133, R2, PT ;  /* 0x000000028500720c */ /* 0x008fda0003fc4070 */
[--C-:B------:R-:W-:Y:S01]  /*fc60*/  @!P6 IMAD.IADD R2, R2, 0x1, -R133.reuse ;  /* 0x000000010202e824 */ /* 0x100fe200078e0a85 */
[----:B------:R-:W-:Y:S01]  /*fc70*/  ISETP.GT.U32.AND P4, PT, R133, R159, PT ;  /* 0x0000009f8500720c */ /* 0x000fe20003f84070 */
[----:B------:R0:W-:Y:S04]  /*fc80*/  STL [R1+0x608], R161 ;  /* 0x000608a101007387 */ /* 0x0001e80000100800 */
[----:B0-----:R-:W2:Y:S04]  /*fc90*/  LDL R161, [R1+0x12c] ;  /* 0x00012c0001a17983 */ /* 0x001ea80000100800 */
[----:B------:R0:W-:Y:S02]  /*fca0*/  @!P6 STL [R1+0x14c], R2 ;  /* 0x00014c020100e387 */ /* 0x0001e40000100800 */
[----:B0-----:R-:W0:Y:S02]  /*fcb0*/  LDC R2, c[0x0][0x3a8] ;  /* 0x0000ea00ff027b82 */ /* 0x001e240000000800 */
[----:B------:R1:W-:Y:S01]  /*fcc0*/  @!P1 STL [R1+0x148], R157 ;  /* 0x0001489d01009387 */ /* 0x0003e20000100800 */
[----:B------:R-:W-:Y:S01]  /*fcd0*/  IADD3 R69, P6, PT, R69, R153, RZ ;  /* 0x0000009945457210 */ /* 0x000fe20007fde0ff */
[----:B------:R-:W-:Y:S01]  /*fce0*/  @!P4 IMAD.IADD R159, R159, 0x1, -R133 ;  /* 0x000000019f9fc824 */ /* 0x000fe200078e0a85 */
[----:B------:R-:W-:Y:S01]  /*fcf0*/  ISETP.GE.U32.AND P1, PT, R68, 0x7ffffe63, PT ;  /* 0x7ffffe634400780c */ /* 0x000fe20003f26070 */
[----:B------:R-:W-:Y:S01]  /*fd00*/  IMAD R68, R165, 0x13a, RZ ;  /* 0x0000013aa5447824 */ /* 0x000fe200078e02ff */
[----:B-1----:R-:W3:Y:S04]  /*fd10*/  LDL R157, [R1+0x128] ;  /* 0x00012800019d7983 */ /* 0x002ee80000100800 */
[----:B------:R1:W-:Y:S01]  /*fd20*/  @!P3 STL [R1+0x144], R152 ;  /* 0x000144980100b387 */ /* 0x0003e20000100800 */
[----:B0-----:R-:W-:-:S03]  /*fd30*/  IMAD R2, R2, 0x9e, RZ ;  /* 0x0000009e02027824 */ /* 0x001fc600078e02ff */
[----:B-1----:R-:W4:Y:S02]  /*fd40*/  LDL R152, [R1+0x124] ;  /* 0x0001240001987983 */ /* 0x002f240000100800 */
[----:B------:R-:W-:Y:S02]  /*fd50*/  LEA.HI.X.SX32 R165, R2, R8, 0x1, P6 ;  /* 0x0000000802a57211 */ /* 0x000fe400030f0eff */
[----:B------:R0:W-:Y:S04]  /*fd60*/  STL [R1+0x1a70], R69 ;  /* 0x001a704501007387 */ /* 0x0001e80000100800 */
[----:B------:R1:W-:Y:S01]  /*fd70*/  @!P4 STL [R1+0x140], R159 ;  /* 0x0001409f0100c387 */ /* 0x0003e20000100800 */
[----:B------:R-:W-:Y:S01]  /*fd80*/  IADD3 R2, P4, PT, R68, R153, RZ ;  /* 0x0000009944027210 */ /* 0x000fe20007f9e0ff */
[----:B------:R-:W-:-:S02]  /*fd90*/  @!P5 IMAD.MOV.U32 R68, RZ, RZ, R69 ;  /* 0x000000ffff44d224 */ /* 0x000fc400078e0045 */
[----:B0-----:R-:W-:Y:S01]  /*fda0*/  @!P5 IMAD.MOV.U32 R69, RZ, RZ, R165 ;  /* 0x000000ffff45d224 */ /* 0x001fe200078e00a5 */
[----:B-1----:R-:W3:Y:S04]  /*fdb0*/  LDL R159, [R1+0x11c] ;  /* 0x00011c00019f7983 */ /* 0x002ee80000100800 */
[----:B------:R0:W3:Y:S02]  /*fdc0*/  @!P5 LDG.E.U16 R156, desc[UR20][R68.64] ;  /* 0x00000014449cd981 */ /* 0x0000e4000c1e1500 */
[----:B0-----:R-:W0:Y:S01]  /*fdd0*/  LDC R69, c[0x0][0x3a8] ;  /* 0x0000ea00ff457b82 */ /* 0x001e220000000800 */
[----:B------:R-:W-:Y:S02]  /*fde0*/  @!P1 IMAD.MOV.U32 R68, RZ, RZ, R2 ;  /* 0x000000ffff449224 */ /* 0x000fe400078e0002 */
[----:B0-----:R-:W-:-:S05]  /*fdf0*/  IMAD R69, R69, 0x9d, RZ ;  /* 0x0000009d45457824 */ /* 0x001fca00078e02ff */
[----:B------:R-:W-:-:S05]  /*fe00*/  LEA.HI.X.SX32 R69, R69, R8, 0x1, P4 ;  /* 0x0000000845457211 */ /* 0x000fca00020f0eff */
[----:B------:R0:W4:Y:S04]  /*fe10*/  @!P1 LDG.E.U16 R164, desc[UR20][R68.64] ;  /* 0x0000001444a49981 */ /* 0x000128000c1e1500 */
[----:B------:R1:W-:Y:S04]  /*fe20*/  STL [R1+0x1a6c], R165 ;  /* 0x001a6ca501007387 */ /* 0x0003e80000100800 */
[----:B-1----:R-:W4:Y:S01]  /*fe30*/  LDL.LU R165, [R1+0x2d64] ;  /* 0x002d640001a57983 */ /* 0x002f220000300800 */
[----:B------:R-:W-:-:S13]  /*fe40*/  ISETP.GT.U32.AND P3, PT, R133, R155, PT ;  /* 0x0000009b8500720c */ /* 0x000fda0003f64070 */
[----:B------:R-:W-:Y:S01]  /*fe50*/  @!P3 IMAD.IADD R155, R155, 0x1, -R133 ;  /* 0x000000019b9bb824 */ /* 0x000fe200078e0a85 */
[C---:B------:R-:W-:Y:S02]  /*fe60*/  ISETP.GT.U32.AND P6, PT, R133.reuse, R151, PT ;  /* 0x000000978500720c */ /* 0x040fe40003fc4070 */
[----:B------:R-:W-:-:S11]  /*fe70*/  ISETP.GT.U32.AND P5, PT, R133, R149, PT ;  /* 0x000000958500720c */ /* 0x000fd60003fa4070 */
[--C-:B------:R-:W-:Y:S02]  /*fe80*/  @!P6 IMAD.IADD R151, R151, 0x1, -R133.reuse ;  /* 0x000000019797e824 */ /* 0x100fe400078e0a85 */
[----:B------:R-:W-:Y:S01]  /*fe90*/  @!P5 IMAD.IADD R149, R149, 0x1, -R133 ;  /* 0x000000019595d824 */ /* 0x000fe200078e0a85 */
[----:B--2---:R-:W-:-:S13]  /*fea0*/  ISETP.GT.U32.AND P4, PT, R133, R161, PT ;  /* 0x000000a18500720c */ /* 0x004fda0003f84070 */
[----:B------:R-:W-:Y:S01]  /*feb0*/  @!P4 IMAD.IADD R161, R161, 0x1, -R133 ;  /* 0x00000001a1a1c824 */ /* 0x000fe200078e0a85 */
[----:B---3--:R1:W-:Y:S04]  /*fec0*/  STL [R1+0x600], R156 ;  /* 0x0006009c01007387 */ /* 0x0083e80000100800 */
[----:B-1----:R-:W2:Y:S04]  /*fed0*/  LDL R156, [R1+0x118] ;  /* 0x00011800019c7983 */ /* 0x002ea80000100800 */
[----:B------:R1:W-:Y:S04]  /*fee0*/  STL [R1+0x1a68], R2 ;  /* 0x001a680201007387 */ /* 0x0003e80000100800 */
[----:B------:R3:W-:Y:S01]  /*fef0*/  @!P3 STL [R1+0x13c], R155 ;  /* 0x00013c9b0100b387 */ /* 0x0007e20000100800 */
[----:B-1----:R-:W1:Y:S01]  /*ff00*/  LDC R2, c[0x0][0x3a8] ;  /* 0x0000ea00ff027b82 */ /* 0x002e620000000800 */
[----:B---3--:R-:W-:-:S02]  /*ff10*/  IMAD.MOV.U32 R155, RZ, RZ, R154 ;  /* 0x000000ffff9b7224 */ /* 0x008fc400078e009a */
[----:B------:R-:W3:Y:S04]  /*ff20*/  LDL R154, [R1+0x110] ;  /* 0x00011000019a7983 */ /* 0x000ee80000100800 */
[----:B------:R0:W-:Y:S01]  /*ff30*/  STL [R1+0x1a64], R69 ;  /* 0x001a644501007387 */ /* 0x0001e20000100800 */
[----:B------:R-:W-:Y:S01]  /*ff40*/  ISETP.GT.U32.AND P3, PT, R133, R150, PT ;  /* 0x000000968500720c */ /* 0x000fe20003f64070 */
[----:B0-----:R-:W0:Y:S02]  /*ff50*/  LDC R69, c[0x0][0x3a8] ;  /* 0x0000ea00ff457b82 */ /* 0x001e240000000800 */
[----:B----4-:R4:W-:Y:S10]  /*ff60*/  STL [R1+0x604], R164 ;  /* 0x000604a401007387 */ /* 0x0109f40000100800 */
[----:B------:R-:W-:Y:S01]  /*ff70*/  @!P3 IMAD.IADD R150, R150, 0x1, -R133 ;  /* 0x000000019696b824 */ /* 0x000fe200078e0a85 */
[----:B----4-:R-:W4:Y:S04]  /*ff80*/  LDL R164, [R1+0x10c] ;  /* 0x00010c0001a47983 */ /* 0x010f280000100800 */
[----:B------:R1:W-:Y:S02]  /*ff90*/  @!P6 STL [R1+0x138], R151 ;  /* 0x000138970100e387 */ /* 0x0003e40000100800 */
[----:B-1----:R-:W-:-:S02]  /*ffa0*/  IMAD R151, R2, 0x9c, RZ ;  /* 0x0000009c02977824 */ /* 0x002fc400078e02ff */
[----:B------:R-:W2:Y:S01]  /*ffb0*/  LDL R2, [R1+0x120] ;  /* 0x0001200001027983 */ /* 0x000ea20000100800 */
[----:B0-----:R-:W-:-:S03]  /*ffc0*/  IMAD R68, R69, 0x138, RZ ;  /* 0x0000013845447824 */ /* 0x001fc600078e02ff */
[----:B------:R0:W-:Y:S04]  /*ffd0*/  @!P5 STL [R1+0x134], R149 ;  /* 0x000134950100d387 */ /* 0x0001e80000100800 */
[----:B0-----:R-:W2:Y:S04]  /*ffe0*/  LDL.LU R149, [R1+0x2d60] ;  /* 0x002d600001957983 */ /* 0x001ea80000300800 */
[----:B------:R0:W-:Y:S04]  /*fff0*/  @!P3 STL [R1+0x130], R150 ;  /* 0x000130960100b387 */ /* 0x0001e80000100800 */
[----:B0-----:R-:W2:Y:S04]  /*10000*/  LDL.LU R150, [R1+0x2d5c] ;  /* 0x002d5c0001967983 */ /* 0x001ea80000300800 */
[----:B------:R0:W-:Y:S01]  /*10010*/  @!P4 STL [R1+0x12c], R161 ;  /* 0x00012ca10100c387 */ /* 0x0001e20000100800 */
[----:B------:R-:W-:Y:S01]  /*10020*/  IADD3 R69, P4, PT, R68, R153, RZ ;  /* 0x0000009944457210 */ /* 0x000fe20007f9e0ff */
[----:B------:R-:W-:-:S03]  /*10030*/  VIADD R68, R162, 0xffffff65 ;  /* 0xffffff65a2447836 */ /* 0x000fc60000000000 */
[----:B------:R-:W-:Y:S01]  /*10040*/  LEA.HI.X.SX32 R151, R151, R8, 0x1, P4 ;  /* 0x0000000897977211 */ /* 0x000fe200020f0eff */
[----:B------:R1:W-:Y:S01]  /*10050*/  STL [R1+0x1a60], R69 ;  /* 0x001a604501007387 */ /* 0x0003e20000100800 */
[----:B------:R-:W-:Y:S01]  /*10060*/  ISETP.GE.U32.AND P4, PT, R68, 0x7ffffe66, PT ;  /* 0x7ffffe664400780c */ /* 0x000fe20003f86070 */
[----:B------:R-:W-:Y:S01]  /*10070*/  @!P0 IMAD.MOV.U32 R68, RZ, RZ, R69 ;  /* 0x000000ffff448224 */ /* 0x000fe200078e0045 */
[----:B------:R-:W-:Y:S01]  /*10080*/  PRMT R165, RZ, 0x7610, R165 ;  /* 0x00007610ffa57816 */ /* 0x000fe200000000a5 */
[----:B0-----:R-:W2:Y:S01]  /*10090*/  LDL R161, [R1+0xbc] ;  /* 0x0000bc0001a17983 */ /* 0x001ea20000100800 */
[----:B-1----:R-:W-:-:S05]  /*100a0*/  @!P0 IMAD.MOV.U32 R69, RZ, RZ, R151 ;  /* 0x000000ffff458224 */ /* 0x002fca00078e0097 */
[----:B------:R0:W2:Y:S01]  /*100b0*/  @!P0 LDG.E.U16 R165, desc[UR20][R68.64] ;  /* 0x0000001444a58981 */ /* 0x0000a2000c1e1500 */
[C---:B------:R-:W-:Y:S02]  /*100c0*/  ISETP.GT.U32.AND P1, PT, R133.reuse, R157, PT ;  /* 0x0000009d8500720c */ /* 0x040fe40003f24070 */
[----:B------:R-:W-:Y:S01]  /*100d0*/  ISETP.GT.U32.AND P6, PT, R133, R152, PT ;  /* 0x000000988500720c */ /* 0x000fe20003fc4070 */
[----:B0-----:R-:W0:Y:S10]  /*100e0*/  LDC R69, c[0x0][0x3a0] ;  /* 0x0000e800ff457b82 */ /* 0x001e340000000800 */
[----:B------:R-:W-:-:S05]  /*100f0*/  @!P1 IMAD.IADD R157, R157, 0x1, -R133 ;  /* 0x000000019d9d9824 */ /* 0x000fca00078e0a85 */
[----:B------:R1:W-:Y:S04]  /*10100*/  @!P1 STL [R1+0x128], R157 ;  /* 0x0001289d01009387 */ /* 0x0003e80000100800 */
[----:B-1----:R-:W3:Y:S04]  /*10110*/  LDL R157, [R1+0xb8] ;  /* 0x0000b800019d7983 */ /* 0x002ee80000100800 */
[----:B------:R1:W-:Y:S04]  /*10120*/  STL [R1+0x1a5c], R151 ;  /* 0x001a5c9701007387 */ /* 0x0003e80000100800 */
[----:B-1----:R-:W3:Y:S01]  /*10130*/  LDL.LU R151, [R1+0x2d58] ;  /* 0x002d580001977983 */ /* 0x002ee20000300800 */
[----:B------:R-:W-:Y:S01]  /*10140*/  @!P6 IMAD.IADD R152, R152, 0x1, -R133 ;  /* 0x000000019898e824 */ /* 0x000fe200078e0a85 */
[----:B------:R-:W-:-:S02]  /*10150*/  ISETP.GT.U32.AND P3, PT, R133, R159, PT ;  /* 0x0000009f8500720c */ /* 0x000fc40003f64070 */
[----:B------:R-:W-:Y:S01]  /*10160*/  ISETP.GT.U32.AND P0, PT, R133, R155, PT ;  /* 0x0000009b8500720c */ /* 0x000fe20003f04070 */
[----:B0-----:R-:W-:-:S10]  /*10170*/  VIADD R68, R69, 0xffffff64 ;  /* 0xffffff6445447836 */ /* 0x001fd40000000000 */
[----:B------:R-:W-:Y:S01]  /*10180*/  @!P3 IMAD.IADD R159, R159, 0x1, -R133 ;  /* 0x000000019f9fb824 */ /* 0x000fe200078e0a85 */
[----:B--2---:R0:W-:Y:S04]  /*10190*/  STL [R1+0x5f4], R165 ;  /* 0x0005f4a501007387 */ /* 0x0041e80000100800 */
[----:B0-----:R-:W2:Y:S01]  /*101a0*/  LDL.LU R165, [R1+0x2d54] ;  /* 0x002d540001a57983 */ /* 0x001ea20000300800 */
[----:B------:R-:W-:-:S03]  /*101b0*/  ISETP.GT.U32.AND P5, PT, R133, R2, PT ;  /* 0x000000028500720c */ /* 0x000fc60003fa4070 */
[----:B------:R0:W-:Y:S10]  /*101c0*/  @!P6 STL [R1+0x124], R152 ;  /* 0x000124980100e387 */ /* 0x0001f40000100800 */
[----:B------:R-:W-:Y:S01]  /*101d0*/  @!P5 IMAD.IADD R2, R2, 0x1, -R133 ;  /* 0x000000010202d824 */ /* 0x000fe200078e0a85 */
[----:B0-----:R-:W4:Y:S04]  /*101e0*/  LDL.LU R152, [R1+0x2d50] ;  /* 0x002d500001987983 */ /* 0x001f280000300800 */
[----:B------:R0:W-:Y:S01]  /*101f0*/  @!P5 STL [R1+0x120], R2 ;  /* 0x000120020100d387 */ /* 0x0001e20000100800 */
[----:B------:R-:W-:Y:S01]  /*10200*/  ISETP.GT.U32.AND P1, PT, R133, R156, PT ;  /* 0x0000009c8500720c */ /* 0x000fe20003f24070 */
[----:B0-----:R-:W0:Y:S02]  /*10210*/  LDC R2, c[0x0][0x3a8] ;  /* 0x0000ea00ff027b82 */ /* 0x001e240000000800 */
[----:B------:R1:W-:Y:S01]  /*10220*/  @!P3 STL [R1+0x11c], R159 ;  /* 0x00011c9f0100b387 */ /* 0x0003e20000100800 */
[----:B------:R-:W-:Y:S01]  /*10230*/  ISETP.GE.U32.AND P3, PT, R68, 0x7ffffe65, PT ;  /* 0x7ffffe654400780c */ /* 0x000fe20003f66070 */
[----:B------:R-:W-:-:S08]  /*10240*/  IMAD.MOV.U32 R68, RZ, RZ, R155 ;  /* 0x000000ffff447224 */ /* 0x000fd000078e009b */
[--C-:B------:R-:W-:Y:S02]  /*10250*/  @!P1 IMAD.IADD R156, R156, 0x1, -R133.reuse ;  /* 0x000000019c9c9824 */ /* 0x100fe400078e0a85 */
[----:B------:R-:W-:Y:S01]  /*10260*/  @!P0 IMAD.IADD R68, R68, 0x1, -R133 ;  /* 0x0000000144448824 */ /* 0x000fe200078e0a85 */
[C---:B---3--:R-:W-:Y:S01]  /*10270*/  ISETP.GT.U32.AND P5, PT, R133.reuse, R154, PT ;  /* 0x0000009a8500720c */ /* 0x048fe20003fa4070 */
[----:B------:R-:W3:Y:S01]  /*10280*/  LDC R155, c[0x0][0x3a8] ;  /* 0x0000ea00ff9b7b82 */ /* 0x000ee20000000800 */
[----:B------:R0:W-:Y:S01]  /*10290*/  @!P1 STL [R1+0x118], R156 ;  /* 0x0001189c01009387 */ /* 0x0001e20000100800 */
[----:B--2---:R-:W-:Y:S01]  /*102a0*/  PRMT R165, RZ, 0x7610, R165 ;  /* 0x00007610ffa57816 */ /* 0x004fe200000000a5 */
[----:B0-----:R-:W-:Y:S01]  /*102b0*/  IMAD R69, R2, 0x9b, RZ ;  /* 0x0000009b02457824 */ /* 0x001fe200078e02ff */
[C---:B------:R-:W-:Y:S01]  /*102c0*/  ISETP.GT.U32.AND P6, PT, R133.reuse, R161, PT ;  /* 0x000000a18500720c */ /* 0x040fe20003fc4070 */
[----:B------:R-:W2:Y:S07]  /*102d0*/  LDL R2, [R1+0x108] ;  /* 0x0001080001027983 */ /* 0x000eae0000100800 */
[----:B------:R-:W-:Y:S01]  /*102e0*/  @!P5 IMAD.IADD R154, R154, 0x1, -R133 ;  /* 0x000000019a9ad824 */ /* 0x000fe200078e0a85 */
[----:B-1----:R-:W0:Y:S01]  /*102f0*/  LDC R159, c[0x0][0x3a0] ;  /* 0x0000e800ff9f7b82 */ /* 0x002e220000000800 */
[----:B------:R1:W-:Y:S07]  /*10300*/  @!P0 STL [R1+0x114], R68 ;  /* 0x0001144401008387 */ /* 0x0003ee0000100800 */
[----:B------:R-:W0:Y:S08]  /*10310*/  LDC R156, c[0x0][0x3a8] ;  /* 0x0000ea00ff9c7b82 */ /* 0x000e300000000800 */
[----:B-1----:R-:W1:Y:S01]  /*10320*/  LDC R68, c[0x0][0x3a8] ;  /* 0x0000ea00ff447b82 */ /* 0x002e620000000800 */
[----:B------:R0:W-:Y:S01]  /*10330*/  @!P5 STL [R1+0x110], R154 ;  /* 0x0001109a0100d387 */ /* 0x0001e20000100800 */
[----:B----4-:R-:W-:Y:S01]  /*10340*/  ISETP.GT.U32.AND P1, PT, R133, R164, PT ;  /* 0x000000a48500720c */ /* 0x010fe20003f24070 */
[----:B-1----:R-:W-:-:S05]  /*10350*/  IMAD R68, R68, 0x136, RZ ;  /* 0x0000013644447824 */ /* 0x002fca00078e02ff */
[----:B0-----:R-:W-:Y:S02]  /*10360*/  IADD3 R154, P5, PT, R68, R153, RZ ;  /* 0x00000099449a7210 */ /* 0x001fe40007fbe0ff */
[----:B------:R-:W0:Y:S05]  /*10370*/  LDC R68, c[0x0][0x3a8] ;  /* 0x0000ea00ff447b82 */ /* 0x000e2a0000000800 */
[----:B------:R-:W-:Y:S01]  /*10380*/  @!P1 IMAD.IADD R164, R164, 0x1, -R133 ;  /* 0x00000001a4a49824 */ /* 0x000fe200078e0a85 */
[----:B------:R-:W-:Y:S01]  /*10390*/  LEA.HI.X.SX32 R69, R69, R8, 0x1, P5 ;  /* 0x0000000845457211 */ /* 0x000fe200028f0eff */
[----:B------:R-:W-:Y:S04]  /*103a0*/  STL [R1+0x1a58], R154 ;  /* 0x001a589a01007387 */ /* 0x000fe80000100800 */
[----:B------:R1:W-:Y:S01]  /*103b0*/  @!P1 STL [R1+0x10c], R164 ;  /* 0x00010ca401009387 */ /* 0x0003e20000100800 */
[----:B0-----:R-:W-:-:S05]  /*103c0*/  IMAD R68, R68, 0x134, RZ ;  /* 0x0000013444447824 */ /* 0x001fca00078e02ff */
[----:B-1----:R-:W-:Y:S01]  /*103d0*/  IADD3 R164, P5, PT, R68, R153, RZ ;  /* 0x0000009944a47210 */ /* 0x002fe20007fbe0ff */
[----:B------:R-:W-:-:S05]  /*103e0*/  @!P3 IMAD.MOV.U32 R68, RZ, RZ, R154 ;  /* 0x000000ffff44b224 */ /* 0x000fca00078e009a */
[----:B------:R0:W4:Y:S04]  /*103f0*/  @!P3 LDG.E.U16 R165, desc[UR20][R68.64] ;  /* 0x0000001444a5b981 */ /* 0x000128000c1e1500 */
[----:B------:R0:W-:Y:S04]  /*10400*/  STL [R1+0x1a54], R69 ;  /* 0x001a544501007387 */ /* 0x0001e80000100800 */
[----:B------:R-:W2:Y:S04]  /*10410*/  LDL.LU R153, [R1+0x2d4c] ;  /* 0x002d4c0001997983 */ /* 0x000ea80000300800 */
[----:B------:R-:W3:Y:S01]  /*10420*/  LDL.LU R154, [R1+0x2d48] ;  /* 0x002d4800019a7983 */ /* 0x000ee20000300800 */
[----:B0-----:R-:W0:Y:S03]  /*10430*/  LDC R69, c[0x0][0x3a8] ;  /* 0x0000ea00ff457b82 */ /* 0x001e260000000800 */
[----:B----4-:R1:W-:Y:S04]  /*10440*/  STL [R1+0x5fc], R165 ;  /* 0x0005fca501007387 */ /* 0x0103e80000100800 */
[----:B-1----:R-:W4:Y:S01]  /*10450*/  LDL.LU R165, [R1+0x2d44] ;  /* 0x002d440001a57983 */ /* 0x002f220000300800 */
[----:B--2---:R-:W-:Y:S01]  /*10460*/  ISETP.GT.U32.AND P0, PT, R133, R2, PT ;  /* 0x000000028500720c */ /* 0x004fe20003f04070 */
[----:B------:R-:W-:-:S02]  /*10470*/  VIADD R68, R162, 0xffffff67 ;  /* 0xffffff67a2447836 */ /* 0x000fc40000000000 */
[----:B0-----:R-:W-:Y:S01]  /*10480*/  IMAD R69, R69, 0x9a, RZ ;  /* 0x0000009a45457824 */ /* 0x001fe200078e02ff */
[----:B------:R-:W-:Y:S01]  /*10490*/  ISETP.GT.U32.AND P1, PT, R133, R157, PT ;  /* 0x0000009d8500720c */ /* 0x000fe20003f24070 */
[----:B------:R-:W-:Y:S01]  /*104a0*/  STL [R1+0x1a50], R164 ;  /* 0x001a50a401007387 */ /* 0x000fe20000100800 */
[----:B------:R-:W-:-:S07]  /*104b0*/  ISETP.GE.U32.AND P3, PT, R68, 0x7ffffe68, PT ;  /* 0x7ffffe684400780c */ /* 0x000fce0003f66070 */
[----:B------:R-:W-:Y:S01]  /*104c0*/  @!P0 IMAD.IADD R2, R2, 0x1, -R133 ;  /* 0x0000000102028824 */ /* 0x000fe200078e0a85 */
[----:B------:R-:W-:-:S04]  /*104d0*/  LEA.HI.X.SX32 R68, R69, R8, 0x1, P5 ;  /* 0x0000000845447211 */ /* 0x000fc800028f0eff */
[----:B------:R0:W-:Y:S01]  /*104e0*/  @!P0 STL [R1+0x108], R2 ;  /* 0x0001080201008387 */ /* 0x0001e20000100800 */
[----:B---3--:R-:W-:Y:S01]  /*104f0*/  ISETP.GT.U32.AND P5, PT, R133, R154, PT ;  /* 0x0000009a8500720c */ /* 0x008fe20003fa4070 */
[--C-:B------:R-:W-:Y:S02]  /*10500*/  @!P1 IMAD.IADD R157, R157, 0x1, -R133.reuse ;  /* 0x000000019d9d9824 */ /* 0x100fe400078e0a85 */
[--C-:B------:R-:W-:Y:S01]  /*10510*/  @!P6 IMAD.IADD R161, R161, 0x1, -R133.reuse ;  /* 0x00000001a1a1e824 */ /* 0x100fe200078e0a85 */
[----:B------:R-:W-:Y:S04]  /*10520*/  STL [R1+0x1a4c], R68 ;  /* 0x001a4c4401007387 */ /* 0x000fe80000100800 */
[----:B------:R-:W-:Y:S01]  /*10530*/  @!P1 STL [R1+0xb8], R157 ;  /* 0x0000b89d01009387 */ /* 0x000fe20000100800 */
[----:B0-----:R-:W0:Y:S04]  /*10540*/  LDC R2, c[0x0][0x3a8] ;  /* 0x0000ea00ff027b82 */ /* 0x001e280000000800 */
[----:B------:R-:W-:Y:S01]  /*10550*/  @!P5 IMAD.IADD R154, R154, 0x1, -R133 ;  /* 0x000000019a9ad824 */ /* 0x000fe200078e0a85 */
[----:B------:R-:W-:Y:S01]  /*10560*/  @!P6 STL [R1+0xbc], R161 ;  /* 0x0000bca10100e387 */ /* 0x000fe20000100800 */
[----:B----4-:R-:W-:-:S13]  /*10570*/  ISETP.GT.U32.AND P0, PT, R133, R165, PT ;  /* 0x000000a58500720c */ /* 0x010fda0003f04070 */
[----:B------:R-:W-:-:S05]  /*10580*/  @!P0 IMAD.IADD R165, R165, 0x1, -R133 ;  /* 0x00000001a5a58824 */ /* 0x000fca00078e0a85 */
[----:B------:R1:W-:Y:S04]  /*10590*/  STL [R1+0x2828], R165 ;  /* 0x002828a501007387 */ /* 0x0003e80000100800 */
[----:B-1----:R-:W2:Y:S04]  /*105a0*/  LDL R165, [R1+0x158] ;  /* 0x0001580001a57983 */ /* 0x002ea80000100800 */
[----:B------:R1:W-:Y:S04]  /*105b0*/  STL [R1+0x282c], R154 ;  /* 0x00282c9a01007387 */ /* 0x0003e80000100800 */
[----:B-1----:R-:W3:Y:S01]  /*105c0*/  LDL R154, [R1+0x4c] ;  /* 0x00004c00019a7983 */ /* 0x002ee20000100800 */
[----:B------:R-:W-:Y:S01]  /*105d0*/  PRMT R163, RZ, 0x7610, R163 ;  /* 0x00007610ffa37816 */ /* 0x000fe200000000a3 */
[----:B------:R-:W-:-:S02]  /*105e0*/  @!P4 IMAD.MOV.U32 R69, RZ, RZ, R68 ;  /* 0x000000ffff45c224 */ /* 0x000fc400078e0044 */
[----:B------:R-:W-:Y:S02]  /*105f0*/  @!P4 IMAD.MOV.U32 R68, RZ, RZ, R164 ;  /* 0x000000ffff44c224 */ /* 0x000fe400078e00a4 */
[----:B------:R-:W-:Y:S01]  /*10600*/  VIADD R159, R159, 0xffffff66 ;  /* 0xffffff669f9f7836 */ /* 0x000fe20000000000 */
[----:B------:R-:W-:Y:S02]  /*10610*/  ISETP.GT.U32.AND P1, PT, R133, R153, PT ;  /* 0x000000998500720c */ /* 0x000fe40003f24070 */
[----:B------:R1:W4:Y:S02]  /*10620*/  @!P4 LDG.E.U16 R163, desc[UR20][R68.64] ;  /* 0x0000001444a3c981 */ /* 0x000324000c1e1500 */
[----:B------:R-:W-:Y:S01]  /*10630*/  ISETP.GE.U32.AND P4, PT, R159, 0x7ffffe67, PT ;  /* 0x7ffffe679f00780c */ /* 0x000fe20003f86070 */
[----:B-1----:R-:W-:Y:S02]  /*10640*/  IMAD R68, R155, 0x132, RZ ;  /* 0x000001329b447824 */ /* 0x002fe400078e02ff */
[----:B0-----:R-:W-:-:S02]  /*10650*/  IMAD R69, R2, 0x99, RZ ;  /* 0x0000009902457824 */ /* 0x001fc400078e02ff */
[----:B------:R-:W-:Y:S01]  /*10660*/  IMAD R157, R2, 0x98, RZ ;  /* 0x00000098029d7824 */ /* 0x000fe200078e02ff */
[----:B------:R-:W-:-:S03]  /*10670*/  PRMT R158, RZ, 0x7610, R158 ;  /* 0x00007610ff9e7816 */ /* 0x000fc6000000009e */
[----:B------:R-:W-:Y:S01]  /*10680*/  @!P1 IMAD.IADD R153, R153, 0x1, -R133 ;  /* 0x0000000199999824 */ /* 0x000fe200078e0a85 */
[----:B------:R-:W-:Y:S01]  /*10690*/  ISETP.GT.U32.AND P0, PT, R133, R152, PT ;  /* 0x000000988500720c */ /* 0x000fe20003f04070 */
[----:B------:R-:W0:Y:S01]  /*106a0*/  LDC R155, c[0x0][0x3a0] ;  /* 0x0000e800ff9b7b82 */ /* 0x000e220000000800 */
[----:B---3--:R-:W-:Y:S01]  /*106b0*/  IADD3 R159, P5, PT, R68, R154, RZ ;  /* 0x0000009a449f7210 */ /* 0x008fe20007fbe0ff */
[----:B------:R-:W-:-:S03]  /*106c0*/  IMAD R68, R156, 0x130, RZ ;  /* 0x000001309c447824 */ /* 0x000fc600078e02ff */
[----:B------:R-:W-:Y:S02]  /*106d0*/  LEA.HI.X.SX32 R69, R69, R8, 0x1, P5 ;  /* 0x0000000845457211 */ /* 0x000fe400028f0eff */
[----:B------:R-:W-:Y:S01]  /*106e0*/  IADD3 R156, P5, PT, R68, R154, RZ ;  /* 0x0000009a449c7210 */ /* 0x000fe20007fbe0ff */
[----:B------:R-:W-:Y:S01]  /*106f0*/  @!P4 IMAD.MOV.U32 R68, RZ, RZ, R159 ;  /* 0x000000ffff44c224 */ /* 0x000fe200078e009f */
[----:B------:R-:W-:Y:S02]  /*10700*/  STL [R1+0x1a48], R159 ;  /* 0x001a489f01007387 */ /* 0x000fe40000100800 */
[----:B------:R-:W-:Y:S02]  /*10710*/  LEA.HI.X.SX32 R157, R157, R8, 0x1, P5 ;  /* 0x000000089d9d7211 */ /* 0x000fe400028f0eff */
[----:B------:R1:W-:Y:S04]  /*10720*/  STL [R1+0x2860], R153 ;  /* 0x0028609901007387 */ /* 0x0003e80000100800 */
[----:B------:R3:W-:Y:S04]  /*10730*/  STL [R1+0x1a44], R69 ;  /* 0x001a444501007387 */ /* 0x0007e80000100800 */
[----:B------:R0:W2:Y:S01]  /*10740*/  @!P4 LDG.E.U16 R158, desc[UR20][R68.64] ;  /* 0x00000014449ec981 */ /* 0x0000a2000c1e1500 */
[----:B-1----:R-:W-:Y:S01]  /*10750*/  PRMT R153, RZ, 0x7610, R153 ;  /* 0x00007610ff997816 */ /* 0x002fe20000000099 */
[----:B0-----:R-:W-:-:S02]  /*10760*/  @!P3 IMAD.MOV.U32 R68, RZ, RZ, R156 ;  /* 0x000000ffff44b224 */ /* 0x001fc400078e009c */
[----:B---3--:R-:W-:-:S05]  /*10770*/  @!P3 IMAD.MOV.U32 R69, RZ, RZ, R157 ;  /* 0x000000ffff45b224 */ /* 0x008fca00078e009d */
[----:B------:R2:W3:Y:S01]  /*10780*/  @!P3 LDG.E.U16 R153, desc[UR20][R68.64] ;  /* 0x000000144499b981 */ /* 0x0004e2000c1e1500 */
[C---:B------:R-:W-:Y:S02]  /*10790*/  ISETP.GT.U32.AND P1, PT, R133.reuse, R150, PT ;  /* 0x000000968500720c */ /* 0x040fe40003f24070 */
[C---:B------:R-:W-:Y:S02]  /*107a0*/  ISETP.GT.U32.AND P6, PT, R133.reuse, R151, PT ;  /* 0x000000978500720c */ /* 0x040fe40003fc4070 */
[C---:B------:R-:W-:Y:S02]  /*107b0*/  ISETP.GT.U32.AND P5, PT, R133.reuse, R149, PT ;  /* 0x000000958500720c */ /* 0x040fe40003fa4070 */
[C---:B------:R-:W-:Y:S01]  /*107c0*/  ISETP.GT.U32.AND P4, PT, R133.reuse, R148, PT ;  /* 0x000000948500720c */ /* 0x040fe20003f84070 */
[----:B------:R-:W-:Y:S01]  /*107d0*/  @!P0 IMAD.IADD R152, R152, 0x1, -R133 ;  /* 0x0000000198988824 */ /* 0x000fe200078e0a85 */
[C---:B------:R-:W-:Y:S01]  /*107e0*/  ISETP.GT.U32.AND P0, PT, R133.reuse, R147, PT ;  /* 0x000000938500720c */ /* 0x040fe20003f04070 */
[----:B----4-:R-:W-:Y:S01]  /*107f0*/  STL [R1+0x5ec], R163 ;  /* 0x0005eca301007387 */ /* 0x010fe20000100800 */
[----:B------:R-:W-:-:S03]  /*10800*/  ISETP.GT.U32.AND P3, PT, R133, R146, PT ;  /* 0x000000928500720c */ /* 0x000fc60003f64070 */
[--C-:B------:R-:W-:Y:S01]  /*10810*/  @!P1 IMAD.IADD R150, R150, 0x1, -R133.reuse ;  /* 0x0000000196969824 */ /* 0x100fe200078e0a85 */
[----:B------:R-:W-:Y:S01]  /*10820*/  ISETP.GT.U32.AND P1, PT, R133, R145, PT ;  /* 0x000000918500720c */ /* 0x000fe20003f24070 */
[--C-:B------:R-:W-:Y:S01]  /*10830*/  @!P6 IMAD.IADD R151, R151, 0x1, -R133.reuse ;  /* 0x000000019797e824 */ /* 0x100fe200078e0a85 */
[----:B------:R-:W-:Y:S01]  /*10840*/  STL [R1+0x1a40], R156 ;  /* 0x001a409c01007387 */ /* 0x000fe20000100800 */
[--C-:B------:R-:W-:Y:S01]  /*10850*/  @!P5 IMAD.IADD R149, R149, 0x1, -R133.reuse ;  /* 0x000000019595d824 */ /* 0x100fe200078e0a85 */
[C---:B------:R-:W-:Y:S01]  /*10860*/  ISETP.GT.U32.AND P5, PT, R133.reuse, R144, PT ;  /* 0x000000908500720c */ /* 0x040fe20003fa4070 */
[----:B------:R-:W-:Y:S01]  /*10870*/  @!P4 IMAD.IADD R148, R148, 0x1, -R133 ;  /* 0x000000019494c824 */ /* 0x000fe200078e0a85 */
[----:B------:R-:W-:Y:S01]  /*10880*/  STL [R1+0x2864], R152 ;  /* 0x0028649801007387 */ /* 0x000fe20000100800 */
[----:B------:R-:W-:-:S03]  /*10890*/  ISETP.GT.U32.AND P4, PT, R133, R143, PT ;  /* 0x0000008f8500720c */ /* 0x000fc60003f84070 */
[----:B------:R-:W-:Y:S04]  /*108a0*/  STL [R1+0x1a3c], R157 ;  /* 0x001a3c9d01007387 */ /* 0x000fe80000100800 */
[----:B------:R0:W-:Y:S01]  /*108b0*/  STL [R1+0x2878], R152 ;  /* 0x0028789801007387 */ /* 0x0001e20000100800 */
[----:B--2---:R-:W-:-:S03]  /*108c0*/  VIADD R68, R165, 0xf6 ;  /* 0x000000f6a5447836 */ /* 0x004fc60000000000 */
[----:B------:R-:W-:Y:S04]  /*108d0*/  STL [R1+0x2868], R151 ;  /* 0x0028689701007387 */ /* 0x000fe80000100800 */
[----:B------:R-:W-:Y:S01]  /*108e0*/  STL [R1+0x286c], R151 ;  /* 0x00286c9701007387 */ /* 0x000fe20000100800 */
[--C-:B------:R-:W-:Y:S01]  /*108f0*/  @!P0 IMAD.IADD R147, R147, 0x1, -R133.reuse ;  /* 0x0000000193938824 */ /* 0x100fe200078e0a85 */
[----:B0-----:R-:W0:Y:S02]  /*10900*/  LDC R152, c[0x0][0x3a8] ;  /* 0x0000ea00ff987b82 */ /* 0x001e240000000800 */
[----:B------:R-:W-:Y:S04]  /*10910*/  STL [R1+0x2884], R151 ;  /* 0x0028849701007387 */ /* 0x000fe80000100800 */
[----:B------:R-:W-:Y:S01]  /*10920*/  STL [R1+0x2898], R151 ;  /* 0x0028989701007387 */ /* 0x000fe20000100800 */
[----:B------:R-:W-:-:S03]  /*10930*/  @!P3 IMAD.IADD R146, R146, 0x1, -R133 ;  /* 0x000000019292b824 */ /* 0x000fc600078e0a85 */
[----:B------:R-:W-:Y:S01]  /*10940*/  STL [R1+0x2888], R150 ;  /* 0x0028889601007387 */ /* 0x000fe20000100800 */
[----:B------:R-:W-:-:S03]  /*10950*/  @!P1 IMAD.IADD R145, R145, 0x1, -R133 ;  /* 0x0000000191919824 */ /* 0x000fc600078e0a85 */
[----:B------:R-:W-:Y:S04]  /*10960*/  STL [R1+0x293c], R150 ;  /* 0x00293c9601007387 */ /* 0x000fe80000100800 */
[----:B------:R-:W-:Y:S01]  /*10970*/  STL [R1+0x2948], R150 ;  /* 0x0029489601007387 */ /* 0x000fe20000100800 */
[----:B------:R-:W-:-:S03]  /*10980*/  @!P5 IMAD.IADD R144, R144, 0x1, -R133 ;  /* 0x000000019090d824 */ /* 0x000fc600078e0a85 */
[----:B------:R-:W-:Y:S01]  /*10990*/  STL [R1+0x28a0], R149 ;  /* 0x0028a09501007387 */ /* 0x000fe20000100800 */
[----:B------:R-:W-:-:S03]  /*109a0*/  @!P4 IMAD.IADD R143, R143, 0x1, -R133 ;  /* 0x000000018f8fc824 */ /* 0x000fc600078e0a85 */
[----:B------:R1:W-:Y:S01]  /*109b0*/  STL [R1+0x23fc], R68 ;  /* 0x0023fc4401007387 */ /* 0x0003e20000100800 */
[C---:B------:R-:W-:Y:S02]  /*109c0*/  ISETP.GT.U32.AND P0, PT, R133.reuse, R142, PT ;  /* 0x0000008e8500720c */ /* 0x040fe40003f04070 */
[C---:B------:R-:W-:Y:S02]  /*109d0*/  ISETP.GT.U32.AND P3, PT, R133.reuse, R141, PT ;  /* 0x0000008d8500720c */ /* 0x040fe40003f64070 */
[C---:B------:R-:W-:Y:S02]  /*109e0*/  ISETP.GT.U32.AND P5, PT, R133.reuse, R140, PT ;  /* 0x0000008c8500720c */ /* 0x040fe40003fa4070 */
[----:B------:R-:W-:-:S07]  /*109f0*/  ISETP.GT.U32.AND P4, PT, R133, R139, PT ;  /* 0x0000008b8500720c */ /* 0x000fce0003f84070 */
[--C-:B------:R-:W-:Y:S01]  /*10a00*/  @!P0 IMAD.IADD R142, R142, 0x1, -R133.reuse ;  /* 0x000000018e8e8824 */ /* 0x100fe200078e0a85 */
[----:B------:R-:W-:Y:S01]  /*10a10*/  ISETP.GT.U32.AND P0, PT, R133, R138, PT ;  /* 0x0000008a8500720c */ /* 0x000fe20003f04070 */
[--C-:B------:R-:W-:Y:S02]  /*10a20*/  @!P3 IMAD.IADD R141, R141, 0x1, -R133.reuse ;  /* 0x000000018d8db824 */ /* 0x100fe400078e0a85 */
[----:B0-----:R-:W-:Y:S02]  /*10a30*/  IMAD R152, R152, 0x12e, RZ ;  /* 0x0000012e98987824 */ /* 0x001fe400078e02ff */
[--C-:B------:R-:W-:Y:S02]  /*10a40*/  @!P5 IMAD.IADD R140, R140, 0x1, -R133.reuse ;  /* 0x000000018c8cd824 */ /* 0x100fe400078e0a85 */
[----:B------:R-:W-:-:S06]  /*10a50*/  @!P4 IMAD.IADD R139, R139, 0x1, -R133 ;  /* 0x000000018b8bc824 */ /* 0x000fcc00078e0a85 */
[----:B------:R-:W-:Y:S01]  /*10a60*/  @!P0 IMAD.IADD R138, R138, 0x1, -R133 ;  /* 0x000000018a8a8824 */ /* 0x000fe200078e0a85 */
[----:B------:R-:W-:Y:S01]  /*10a70*/  ISETP.GT.U32.AND P3, PT, R133, R137, PT ;  /* 0x000000898500720c */ /* 0x000fe20003f64070 */
[----:B------:R-:W-:Y:S01]  /*10a80*/  VIADD R69, R155, 0xffffff68 ;  /* 0xffffff689b457836 */ /* 0x000fe20000000000 */
[----:B-1----:R-:W-:Y:S01]  /*10a90*/  IABS R68, R68 ;  /* 0x0000004400447213 */ /* 0x002fe20000000000 */
[----:B------:R-:W-:-:S03]  /*10aa0*/  IMAD R151, R2, 0x97, RZ ;  /* 0x0000009702977824 */ /* 0x000fc600078e02ff */
[----:B------:R-:W-:Y:S01]  /*10ab0*/  ISETP.GE.U32.AND P1, PT, R69, 0x7ffffe69, PT ;  /* 0x7ffffe694500780c */ /* 0x000fe20003f26070 */
[----:B------:R-:W-:Y:S01]  /*10ac0*/  IMAD.HI.U32 R69, R0, R68, RZ ;  /* 0x0000004400457227 */ /* 0x000fe200078e00ff */
[----:B------:R-:W-:-:S03]  /*10ad0*/  ISETP.GT.U32.AND P6, PT, R133, R136, PT ;  /* 0x000000888500720c */ /* 0x000fc60003fc4070 */
[----:B------:R-:W-:Y:S02]  /*10ae0*/  IMAD.MOV R69, RZ, RZ, -R69 ;  /* 0x000000ffff457224 */ /* 0x000fe400078e0a45 */
[----:B------:R-:W-:Y:S01]  /*10af0*/  @!P3 IMAD.IADD R137, R137, 0x1, -R133 ;  /* 0x000000018989b824 */ /* 0x000fe200078e0a85 */
[----:B------:R-:W-:Y:S02]  /*10b00*/  PRMT R149, RZ, 0x7610, R149 ;  /* 0x00007610ff957816 */ /* 0x000fe40000000095 */
[C---:B------:R-:W-:Y:S02]  /*10b10*/  ISETP.GT.U32.AND P4, PT, R133.reuse, R135, PT ;  /* 0x000000878500720c */ /* 0x040fe40003f84070 */
[C---:B------:R-:W-:Y:S02]  /*10b20*/  ISETP.GT.U32.AND P3, PT, R133.reuse, R132, PT ;  /* 0x000000848500720c */ /* 0x040fe40003f64070 */
[----:B------:R-:W-:Y:S01]  /*10b30*/  ISETP.GT.U32.AND P0, PT, R133, R134, PT ;  /* 0x000000868500720c */ /* 0x000fe20003f04070 */
[----:B------:R-:W-:-:S02]  /*10b40*/  VIADD R150, R162, 0xffffff69 ;  /* 0xffffff69a2967836 */ /* 0x000fc40000000000 */
[----:B------:R-:W-:-:S06]  /*10b50*/  @!P6 IMAD.IADD R136, R136, 0x1, -R133 ;  /* 0x000000018888e824 */ /* 0x000fcc00078e0a85 */
[--C-:B------:R-:W-:Y:S02]  /*10b60*/  @!P4 IMAD.IADD R135, R135, 0x1, -R133.reuse ;  /* 0x000000018787c824 */ /* 0x100fe400078e0a85 */
[--C-:B------:R-:W-:Y:S02]  /*10b70*/  @!P3 IMAD.IADD R132, R132, 0x1, -R133.reuse ;  /* 0x000000018484b824 */ /* 0x100fe400078e0a85 */
[----:B------:R-:W-:Y:S01]  /*10b80*/  @!P0 IMAD.IADD R134, R134, 0x1, -R133 ;  /* 0x0000000186868824 */ /* 0x000fe200078e0a85 */
[----:B------:R-:W-:-:S13]  /*10b90*/  ISETP.GT.U32.AND P0, PT, R133, R129, PT ;  /* 0x000000818500720c */ /* 0x000fda0003f04070 */
[----:B------:R-:W-:Y:S01]  /*10ba0*/  @!P0 IMAD.IADD R129, R129, 0x1, -R133 ;  /* 0x0000000181818824 */ /* 0x000fe200078e0a85 */
[----:B------:R-:W-:Y:S01]  /*10bb0*/  ISETP.GT.U32.AND P0, PT, R133, R125, PT ;  /* 0x0000007d8500720c */ /* 0x000fe20003f04070 */
[----:B------:R-:W-:Y:S04]  /*10bc0*/  STL [R1+0x5f0], R158 ;  /* 0x0005f09e01007387 */ /* 0x000fe80000100800 */
[----:B------:R0:W-:Y:S04]  /*10bd0*/  STL [R1+0x28a8], R148 ;  /* 0x0028a89401007387 */ /* 0x0001e80000100800 */
[----:B------:R1:W-:Y:S04]  /*10be0*/  STL [R1+0x28ac], R147 ;  /* 0x0028ac9301007387 */ /* 0x0003e80000100800 */
[----:B------:R-:W-:Y:S01]  /*10bf0*/  STL [R1+0x28b4], R146 ;  /* 0x0028b49201007387 */ /* 0x000fe20000100800 */
[----:B0-----:R-:W0:Y:S03]  /*10c00*/  LDC R148, c[0x0][0x3a8] ;  /* 0x0000ea00ff947b82 */ /* 0x001e260000000800 */
[----:B------:R-:W-:Y:S04]  /*10c10*/  STL [R1+0x28b8], R145 ;  /* 0x0028b89101007387 */ /* 0x000fe80000100800 */
[----:B---3--:R-:W-:Y:S01]  /*10c20*/  STL [R1+0x5e8], R153 ;  /* 0x0005e89901007387 */ /* 0x008fe20000100800 */
[----:B-1----:R-:W1:Y:S03]  /*10c30*/  LDC R147, c[0x0][0x3a0] ;  /* 0x0000e800ff937b82 */ /* 0x002e660000000800 */
        /* <DEDUP_REMOVED lines=45> */
[----:B------:R3:W-:Y:S04]  /*10f10*/  STL [R1+0x28d8], R140 ;  /* 0x0028d88c01007387 */ /* 0x0007e80000100800 */
[----:B------:R-:W-:Y:S01]  /*10f20*/  STL [R1+0x28dc], R139 ;  /* 0x0028dc8b01007387 */ /* 0x000fe20000100800 */
[----:B--2---:R-:W-:-:S03]  /*10f30*/  IADD3 R141, P5, PT, R152, R154, RZ ;  /* 0x0000009a988d7210 */ /* 0x004fc60007fbe0ff */
        /* <DEDUP_REMOVED lines=38> */
[----:B------:R-:W-:Y:S01]  /*111a0*/  STL [R1+0x2ca8], R138 ;  /* 0x002ca88a01007387 */ /* 0x000fe20000100800 */
[----:B---3--:R-:W-:-:S03]  /*111b0*/  LEA.HI.X.SX32 R140, R151, R8, 0x1, P5 ;  /* 0x00000008978c7211 */ /* 0x008fc600028f0eff */
[----:B------:R-:W-:Y:S04]  /*111c0*/  STL [R1+0x2cc0], R138 ;  /* 0x002cc08a01007387 */ /* 0x000fe80000100800 */
[----:B------:R-:W-:Y:S04]  /*111d0*/  STL [R1+0x2cd8], R138 ;  /* 0x002cd88a01007387 */ /* 0x000fe80000100800 */
[----:B------:R-:W-:Y:S04]  /*111e0*/  STL [R1+0x2cf0], R138 ;  /* 0x002cf08a01007387 */ /* 0x000fe80000100800 */
[----:B------:R-:W-:Y:S04]  /*111f0*/  STL [R1+0x2d08], R138 ;  /* 0x002d088a01007387 */ /* 0x000fe80000100800 */
[----:B------:R-:W-:Y:S04]  /*11200*/  STL [R1+0x2d20], R138 ;  /* 0x002d208a01007387 */ /* 0x000fe80000100800 */
[----:B------:R-:W-:Y:S04]  /*11210*/  STL [R1+0x2d38], R138 ;  /* 0x002d388a01007387 */ /* 0x000fe80000100800 */
[----:B------:R2:W-:Y:S02]  /*11220*/  STL [R1+0x28e8], R137 ;  /* 0x0028e88901007387 */ /* 0x0005e40000100800 */
[----:B--2---:R-:W-:-:S02]  /*11230*/  IMAD R137, R133, R69, R68 ;  /* 0x0000004585897224 */ /* 0x004fc400078e0244 */
[----:B------:R-:W-:Y:S02]  /*11240*/  @!P1 IMAD.MOV.U32 R68, RZ, RZ, R141 ;  /* 0x000000ffff449224 */ /* 0x000fe400078e008d */
[----:B------:R-:W-:Y:S01]  /*11250*/  @!P1 IMAD.MOV.U32 R69, RZ, RZ, R140 ;  /* 0x000000ffff459224 */ /* 0x000fe200078e008c */
[----:B------:R-:W-:-:S04]  /*11260*/  ISETP.GE.U32.AND P5, PT, R150, 0x7ffffe6a, PT ;  /* 0x7ffffe6a9600780c */ /* 0x000fc80003fa6070 */
[----:B------:R0:W2:Y:S01]  /*11270*/  @!P1 LDG.E.U16 R149, desc[UR20][R68.64] ;  /* 0x0000001444959981 */ /* 0x0000a2000c1e1500 */
[----:B------:R-:W-:-:S03]  /*11280*/  ISETP.GT.U32.AND P1, PT, R133, R131, PT ;  /* 0x000000838500720c */ /* 0x000fc60003f24070 */
[----:B------:R3:W-:Y:S01]  /*11290*/  STL [R1+0x1a34], R140 ;  /* 0x001a348c01007387 */ /* 0x0007e20000100800 */
[----:B0-----:R-:W-:-:S03]  /*112a0*/  IMAD R68, R148, 0x12c, RZ ;  /* 0x0000012c94447824 */ /* 0x001fc600078e02ff */
[----:B------:R0:W-:Y:S01]  /*112b0*/  STL [R1+0x70], R137 ;  /* 0x0000708901007387 */ /* 0x0001e20000100800 */
[----:B---3--:R-:W-:Y:S01]  /*112c0*/  IMAD R140, R2, 0x96, RZ ;  /* 0x00000096028c7824 */ /* 0x008fe200078e02ff */
[----:B------:R-:W-:Y:S02]  /*112d0*/  IADD3 R69, P3, PT, R68, R154, RZ ;  /* 0x0000009a44457210 */ /* 0x000fe40007f7e0ff */
[----:B------:R-:W-:Y:S01]  /*112e0*/  STL [R1+0x28f0], R136 ;  /* 0x0028f08801007387 */ /* 0x000fe20000100800 */
[----:B0-----:R-:W0:Y:S03]  /*112f0*/  LDC R137, c[0x0][0x3a8] ;  /* 0x0000ea00ff897b82 */ /* 0x001e260000000800 */
[----:B------:R-:W-:Y:S01]  /*11300*/  STL [R1+0x28f4], R135 ;  /* 0x0028f48701007387 */ /* 0x000fe20000100800 */
[----:B------:R-:W-:Y:S01]  /*11310*/  LEA.HI.X.SX32 R68, R140, R8, 0x1, P3 ;  /* 0x000000088c447211 */ /* 0x000fe200018f0eff */
[----:B------:R-:W-:-:S02]  /*11320*/  @!P1 IMAD.IADD R131, R131, 0x1, -R133 ;  /* 0x0000000183839824 */ /* 0x000fc400078e0a85 */
[----:B------:R-:W-:Y:S04]  /*11330*/  STL [R1+0x2954], R135 ;  /* 0x0029548701007387 */ /* 0x000fe80000100800 */
[----:B------:R-:W-:Y:S04]  /*11340*/  STL [R1+0x28fc], R134 ;  /* 0x0028fc8601007387 */ /* 0x000fe80000100800 */
[----:B------:R-:W-:Y:S04]  /*11350*/  STL [R1+0x2900], R132 ;  /* 0x0029008401007387 */ /* 0x000fe80000100800 */
[----:B------:R3:W-:Y:S04]  /*11360*/  STL [R1+0x1a30], R69 ;  /* 0x001a304501007387 */ /* 0x0007e80000100800 */
[----:B------:R-:W-:Y:S01]  /*11370*/  STL [R1+0x2908], R131 ;  /* 0x0029088301007387 */ /* 0x000fe20000100800 */
[----:B---3--:R-:W-:-:S03]  /*11380*/  @!P5 LOP3.LUT R69, R69, R68, RZ, 0x3c, !PT ;  /* 0x000000444545d212 */ /* 0x008fc600078e3cff */
[----:B------:R3:W-:Y:S01]  /*11390*/  STL [R1+0x1a2c], R68 ;  /* 0x001a2c4401007387 */ /* 0x0007e20000100800 */
[----:B------:R-:W-:Y:S02]  /*113a0*/  ISETP.GT.U32.AND P1, PT, R133, R127, PT ;  /* 0x0000007f8500720c */ /* 0x000fe40003f24070 */
[----:B------:R-:W-:Y:S01]  /*113b0*/  PRMT R139, RZ, 0x7610, R139 ;  /* 0x00007610ff8b7816 */ /* 0x000fe2000000008b */
[----:B-1----:R-:W-:Y:S01]  /*113c0*/  VIADD R136, R147, 0xffffff6a ;  /* 0xffffff6a93887836 */ /* 0x002fe20000000000 */
[----:B---3--:R-:W-:-:S04]  /*113d0*/  @!P5 LOP3.LUT R68, R69, R68, RZ, 0x3c, !PT ;  /* 0x000000444544d212 */ /* 0x008fc800078e3cff */
[----:B------:R-:W-:-:S05]  /*113e0*/  @!P5 LOP3.LUT R69, R69, R68, RZ, 0x3c, !PT ;  /* 0x000000444545d212 */ /* 0x000fca00078e3cff */
[----:B------:R0:W3:Y:S01]  /*113f0*/  @!P5 LDG.E.U16 R139, desc[UR20][R68.64] ;  /* 0x00000014448bd981 */ /* 0x0000e2000c1e1500 */
[----:B------:R-:W-:Y:S01]  /*11400*/  ISETP.GE.U32.AND P5, PT, R136, 0x7ffffe6b, PT ;  /* 0x7ffffe6b8800780c */ /* 0x000fe20003fa6070 */
[----:B------:R-:W-:Y:S02]  /*11410*/  @!P1 IMAD.IADD R127, R127, 0x1, -R133 ;  /* 0x000000017f7f9824 */ /* 0x000fe400078e0a85 */
[----:B0-----:R-:W-:Y:S02]  /*11420*/  IMAD R68, R137, 0x12a, RZ ;  /* 0x0000012a89447824 */ /* 0x001fe400078e02ff */
[----:B------:R-:W-:-:S03]  /*11430*/  IMAD R69, R2, 0x95, RZ ;  /* 0x0000009502457824 */ /* 0x000fc600078e02ff */
[----:B------:R-:W-:Y:S01]  /*11440*/  IADD3 R132, P1, PT, R68, R154, RZ ;  /* 0x0000009a44847210 */ /* 0x000fe20007f3e0ff */
[----:B------:R-:W-:Y:S01]  /*11450*/  VIADD R68, R162, 0xffffff6b ;  /* 0xffffff6ba2447836 */ /* 0x000fe20000000000 */
[----:B------:R-:W-:Y:S01]  /*11460*/  PRMT R131, RZ, 0x7610, R131 ;  /* 0x00007610ff837816 */ /* 0x000fe20000000083 */
[----:B------:R-:W-:Y:S01]  /*11470*/  @!P0 IMAD.IADD R125, R125, 0x1, -R133 ;  /* 0x000000017d7d8824 */ /* 0x000fe200078e0a85 */
[----:B------:R-:W-:Y:S02]  /*11480*/  LEA.HI.X.SX32 R69, R69, R8, 0x1, P1 ;  /* 0x0000000845457211 */ /* 0x000fe400008f0eff */
[----:B------:R-:W-:Y:S01]  /*11490*/  ISETP.GE.U32.AND P0, PT, R68, 0x7ffffe6c, PT ;  /* 0x7ffffe6c4400780c */ /* 0x000fe20003f06070 */
[----:B------:R-:W-:-:S05]  /*114a0*/  @!P5 IMAD.MOV.U32 R68, RZ, RZ, R132 ;  /* 0x000000ffff44d224 */ /* 0x000fca00078e0084 */
[----:B------:R0:W4:Y:S01]  /*114b0*/  @!P5 LDG.E.U16 R131, desc[UR20][R68.64] ;  /* 0x000000144483d981 */ /* 0x000122000c1e1500 */
[C---:B------:R-:W-:Y:S02]  /*114c0*/  ISETP.GT.U32.AND P6, PT, R133.reuse, R130, PT ;  /* 0x000000828500720c */ /* 0x040fe40003fc4070 */
[C---:B------:R-:W-:Y:S02]  /*114d0*/  ISETP.GT.U32.AND P3, PT, R133.reuse, R126, PT ;  /* 0x0000007e8500720c */ /* 0x040fe40003f64070 */
[----:B------:R-:W-:-:S09]  /*114e0*/  ISETP.GT.U32.AND P4, PT, R133, R128, PT ;  /* 0x000000808500720c */ /* 0x000fd20003f84070 */
[--C-:B------:R-:W-:Y:S02]  /*114f0*/  @!P6 IMAD.IADD R130, R130, 0x1, -R133.reuse ;  /* 0x000000018282e824 */ /* 0x100fe400078e0a85 */
[--C-:B------:R-:W-:Y:S01]  /*11500*/  @!P3 IMAD.IADD R126, R126, 0x1, -R133.reuse ;  /* 0x000000017e7eb824 */ /* 0x100fe200078e0a85 */
[C---:B------:R-:W-:Y:S01]  /*11510*/  ISETP.GT.U32.AND P3, PT, R133.reuse, R123, PT ;  /* 0x0000007b8500720c */ /* 0x040fe20003f64070 */
[----:B------:R-:W-:Y:S01]  /*11520*/  @!P4 IMAD.IADD R128, R128, 0x1, -R133 ;  /* 0x000000018080c824 */ /* 0x000fe200078e0a85 */
[----:B------:R1:W-:Y:S01]  /*11530*/  STL [R1+0x290c], R130 ;  /* 0x00290c8201007387 */ /* 0x0003e20000100800 */
[C---:B------:R-:W-:Y:S02]  /*11540*/  ISETP.GT.U32.AND P4, PT, R133.reuse, R122, PT ;  /* 0x0000007a8500720c */ /* 0x040fe40003f84070 */
[C---:B------:R-:W-:Y:S01]  /*11550*/  ISETP.GT.U32.AND P1, PT, R133.reuse, R121, PT ;  /* 0x000000798500720c */ /* 0x040fe20003f24070 */
[----:B-1----:R-:W1:Y:S01]  /*11560*/  LDC R130, c[0x0][0x3a8] ;  /* 0x0000ea00ff827b82 */ /* 0x002e620000000800 */
[----:B------:R-:W-:-:S06]  /*11570*/  ISETP.GT.U32.AND P6, PT, R133, R124, PT ;  /* 0x0000007c8500720c */ /* 0x000fcc0003fc4070 */
[--C-:B------:R-:W-:Y:S01]  /*11580*/  @!P3 IMAD.IADD R123, R123, 0x1, -R133.reuse ;  /* 0x000000017b7bb824 */ /* 0x100fe200078e0a85 */
[C---:B------:R-:W-:Y:S02]  /*11590*/  ISETP.GT.U32.AND P5, PT, R133.reuse, R120, PT ;  /* 0x000000788500720c */ /* 0x040fe40003fa4070 */
[--C-:B------:R-:W-:Y:S01]  /*115a0*/  @!P4 IMAD.IADD R122, R122, 0x1, -R133.reuse ;  /* 0x000000017a7ac824 */ /* 0x100fe200078e0a85 */
[C---:B------:R-:W-:Y:S02]  /*115b0*/  ISETP.GT.U32.AND P3, PT, R133.reuse, R119, PT ;  /* 0x000000778500720c */ /* 0x040fe40003f64070 */
[----:B------:R-:W-:Y:S01]  /*115c0*/  ISETP.GT.U32.AND P4, PT, R133, R118, PT ;  /* 0x000000768500720c */ /* 0x000fe20003f84070 */
[--C-:B------:R-:W-:Y:S01]  /*115d0*/  @!P1 IMAD.IADD R121, R121, 0x1, -R133.reuse ;  /* 0x0000000179799824 */ /* 0x100fe200078e0a85 */
[----:B------:R-:W-:Y:S01]  /*115e0*/  ISETP.GT.U32.AND P1, PT, R133, R117, PT ;  /* 0x000000758500720c */ /* 0x000fe20003f24070 */
[----:B------:R-:W-:-:S05]  /*115f0*/  @!P6 IMAD.IADD R124, R124, 0x1, -R133 ;  /* 0x000000017c7ce824 */ /* 0x000fca00078e0a85 */
[----:B------:R-:W-:-:S03]  /*11600*/  @!P5 IMAD.IADD R120, R120, 0x1, -R133 ;  /* 0x000000017878d824 */ /* 0x000fc600078e0a85 */
[--C-:B------:R-:W-:Y:S02]  /*11610*/  @!P3 IMAD.IADD R119, R119, 0x1, -R133.reuse ;  /* 0x000000017777b824 */ /* 0x100fe400078e0a85 */
[--C-:B------:R-:W-:Y:S02]  /*11620*/  @!P4 IMAD.IADD R118, R118, 0x1, -R133.reuse ;  /* 0x000000017676c824 */ /* 0x100fe400078e0a85 */
[----:B------:R-:W-:Y:S01]  /*11630*/  @!P1 IMAD.IADD R117, R117, 0x1, -R133 ;  /* 0x0000000175759824 */ /* 0x000fe200078e0a85 */
[----:B--2---:R-:W-:Y:S04]  /*11640*/  STL [R1+0x5f8], R149 ;  /* 0x0005f89501007387 */ /* 0x004fe80000100800 */
[----:B------:R-:W-:Y:S04]  /*11650*/  STL [R1+0x2910], R129 ;  /* 0x0029108101007387 */ /* 0x000fe80000100800 */
[----:B------:R2:W-:Y:S04]  /*11660*/  STL [R1+0x2928], R129 ;  /* 0x0029288101007387 */ /* 0x0005e80000100800 */
[----:B------:R0:W-:Y:S04]  /*11670*/  STL [R1+0x2914], R128 ;  /* 0x0029148001007387 */ /* 0x0001e80000100800 */
[----:B------:R0:W-:Y:S01]  /*11680*/  STL [R1+0x2918], R127 ;  /* 0x0029187f01007387 */ /* 0x0001e20000100800 */
[----:B--2---:R-:W-:-:S03]  /*11690*/  VIADD R129, R165, 0xf7 ;  /* 0x000000f7a5817836 */ /* 0x004fc60000000000 */
[----:B------:R2:W-:Y:S04]  /*116a0*/  STL [R1+0x2920], R126 ;  /* 0x0029207e01007387 */ /* 0x0005e80000100800 */
[----:B------:R-:W-:Y:S01]  /*116b0*/  STL [R1+0x1a28], R132 ;  /* 0x001a288401007387 */ /* 0x000fe20000100800 */
[----:B0-----:R-:W-:-:S03]  /*116c0*/  IABS R68, R129 ;  /* 0x0000008100447213 */ /* 0x001fc60000000000 */
[----:B------:R0:W-:Y:S01]  /*116d0*/  STL [R1+0x2924], R125 ;  /* 0x0029247d01007387 */ /* 0x0001e20000100800 */
[----:B------:R-:W-:Y:S01]  /*116e0*/  IMAD R128, R2, 0x94, RZ ;  /* 0x0000009402807824 */ /* 0x000fe200078e02ff */
[----:B------:R-:W-:Y:S01]  /*116f0*/  PRMT R127, RZ, 0x7610, R127 ;  /* 0x00007610ff7f7816 */ /* 0x000fe2000000007f */
[----:B--2---:R-:W2:Y:S01]  /*11700*/  LDC R126, c[0x0][0x3a0] ;  /* 0x0000e800ff7e7b82 */ /* 0x004ea20000000800 */
[----:B------:R1:W-:Y:S01]  /*11710*/  STL [R1+0x1a24], R69 ;  /* 0x001a244501007387 */ /* 0x0003e20000100800 */
[C---:B------:R-:W-:Y:S02]  /*11720*/  ISETP.GT.U32.AND P5, PT, R133.reuse, R114, PT ;  /* 0x000000728500720c */ /* 0x040fe40003fa4070 */
[----:B------:R-:W-:-:S04]  /*11730*/  ISETP.GT.U32.AND P6, PT, R133, R116, PT ;  /* 0x000000748500720c */ /* 0x000fc80003fc4070 */
[----:B0-----:R-:W0:Y:S01]  /*11740*/  LDC R125, c[0x0][0x3a8] ;  /* 0x0000ea00ff7d7b82 */ /* 0x001e220000000800 */
[----:B-1----:R-:W-:-:S04]  /*11750*/  IMAD.HI.U32 R69, R0, R68, RZ ;  /* 0x0000004400457227 */ /* 0x002fc800078e00ff */
[----:B------:R-:W-:Y:S01]  /*11760*/  IMAD.MOV R69, RZ, RZ, -R69 ;  /* 0x000000ffff457224 */ /* 0x000fe200078e0a45 */
[----:B---3--:R-:W-:Y:S04]  /*11770*/  STL [R1+0x5e0], R139 ;  /* 0x0005e08b01007387 */ /* 0x008fe80000100800 */
[----:B------:R1:W-:Y:S04]  /*11780*/  STL [R1+0x23f8], R129 ;  /* 0x0023f88101007387 */ /* 0x0003e80000100800 */
[----:B------:R-:W-:Y:S04]  /*11790*/  STL [R1+0x292c], R124 ;  /* 0x00292c7c01007387 */ /* 0x000fe80000100800 */
[----:B------:R-:W-:Y:S01]  /*117a0*/  STL [R1+0x2934], R123 ;  /* 0x0029347b01007387 */ /* 0x000fe20000100800 */
[----:B-1----:R-:W-:-:S03]  /*117b0*/  IMAD R129, R130, 0x128, RZ ;  /* 0x0000012882817824 */ /* 0x002fc600078e02ff */
[----:B------:R-:W-:Y:S04]  /*117c0*/  STL [R1+0x2938], R122 ;  /* 0x0029387a01007387 */ /* 0x000fe80000100800 */
[----:B------:R1:W-:Y:S04]  /*117d0*/  STL [R1+0x2940], R121 ;  /* 0x0029407901007387 */ /* 0x0003e80000100800 */
[----:B------:R-:W-:Y:S04]  /*117e0*/  STL [R1+0x2944], R120 ;  /* 0x0029447801007387 */ /* 0x000fe80000100800 */
[----:B------:R-:W-:Y:S01]  /*117f0*/  STL [R1+0x2958], R119 ;  /* 0x0029587701007387 */ /* 0x000fe20000100800 */
[----:B-1----:R-:W-:-:S03]  /*11800*/  IADD3 R121, P3, PT, R129, R154, RZ ;  /* 0x0000009a81797210 */ /* 0x002fc60007f7e0ff */
[----:B------:R-:W-:Y:S04]  /*11810*/  STL [R1+0x2a0c], R119 ;  /* 0x002a0c7701007387 */ /* 0x000fe80000100800 */
[----:B------:R1:W-:Y:S04]  /*11820*/  STL [R1+0x2964], R118 ;  /* 0x0029647601007387 */ /* 0x0003e80000100800 */
[----:B----4-:R-:W-:Y:S01]  /*11830*/  STL [R1+0x5e4], R131 ;  /* 0x0005e48301007387 */ /* 0x010fe20000100800 */
[C---:B------:R-:W-:Y:S02]  /*11840*/  ISETP.GT.U32.AND P4, PT, R133.reuse, R115, PT ;  /* 0x000000738500720c */ /* 0x040fe40003f84070 */
[C---:B------:R-:W-:Y:S01]  /*11850*/  ISETP.GT.U32.AND P1, PT, R133.reuse, R113, PT ;  /* 0x000000718500720c */ /* 0x040fe20003f24070 */
[----:B------:R-:W-:Y:S01]  /*11860*/  STL [R1+0x1a20], R121 ;  /* 0x001a207901007387 */ /* 0x000fe20000100800 */
[--C-:B------:R-:W-:Y:S01]  /*11870*/  @!P5 IMAD.IADD R114, R114, 0x1, -R133.reuse ;  /* 0x000000017272d824 */ /* 0x100fe200078e0a85 */
[----:B-1----:R-:W-:Y:S01]  /*11880*/  LEA.HI.X.SX32 R118, R128, R8, 0x1, P3 ;  /* 0x0000000880767211 */ /* 0x002fe200018f0eff */
[----:B------:R-:W-:Y:S01]  /*11890*/  @!P6 IMAD.IADD R116, R116, 0x1, -R133 ;  /* 0x000000017474e824 */ /* 0x000fe200078e0a85 */
[----:B------:R1:W-:Y:S01]  /*118a0*/  STL [R1+0x296c], R117 ;  /* 0x00296c7501007387 */ /* 0x0003e20000100800 */
[----:B------:R-:W3:Y:S01]  /*118b0*/  LDC R119, c[0x0][0x3a0] ;  /* 0x0000e800ff777b82 */ /* 0x000ee20000000800 */
[----:B-1----:R-:W-:-:S02]  /*118c0*/  IMAD R117, R133, R69, R68 ;  /* 0x0000004585757224 */ /* 0x002fc400078e0244 */
[----:B------:R-:W-:Y:S02]  /*118d0*/  @!P0 IMAD.MOV.U32 R68, RZ, RZ, R121 ;  /* 0x000000ffff448224 */ /* 0x000fe400078e0079 */
[----:B------:R-:W-:-:S05]  /*118e0*/  @!P0 IMAD.MOV.U32 R69, RZ, RZ, R118 ;  /* 0x000000ffff458224 */ /* 0x000fca00078e0076 */
[----:B------:R2:W4:Y:S01]  /*118f0*/  @!P0 LDG.E.U16 R127, desc[UR20][R68.64] ;  /* 0x00000014447f8981 */ /* 0x000522000c1e1500 */
[C---:B------:R-:W-:Y:S02]  /*11900*/  ISETP.GT.U32.AND P0, PT, R133.reuse, R111, PT ;  /* 0x0000006f8500720c */ /* 0x040fe40003f04070 */
[C---:B------:R-:W-:Y:S02]  /*11910*/  ISETP.GT.U32.AND P3, PT, R133.reuse, R112, PT ;  /* 0x000000708500720c */ /* 0x040fe40003f64070 */
[----:B------:R-:W-:Y:S01]  /*11920*/  ISETP.GT.U32.AND P5, PT, R133, R110, PT ;  /* 0x0000006e8500720c */ /* 0x000fe20003fa4070 */
[----:B------:R-:W-:Y:S01]  /*11930*/  @!P4 IMAD.IADD R115, R115, 0x1, -R133 ;  /* 0x000000017373c824 */ /* 0x000fe200078e0a85 */
[----:B------:R1:W-:Y:S01]  /*11940*/  STL [R1+0x1a1c], R118 ;  /* 0x001a1c7601007387 */ /* 0x0003e20000100800 */
[----:B--2---:R-:W-:-:S03]  /*11950*/  VIADD R68, R126, 0xffffff6c ;  /* 0xffffff6c7e447836 */ /* 0x004fc60000000000 */
[----:B------:R2:W-:Y:S01]  /*11960*/  STL [R1+0x78], R117 ;  /* 0x0000787501007387 */ /* 0x0005e20000100800 */
[--C-:B------:R-:W-:Y:S02]  /*11970*/  @!P1 IMAD.IADD R113, R113, 0x1, -R133.reuse ;  /* 0x0000000171719824 */ /* 0x100fe400078e0a85 */
[--C-:B------:R-:W-:Y:S01]  /*11980*/  @!P0 IMAD.IADD R111, R111, 0x1, -R133.reuse ;  /* 0x000000016f6f8824 */ /* 0x100fe200078e0a85 */
[----:B------:R-:W-:Y:S01]  /*11990*/  STL [R1+0x2970], R116 ;  /* 0x0029707401007387 */ /* 0x000fe20000100800 */
[C---:B------:R-:W-:Y:S01]  /*119a0*/  ISETP.GT.U32.AND P0, PT, R133.reuse, R107, PT ;  /* 0x0000006b8500720c */ /* 0x040fe20003f04070 */
[----:B------:R-:W-:Y:S01]  /*119b0*/  @!P3 IMAD.IADD R112, R112, 0x1, -R133 ;  /* 0x000000017070b824 */ /* 0x000fe200078e0a85 */
[----:B------:R-:W-:Y:S01]  /*119c0*/  ISETP.GT.U32.AND P1, PT, R133, R109, PT ;  /* 0x0000006d8500720c */ /* 0x000fe20003f24070 */
[----:B------:R-:W-:Y:S01]  /*119d0*/  STL [R1+0x2974], R115 ;  /* 0x0029747301007387 */ /* 0x000fe20000100800 */
[----:B------:R-:W-:Y:S01]  /*119e0*/  ISETP.GE.U32.AND P4, PT, R68, 0x7ffffe6d, PT ;  /* 0x7ffffe6d4400780c */ /* 0x000fe20003f86070 */
[----:B0-----:R-:W-:Y:S01]  /*119f0*/  IMAD R68, R125, 0x126, RZ ;  /* 0x000001267d447824 */ /* 0x001fe200078e02ff */
[----:B-1----:R-:W0:Y:S01]  /*11a00*/  LDC R118, c[0x0][0x3a8] ;  /* 0x0000ea00ff767b82 */ /* 0x002e220000000800 */
[----:B------:R-:W-:Y:S01]  /*11a10*/  STL [R1+0x298c], R115 ;  /* 0x00298c7301007387 */ /* 0x000fe20000100800 */
[----:B------:R-:W-:-:S03]  /*11a20*/  ISETP.GT.U32.AND P3, PT, R133, R108, PT ;  /* 0x0000006c8500720c */ /* 0x000fc60003f64070 */
[----:B------:R-:W-:Y:S01]  /*11a30*/  STL [R1+0x29a8], R115 ;  /* 0x0029a87301007387 */ /* 0x000fe20000100800 */
[----:B------:R-:W-:Y:S02]  /*11a40*/  @!P5 IMAD.IADD R110, R110, 0x1, -R133 ;  /* 0x000000016e6ed824 */ /* 0x000fe400078e0a85 */
[----:B--2---:R-:W1:Y:S01]  /*11a50*/  LDC R117, c[0x0][0x3a8] ;  /* 0x0000ea00ff757b82 */ /* 0x004e620000000800 */
[----:B------:R-:W-:Y:S04]  /*11a60*/  STL [R1+0x2978], R114 ;  /* 0x0029787201007387 */ /* 0x000fe80000100800 */
[----:B------:R-:W-:Y:S04]  /*11a70*/  STL [R1+0x297c], R113 ;  /* 0x00297c7101007387 */ /* 0x000fe80000100800 */
[----:B------:R-:W-:Y:S01]  /*11a80*/  STL [R1+0x2984], R112 ;  /* 0x0029847001007387 */ /* 0x000fe20000100800 */
[----:B------:R-:W-:-:S03]  /*11a90*/  IMAD R69, R2, 0x93, RZ ;  /* 0x0000009302457824 */ /* 0x000fc600078e02ff */
[----:B------:R2:W-:Y:S01]  /*11aa0*/  STL [R1+0x2988], R111 ;  /* 0x0029886f01007387 */ /* 0x0005e20000100800 */
[--C-:B------:R-:W-:Y:S01]  /*11ab0*/  @!P0 IMAD.IADD R107, R107, 0x1, -R133.reuse ;  /* 0x000000016b6b8824 */ /* 0x100fe200078e0a85 */
[----:B------:R-:W-:Y:S01]  /*11ac0*/  PRMT R120, RZ, 0x7610, R120 ;  /* 0x00007610ff787816 */ /* 0x000fe20000000078 */
[----:B------:R-:W-:Y:S01]  /*11ad0*/  @!P1 IMAD.IADD R109, R109, 0x1, -R133 ;  /* 0x000000016d6d9824 */ /* 0x000fe200078e0a85 */
[----:B--2---:R-:W-:Y:S01]  /*11ae0*/  IADD3 R111, P5, PT, R68, R154, RZ ;  /* 0x0000009a446f7210 */ /* 0x004fe20007fbe0ff */
[----:B------:R-:W-:Y:S01]  /*11af0*/  VIADD R68, R162, 0xffffff6f ;  /* 0xffffff6fa2447836 */ /* 0x000fe20000000000 */
[----:B------:R-:W-:Y:S02]  /*11b00*/  ISETP.GT.U32.AND P1, PT, R133, R105, PT ;  /* 0x000000698500720c */ /* 0x000fe40003f24070 */
[----:B------:R-:W-:Y:S02]  /*11b10*/  LEA.HI.X.SX32 R69, R69, R8, 0x1, P5 ;  /* 0x0000000845457211 */ /* 0x000fe400028f0eff */
[----:B------:R-:W-:Y:S01]  /*11b20*/  ISETP.GE.U32.AND P0, PT, R68, 0x7ffffe70, PT ;  /* 0x7ffffe704400780c */ /* 0x000fe20003f06070 */
[----:B------:R-:W-:Y:S01]  /*11b30*/  @!P4 IMAD.MOV.U32 R68, RZ, RZ, R111 ;  /* 0x000000ffff44c224 */ /* 0x000fe200078e006f */
[C---:B------:R-:W-:Y:S01]  /*11b40*/  ISETP.GT.U32.AND P6, PT, R133.reuse, R106, PT ;  /* 0x0000006a8500720c */ /* 0x040fe20003fc4070 */
[----:B------:R-:W-:Y:S01]  /*11b50*/  @!P3 IMAD.IADD R108, R108, 0x1, -R133 ;  /* 0x000000016c6cb824 */ /* 0x000fe200078e0a85 */
[----:B------:R-:W-:Y:S01]  /*11b60*/  STL [R1+0x2990], R110 ;  /* 0x0029906e01007387 */ /* 0x000fe20000100800 */
[----:B------:R-:W-:Y:S01]  /*11b70*/  VIADD R112, R162, 0xffffff6d ;  /* 0xffffff6da2707836 */ /* 0x000fe20000000000 */
[----:B------:R-:W-:-:S02]  /*11b80*/  ISETP.GT.U32.AND P3, PT, R133, R104, PT ;  /* 0x000000688500720c */ /* 0x000fc40003f64070 */
[----:B------:R3:W2:Y:S01]  /*11b90*/  @!P4 LDG.E.U16 R120, desc[UR20][R68.64] ;  /* 0x000000144478c981 */ /* 0x0006a2000c1e1500 */
[----:B------:R-:W-:Y:S02]  /*11ba0*/  ISETP.GT.U32.AND P4, PT, R133, R103, PT ;  /* 0x000000678500720c */ /* 0x000fe40003f84070 */
[----:B------:R-:W-:Y:S01]  /*11bb0*/  ISETP.GE.U32.AND P5, PT, R112, 0x7ffffe6e, PT ;  /* 0x7ffffe6e7000780c */ /* 0x000fe20003fa6070 */
[--C-:B------:R-:W-:Y:S02]  /*11bc0*/  @!P1 IMAD.IADD R105, R105, 0x1, -R133.reuse ;  /* 0x0000000169699824 */ /* 0x100fe400078e0a85 */
[----:B---3--:R-:W-:Y:S02]  /*11bd0*/  VIADD R68, R119, 0xffffff6e ;  /* 0xffffff6e77447836 */ /* 0x008fe40000000000 */
[----:B------:R-:W-:-:S03]  /*11be0*/  @!P6 IMAD.IADD R106, R106, 0x1, -R133 ;  /* 0x000000016a6ae824 */ /* 0x000fc600078e0a85 */
[----:B------:R-:W-:Y:S01]  /*11bf0*/  ISETP.GE.U32.AND P1, PT, R68, 0x7ffffe6f, PT ;  /* 0x7ffffe6f4400780c */ /* 0x000fe20003f26070 */
[----:B-1----:R-:W-:Y:S02]  /*11c00*/  IMAD R68, R117, 0x122, RZ ;  /* 0x0000012275447824 */ /* 0x002fe400078e02ff */
[--C-:B------:R-:W-:Y:S02]  /*11c10*/  @!P4 IMAD.IADD R103, R103, 0x1, -R133.reuse ;  /* 0x000000016767c824 */ /* 0x100fe400078e0a85 */
[----:B------:R-:W-:Y:S01]  /*11c20*/  @!P3 IMAD.IADD R104, R104, 0x1, -R133 ;  /* 0x000000016868b824 */ /* 0x000fe200078e0a85 */
[----:B----4-:R-:W-:Y:S04]  /*11c30*/  STL [R1+0x5dc], R127 ;  /* 0x0005dc7f01007387 */ /* 0x010fe80000100800 */
[----:B------:R-:W-:Y:S04]  /*11c40*/  STL [R1+0x2994], R109 ;  /* 0x0029946d01007387 */ /* 0x000fe80000100800 */
[----:B------:R1:W-:Y:S04]  /*11c50*/  STL [R1+0x299c], R108 ;  /* 0x00299c6c01007387 */ /* 0x0003e80000100800 */
[----:B------:R3:W-:Y:S04]  /*11c60*/  STL [R1+0x1a18], R111 ;  /* 0x001a186f01007387 */ /* 0x0007e80000100800 */
[----:B------:R-:W-:Y:S04]  /*11c70*/  STL [R1+0x29a0], R107 ;  /* 0x0029a06b01007387 */ /* 0x000fe80000100800 */
[----:B------:R0:W-:Y:S01]  /*11c80*/  STL [R1+0x1a14], R69 ;  /* 0x001a144501007387 */ /* 0x0001e20000100800 */
[----:B-1----:R-:W-:-:S02]  /*11c90*/  IMAD R108, R2, 0x91, RZ ;  /* 0x00000091026c7824 */ /* 0x002fc400078e02ff */
[----:B---3--:R-:W-:Y:S02]  /*11ca0*/  IMAD R111, R2, 0x92, RZ ;  /* 0x00000092026f7824 */ /* 0x008fe400078e02ff */
[----:B0-----:R-:W-:Y:S01]  /*11cb0*/  IMAD R69, R118, 0x124, RZ ;  /* 0x0000012476457824 */ /* 0x001fe200078e02ff */
[----:B------:R-:W-:-:S04]  /*11cc0*/  IADD3 R107, P4, PT, R68, R154, RZ ;  /* 0x0000009a446b7210 */ /* 0x000fc80007f9e0ff */
[----:B------:R-:W-:Y:S01]  /*11cd0*/  IADD3 R110, P6, PT, R69, R154, RZ ;  /* 0x0000009a456e7210 */ /* 0x000fe20007fde0ff */
[----:B------:R0:W-:Y:S01]  /*11ce0*/  STL [R1+0x29ac], R106 ;  /* 0x0029ac6a01007387 */ /* 0x0001e20000100800 */
[----:B------:R-:W-:Y:S02]  /*11cf0*/  PRMT R109, RZ, 0x7610, R109 ;  /* 0x00007610ff6d7816 */ /* 0x000fe4000000006d */
[-C--:B------:R-:W-:Y:S01]  /*11d00*/  LEA.HI.X.SX32 R69, R111, R8.reuse, 0x1, P6 ;  /* 0x000000086f457211 */ /* 0x080fe200030f0eff */
[----:B------:R-:W-:Y:S01]  /*11d10*/  STL [R1+0x29b0], R105 ;  /* 0x0029b06901007387 */ /* 0x000fe20000100800 */
[----:B------:R-:W-:Y:S01]  /*11d20*/  @!P5 IMAD.MOV.U32 R68, RZ, RZ, R110 ;  /* 0x000000ffff44d224 */ /* 0x000fe200078e006e */
[----:B------:R-:W-:Y:S02]  /*11d30*/  LEA.HI.X.SX32 R108, R108, R8, 0x1, P4 ;  /* 0x000000086c6c7211 */ /* 0x000fe400020f0eff */
[----:B------:R1:W-:Y:S01]  /*11d40*/  STL [R1+0x29cc], R105 ;  /* 0x0029cc6901007387 */ /* 0x0003e20000100800 */
[----:B0-----:R-:W0:Y:S03]  /*11d50*/  LDC R106, c[0x0][0x3a8] ;  /* 0x0000ea00ff6a7b82 */ /* 0x001e260000000800 */
[----:B------:R-:W-:Y:S04]  /*11d60*/  STL [R1+0x29b4], R104 ;  /* 0x0029b46801007387 */ /* 0x000fe80000100800 */
[----:B------:R-:W-:Y:S01]  /*11d70*/  STL [R1+0x1a10], R110 ;  /* 0x001a106e01007387 */ /* 0x000fe20000100800 */
[----:B-1----:R-:W-:-:S03]  /*11d80*/  PRMT R105, RZ, 0x7610, R105 ;  /* 0x00007610ff697816 */ /* 0x002fc60000000069 */
[----:B------:R1:W-:Y:S04]  /*11d90*/  STL [R1+0x29b8], R103 ;  /* 0x0029b86701007387 */ /* 0x0003e80000100800 */
[----:B------:R3:W-:Y:S04]  /*11da0*/  STL [R1+0x1a0c], R69 ;  /* 0x001a0c4501007387 */ /* 0x0007e80000100800 */
[----:B------:R4:W2:Y:S01]  /*11db0*/  @!P5 LDG.E.U16 R109, desc[UR20][R68.64] ;  /* 0x00000014446dd981 */ /* 0x0008a2000c1e1500 */
[----:B------:R-:W-:Y:S01]  /*11dc0*/  ISETP.GT.U32.AND P3, PT, R133, R102, PT ;  /* 0x000000668500720c */ /* 0x000fe20003f64070 */
[----:B-1----:R-:W1:Y:S01]  /*11dd0*/  LDC R103, c[0x0][0x3a0] ;  /* 0x0000e800ff677b82 */ /* 0x002e620000000800 */
[----:B----4-:R-:W-:-:S02]  /*11de0*/  @!P1 IMAD.MOV.U32 R68, RZ, RZ, R107 ;  /* 0x000000ffff449224 */ /* 0x010fc400078e006b */
[----:B---3--:R-:W-:-:S05]  /*11df0*/  @!P1 IMAD.MOV.U32 R69, RZ, RZ, R108 ;  /* 0x000000ffff459224 */ /* 0x008fca00078e006c */
[----:B------:R0:W3:Y:S01]  /*11e00*/  @!P1 LDG.E.U16 R105, desc[UR20][R68.64] ;  /* 0x0000001444699981 */ /* 0x0000e2000c1e1500 */
[----:B------:R-:W-:-:S03]  /*11e10*/  ISETP.GT.U32.AND P6, PT, R133, R101, PT ;  /* 0x000000658500720c */ /* 0x000fc60003fc4070 */
[----:B------:R-:W-:Y:S01]  /*11e20*/  @!P3 IMAD.IADD R102, R102, 0x1, -R133 ;  /* 0x000000016666b824 */ /* 0x000fe200078e0a85 */
[C---:B------:R-:W-:Y:S02]  /*11e30*/  ISETP.GT.U32.AND P5, PT, R133.reuse, R100, PT ;  /* 0x000000648500720c */ /* 0x040fe40003fa4070 */
[C---:B------:R-:W-:Y:S02]  /*11e40*/  ISETP.GT.U32.AND P4, PT, R133.reuse, R98, PT ;  /* 0x000000628500720c */ /* 0x040fe40003f84070 */
[----:B------:R-:W-:Y:S01]  /*11e50*/  ISETP.GT.U32.AND P3, PT, R133, R99, PT ;  /* 0x000000638500720c */ /* 0x000fe20003f64070 */
[----:B------:R-:W-:Y:S01]  /*11e60*/  STL [R1+0x1a08], R107 ;  /* 0x001a086b01007387 */ /* 0x000fe20000100800 */
[----:B0-----:R-:W-:-:S03]  /*11e70*/  IMAD R68, R106, 0x120, RZ ;  /* 0x000001206a447824 */ /* 0x001fc600078e02ff */
[----:B--2---:R-:W-:Y:S01]  /*11e80*/  STL [R1+0x5d8], R120 ;  /* 0x0005d87801007387 */ /* 0x004fe20000100800 */
[----:B------:R-:W-:-:S03]  /*11e90*/  @!P6 IMAD.IADD R101, R101, 0x1, -R133 ;  /* 0x000000016565e824 */ /* 0x000fc600078e0a85 */
[----:B------:R0:W-:Y:S01]  /*11ea0*/  STL [R1+0x29c0], R102 ;  /* 0x0029c06601007387 */ /* 0x0001e20000100800 */
[----:B------:R-:W-:-:S03]  /*11eb0*/  @!P5 IMAD.IADD R100, R100, 0x1, -R133 ;  /* 0x000000016464d824 */ /* 0x000fc600078e0a85 */
[----:B------:R-:W-:Y:S01]  /*11ec0*/  STL [R1+0x1a04], R108 ;  /* 0x001a046c01007387 */ /* 0x000fe20000100800 */
[----:B------:R-:W-:-:S03]  /*11ed0*/  @!P4 IMAD.IADD R98, R98, 0x1, -R133 ;  /* 0x000000016262c824 */ /* 0x000fc600078e0a85 */
[----:B------:R2:W-:Y:S01]  /*11ee0*/  STL [R1+0x29c4], R101 ;  /* 0x0029c46501007387 */ /* 0x0005e20000100800 */
[----:B------:R-:W-:Y:S01]  /*11ef0*/  @!P3 IMAD.IADD R99, R99, 0x1, -R133 ;  /* 0x000000016363b824 */ /* 0x000fe200078e0a85 */
[----:B------:R-:W-:Y:S01]  /*11f00*/  IADD3 R69, P4, PT, R68, R154, RZ ;  /* 0x0000009a44457210 */ /* 0x000fe20007f9e0ff */
[----:B------:R-:W-:Y:S01]  /*11f10*/  VIADD R68, R162, 0xffffff71 ;  /* 0xffffff71a2447836 */ /* 0x000fe20000000000 */
[----:B0-----:R-:W0:Y:S01]  /*11f20*/  LDC R102, c[0x0][0x3a8] ;  /* 0x0000ea00ff667b82 */ /* 0x001e220000000800 */
[C---:B------:R-:W-:Y:S02]  /*11f30*/  ISETP.GT.U32.AND P1, PT, R133.reuse, R97, PT ;  /* 0x000000618500720c */ /* 0x040fe40003f24070 */
[----:B------:R-:W-:Y:S02]  /*11f40*/  ISETP.GT.U32.AND P5, PT, R133, R95, PT ;  /* 0x0000005f8500720c */ /* 0x000fe40003fa4070 */
[----:B------:R-:W-:-:S03]  /*11f50*/  PRMT R104, RZ, 0x7610, R104 ;  /* 0x00007610ff687816 */ /* 0x000fc60000000068 */
[----:B--2---:R-:W2:Y:S01]  /*11f60*/  LDC R101, c[0x0][0x3a8] ;  /* 0x0000ea00ff657b82 */ /* 0x004ea20000000800 */
[C---:B------:R-:W-:Y:S02]  /*11f70*/  ISETP.GT.U32.AND P6, PT, R133.reuse, R96, PT ;  /* 0x000000608500720c */ /* 0x040fe40003fc4070 */
[----:B------:R-:W-:-:S03]  /*11f80*/  ISETP.GT.U32.AND P3, PT, R133, R94, PT ;  /* 0x0000005e8500720c */ /* 0x000fc60003f64070 */
[--C-:B------:R-:W-:Y:S01]  /*11f90*/  @!P1 IMAD.IADD R97, R97, 0x1, -R133.reuse ;  /* 0x0000000161619824 */ /* 0x100fe200078e0a85 */
[----:B------:R-:W-:Y:S01]  /*11fa0*/  ISETP.GT.U32.AND P1, PT, R133, R93, PT ;  /* 0x0000005d8500720c */ /* 0x000fe20003f24070 */
[----:B------:R-:W-:Y:S01]  /*11fb0*/  @!P5 IMAD.IADD R95, R95, 0x1, -R133 ;  /* 0x000000015f5fd824 */ /* 0x000fe200078e0a85 */
[----:B------:R-:W-:-:S05]  /*11fc0*/  ISETP.GT.U32.AND P5, PT, R133, R91, PT ;  /* 0x0000005b8500720c */ /* 0x000fca0003fa4070 */
[--C-:B------:R-:W-:Y:S02]  /*11fd0*/  @!P6 IMAD.IADD R96, R96, 0x1, -R133.reuse ;  /* 0x000000016060e824 */ /* 0x100fe400078e0a85 */
[----:B------:R-:W-:-:S04]  /*11fe0*/  @!P3 IMAD.IADD R94, R94, 0x1, -R133 ;  /* 0x000000015e5eb824 */ /* 0x000fc800078e0a85 */
[--C-:B------:R-:W-:Y:S02]  /*11ff0*/  @!P1 IMAD.IADD R93, R93, 0x1, -R133.reuse ;  /* 0x000000015d5d9824 */ /* 0x100fe400078e0a85 */
[----:B------:R-:W-:Y:S01]  /*12000*/  @!P5 IMAD.IADD R91, R91, 0x1, -R133 ;  /* 0x000000015b5bd824 */ /* 0x000fe200078e0a85 */
[----:B---3--:R3:W-:Y:S04]  /*12010*/  STL [R1+0x5d0], R105 ;  /* 0x0005d06901007387 */ /* 0x0087e80000100800 */
[----:B------:R4:W-:Y:S01]  /*12020*/  STL [R1+0x29d0], R100 ;  /* 0x0029d06401007387 */ /* 0x0009e20000100800 */
[----:B---3--:R-:W-:-:S03]  /*12030*/  IMAD R105, R2, 0x90, RZ ;  /* 0x0000009002697824 */ /* 0x008fc600078e02ff */
[----:B------:R3:W-:Y:S02]  /*12040*/  STL [R1+0x29d8], R99 ;  /* 0x0029d86301007387 */ /* 0x0007e40000100800 */
[----:B------:R-:W-:Y:S02]  /*12050*/  LEA.HI.X.SX32 R105, R105, R8, 0x1, P4 ;  /* 0x0000000869697211 */ /* 0x000fe400020f0eff */
[----:B------:R0:W-:Y:S01]  /*12060*/  STL [R1+0x29dc], R98 ;  /* 0x0029dc6201007387 */ /* 0x0001e20000100800 */
[----:B------:R-:W-:Y:S01]  /*12070*/  ISETP.GE.U32.AND P4, PT, R68, 0x7ffffe72, PT ;  /* 0x7ffffe724400780c */ /* 0x000fe20003f86070 */
[----:B------:R-:W-:Y:S02]  /*12080*/  @!P0 IMAD.MOV.U32 R68, RZ, RZ, R69 ;  /* 0x000000ffff448224 */ /* 0x000fe400078e0045 */
[----:B------:R-:W-:Y:S01]  /*12090*/  STL [R1+0x5cc], R109 ;  /* 0x0005cc6d01007387 */ /* 0x000fe20000100800 */
[----:B----4-:R-:W-:Y:S01]  /*120a0*/  PRMT R100, RZ, 0x7610, R100 ;  /* 0x00007610ff647816 */ /* 0x010fe20000000064 */
[----:B---3--:R-:W3:Y:S02]  /*120b0*/  LDC R99, c[0x0][0x3a0] ;  /* 0x0000e800ff637b82 */ /* 0x008ee40000000800 */
[----:B------:R4:W-:Y:S01]  /*120c0*/  STL [R1+0x1a00], R69 ;  /* 0x001a004501007387 */ /* 0x0009e20000100800 */
[----:B------:R-:W-:-:S05]  /*120d0*/  ISETP.GT.U32.AND P1, PT, R133, R90, PT ;  /* 0x0000005a8500720c */ /* 0x000fca0003f24070 */
[----:B0-----:R-:W0:Y:S01]  /*120e0*/  LDC R98, c[0x0][0x3a8] ;  /* 0x0000ea00ff627b82 */ /* 0x001e220000000800 */
[----:B----4-:R-:W-:-:S05]  /*120f0*/  @!P0 IMAD.MOV.U32 R69, RZ, RZ, R105 ;  /* 0x000000ffff458224 */ /* 0x010fca00078e0069 */
[----:B------:R1:W4:Y:S01]  /*12100*/  @!P0 LDG.E.U16 R104, desc[UR20][R68.64] ;  /* 0x0000001444688981 */ /* 0x000322000c1e1500 */
[----:B------:R-:W-:-:S03]  /*12110*/  ISETP.GT.U32.AND P0, PT, R133, R92, PT ;  /* 0x0000005c8500720c */ /* 0x000fc60003f04070 */
[----:B------:R-:W-:Y:S01]  /*12120*/  STL [R1+0x29e0], R97 ;  /* 0x0029e06101007387 */ /* 0x000fe20000100800 */
[----:B-1----:R-:W-:-:S03]  /*12130*/  VIADD R68, R103, 0xffffff70 ;  /* 0xffffff7067447836 */ /* 0x002fc60000000000 */
[----:B------:R1:W-:Y:S02]  /*12140*/  STL [R1+0x29f8], R97 ;  /* 0x0029f86101007387 */ /* 0x0003e40000100800 */
[----:B------:R-:W-:Y:S01]  /*12150*/  ISETP.GE.U32.AND P3, PT, R68, 0x7ffffe71, PT ;  /* 0x7ffffe714400780c */ /* 0x000fe20003f66070 */
[----:B------:R-:W-:Y:S01]  /*12160*/  IMAD R68, R102, 0x11e, RZ ;  /* 0x0000011e66447824 */ /* 0x000fe200078e02ff */
[----:B------:R-:W-:Y:S01]  /*12170*/  STL [R1+0x19fc], R105 ;  /* 0x0019fc6901007387 */ /* 0x000fe20000100800 */
[----:B------:R-:W-:-:S03]  /*12180*/  IMAD R69, R2, 0x8f, RZ ;  /* 0x0000008f02457824 */ /* 0x000fc600078e02ff */
[----:B------:R-:W-:Y:S01]  /*12190*/  STL [R1+0x29e4], R96 ;  /* 0x0029e46001007387 */ /* 0x000fe20000100800 */
[----:B------:R-:W-:Y:S01]  /*121a0*/  @!P0 IMAD.IADD R92, R92, 0x1, -R133 ;  /* 0x000000015c5c8824 */ /* 0x000fe200078e0a85 */
[----:B-1----:R-:W1:Y:S02]  /*121b0*/  LDC R97, c[0x0][0x3a8] ;  /* 0x0000ea00ff617b82 */ /* 0x002e640000000800 */
[----:B------:R-:W-:Y:S04]  /*121c0*/  STL [R1+0x29e8], R95 ;  /* 0x0029e85f01007387 */ /* 0x000fe80000100800 */
[----:B------:R0:W-:Y:S04]  /*121d0*/  STL [R1+0x29ec], R94 ;  /* 0x0029ec5e01007387 */ /* 0x0001e80000100800 */
[----:B------:R-:W-:Y:S01]  /*121e0*/  STL [R1+0x29f0], R93 ;  /* 0x0029f05d01007387 */ /* 0x000fe20000100800 */
[----:B0-----:R-:W-:Y:S01]  /*121f0*/  IADD3 R94, P5, PT, R68, R154, RZ ;  /* 0x0000009a445e7210 */ /* 0x001fe20007fbe0ff */
[----:B--2---:R-:W-:-:S02]  /*12200*/  IMAD R68, R101, 0x11c, RZ ;  /* 0x0000011c65447824 */ /* 0x004fc400078e02ff */
[----:B------:R0:W-:Y:S01]  /*12210*/  STL [R1+0x29fc], R92 ;  /* 0x0029fc5c01007387 */ /* 0x0001e20000100800 */
[----:B------:R-:W-:Y:S02]  /*12220*/  LEA.HI.X.SX32 R69, R69, R8, 0x1, P5 ;  /* 0x0000000845457211 */ /* 0x000fe400028f0eff */
[----:B0-----:R-:W-:Y:S01]  /*12230*/  IADD3 R92, P5, PT, R68, R154, RZ ;  /* 0x0000009a445c7210 */ /* 0x001fe20007fbe0ff */
[----:B------:R-:W-:-:S05]  /*12240*/  @!P3 IMAD.MOV.U32 R68, RZ, RZ, R94 ;  /* 0x000000ffff44b224 */ /* 0x000fca00078e005e */
[----:B------:R0:W2:Y:S01]  /*12250*/  @!P3 LDG.E.U16 R100, desc[UR20][R68.64] ;  /* 0x000000144464b981 */ /* 0x0000a2000c1e1500 */
[C---:B------:R-:W-:Y:S01]  /*12260*/  ISETP.GT.U32.AND P0, PT, R133.reuse, R89, PT ;  /* 0x000000598500720c */ /* 0x040fe20003f04070 */
[----:B------:R-:W-:Y:S02]  /*12270*/  IMAD R95, R2, 0x8e, RZ ;  /* 0x0000008e025f7824 */ /* 0x000fe400078e02ff */
[----:B------:R-:W-:Y:S01]  /*12280*/  @!P1 IMAD.IADD R90, R90, 0x1, -R133 ;  /* 0x000000015a5a9824 */ /* 0x000fe200078e0a85 */
[----:B------:R1:W-:Y:S01]  /*12290*/  STL [R1+0x2a00], R91 ;  /* 0x002a005b01007387 */ /* 0x0003e20000100800 */
[----:B------:R-:W-:-:S03]  /*122a0*/  ISETP.GT.U32.AND P1, PT, R133, R87, PT ;  /* 0x000000578500720c */ /* 0x000fc60003f24070 */
[----:B------:R-:W-:Y:S01]  /*122b0*/  STL [R1+0x19f8], R94 ;  /* 0x0019f85e01007387 */ /* 0x000fe20000100800 */
[----:B0-----:R-:W-:-:S04]  /*122c0*/  LEA.HI.X.SX32 R68, R95, R8, 0x1, P5 ;  /* 0x000000085f447211 */ /* 0x001fc800028f0eff */
[----:B------:R-:W-:Y:S01]  /*122d0*/  @!P0 IMAD.IADD R89, R89, 0x1, -R133 ;  /* 0x0000000159598824 */ /* 0x000fe200078e0a85 */
[C---:B------:R-:W-:Y:S02]  /*122e0*/  ISETP.GT.U32.AND P6, PT, R133.reuse, R88, PT ;  /* 0x000000588500720c */ /* 0x040fe40003fc4070 */
[C---:B------:R-:W-:Y:S02]  /*122f0*/  ISETP.GT.U32.AND P0, PT, R133.reuse, R86, PT ;  /* 0x000000568500720c */ /* 0x040fe40003f04070 */
[----:B------:R-:W-:Y:S02]  /*12300*/  ISETP.GT.U32.AND P5, PT, R133, R85, PT ;  /* 0x000000558500720c */ /* 0x000fe40003fa4070 */
[----:B-1----:R-:W-:Y:S01]  /*12310*/  PRMT R91, RZ, 0x7610, R91 ;  /* 0x00007610ff5b7816 */ /* 0x002fe2000000005b */
[----:B------:R-:W-:Y:S01]  /*12320*/  @!P1 IMAD.IADD R87, R87, 0x1, -R133 ;  /* 0x0000000157579824 */ /* 0x000fe200078e0a85 */
[----:B------:R-:W-:Y:S01]  /*12330*/  ISETP.GT.U32.AND P1, PT, R133, R84, PT ;  /* 0x000000548500720c */ /* 0x000fe20003f24070 */
[----:B------:R-:W-:-:S04]  /*12340*/  VIADD R93, R162, 0xffffff73 ;  /* 0xffffff73a25d7836 */ /* 0x000fc80000000000 */
[--C-:B------:R-:W-:Y:S02]  /*12350*/  @!P6 IMAD.IADD R88, R88, 0x1, -R133.reuse ;  /* 0x000000015858e824 */ /* 0x100fe400078e0a85 */
[--C-:B------:R-:W-:Y:S02]  /*12360*/  @!P0 IMAD.IADD R86, R86, 0x1, -R133.reuse ;  /* 0x0000000156568824 */ /* 0x100fe400078e0a85 */
[----:B------:R-:W-:Y:S01]  /*12370*/  @!P5 IMAD.IADD R85, R85, 0x1, -R133 ;  /* 0x000000015555d824 */ /* 0x000fe200078e0a85 */
[----:B------:R-:W-:-:S03]  /*12380*/  ISETP.GE.U32.AND P3, PT, R93, 0x7ffffe74, PT ;  /* 0x7ffffe745d00780c */ /* 0x000fc60003f66070 */
[----:B------:R-:W-:Y:S01]  /*12390*/  @!P1 IMAD.IADD R84, R84, 0x1, -R133 ;  /* 0x0000000154549824 */ /* 0x000fe200078e0a85 */
[----:B----4-:R-:W-:Y:S04]  /*123a0*/  STL [R1+0x5bc], R104 ;  /* 0x0005bc6801007387 */ /* 0x010fe80000100800 */
[----:B------:R-:W-:Y:S04]  /*123b0*/  STL [R1+0x2a04], R90 ;  /* 0x002a045a01007387 */ /* 0x000fe80000100800 */
[----:B------:R0:W-:Y:S04]  /*123c0*/  STL [R1+0x19f4], R69 ;  /* 0x0019f44501007387 */ /* 0x0001e80000100800 */
[----:B------:R-:W-:Y:S04]  /*123d0*/  STL [R1+0x19f0], R92 ;  /* 0x0019f05c01007387 */ /* 0x000fe80000100800 */
[----:B------:R-:W-:Y:S01]  /*123e0*/  STL [R1+0x2a10], R89 ;  /* 0x002a105901007387 */ /* 0x000fe20000100800 */
[----:B0-----:R-:W-:-:S03]  /*123f0*/  @!P4 IMAD.MOV.U32 R69, RZ, RZ, R68 ;  /* 0x000000ffff45c224 */ /* 0x001fc600078e0044 */
[----:B------:R0:W-:Y:S01]  /*12400*/  STL [R1+0x19ec], R68 ;  /* 0x0019ec4401007387 */ /* 0x0001e20000100800 */
[----:B---3--:R-:W-:Y:S02]  /*12410*/  VIADD R90, R99, 0xffffff72 ;  /* 0xffffff72635a7836 */ /* 0x008fe40000000000 */
[----:B0-----:R-:W-:-:S05]  /*12420*/  @!P4 IMAD.MOV.U32 R68, RZ, RZ, R92 ;  /* 0x000000ffff44c224 */ /* 0x001fca00078e005c */
[----:B------:R0:W3:Y:S01]  /*12430*/  @!P4 LDG.E.U16 R91, desc[UR20][R68.64] ;  /* 0x00000014445bc981 */ /* 0x0000e2000c1e1500 */
[----:B------:R-:W-:Y:S01]  /*12440*/  ISETP.GE.U32.AND P4, PT, R90, 0x7ffffe73, PT ;  /* 0x7ffffe735a00780c */ /* 0x000fe20003f86070 */
[----:B0-----:R-:W-:Y:S02]  /*12450*/  IMAD R68, R98, 0x11a, RZ ;  /* 0x0000011a62447824 */ /* 0x001fe400078e02ff */
[----:B------:R-:W-:Y:S01]  /*12460*/  IMAD R69, R2, 0x8d, RZ ;  /* 0x0000008d02457824 */ /* 0x000fe200078e02ff */
[----:B------:R0:W-:Y:S02]  /*12470*/  STL [R1+0x2a18], R88 ;  /* 0x002a185801007387 */ /* 0x0001e40000100800 */
[----:B------:R-:W-:Y:S01]  /*12480*/  IADD3 R90, P5, PT, R68, R154, RZ ;  /* 0x0000009a445a7210 */ /* 0x000fe20007fbe0ff */
[----:B------:R-:W-:Y:S01]  /*12490*/  IMAD R68, R97, 0x118, RZ ;  /* 0x0000011861447824 */ /* 0x000fe200078e02ff */
[----:B------:R1:W-:Y:S02]  /*124a0*/  STL [R1+0x2a1c], R87 ;  /* 0x002a1c5701007387 */ /* 0x0003e40000100800 */
[----:B------:R-:W-:-:S02]  /*124b0*/  LEA.HI.X.SX32 R69, R69, R8, 0x1, P5 ;  /* 0x0000000845457211 */ /* 0x000fc400028f0eff */
[----:B------:R-:W-:Y:S01]  /*124c0*/  STL [R1+0x2a24], R86 ;  /* 0x002a245601007387 */ /* 0x000fe20000100800 */
[----:B0-----:R-:W-:-:S03]  /*124d0*/  IMAD R88, R2, 0x8c, RZ ;  /* 0x0000008c02587824 */ /* 0x001fc600078e02ff */
[----:B------:R0:W-:Y:S01]  /*124e0*/  STL [R1+0x2a28], R85 ;  /* 0x002a285501007387 */ /* 0x0001e20000100800 */
[----:B------:R-:W-:Y:S01]  /*124f0*/  PRMT R89, RZ, 0x7610, R89 ;  /* 0x00007610ff597816 */ /* 0x000fe20000000059 */
[----:B-1----:R-:W1:Y:S02]  /*12500*/  LDC R87, c[0x0][0x3a0] ;  /* 0x0000e800ff577b82 */ /* 0x002e640000000800 */
[----:B------:R-:W-:Y:S01]  /*12510*/  STL [R1+0x19e8], R90 ;  /* 0x0019e85a01007387 */ /* 0x000fe20000100800 */
[----:B0-----:R-:W-:Y:S01]  /*12520*/  IADD3 R85, P5, PT, R68, R154, RZ ;  /* 0x0000009a44557210 */ /* 0x001fe20007fbe0ff */
[----:B------:R-:W-:Y:S02]  /*12530*/  @!P4 IMAD.MOV.U32 R68, RZ, RZ, R90 ;  /* 0x000000ffff44c224 */ /* 0x000fe400078e005a */
[----:B--2---:R-:W-:Y:S01]  /*12540*/  STL [R1+0x5d4], R100 ;  /* 0x0005d46401007387 */ /* 0x004fe20000100800 */
[----:B------:R-:W-:-:S03]  /*12550*/  LEA.HI.X.SX32 R86, R88, R8, 0x1, P5 ;  /* 0x0000000858567211 */ /* 0x000fc600028f0eff */
[----:B------:R0:W-:Y:S04]  /*12560*/  STL [R1+0x2a30], R84 ;  /* 0x002a305401007387 */ /* 0x0001e80000100800 */
[----:B------:R2:W-:Y:S04]  /*12570*/  STL [R1+0x19e4], R69 ;  /* 0x0019e44501007387 */ /* 0x0005e80000100800 */
[----:B------:R4:W3:Y:S01]  /*12580*/  @!P4 LDG.E.U16 R89, desc[UR20][R68.64] ;  /* 0x000000144459c981 */ /* 0x0008e2000c1e1500 */
[----:B0-----:R-:W-:Y:S01]  /*12590*/  PRMT R84, RZ, 0x7610, R84 ;  /* 0x00007610ff547816 */ /* 0x001fe20000000054 */
[----:B----4-:R-:W-:-:S02]  /*125a0*/  @!P3 IMAD.MOV.U32 R68, RZ, RZ, R85 ;  /* 0x000000ffff44b224 */ /* 0x010fc400078e0055 */
[----:B--2---:R-:W-:-:S05]  /*125b0*/  @!P3 IMAD.MOV.U32 R69, RZ, RZ, R86 ;  /* 0x000000ffff45b224 */ /* 0x004fca00078e0056 */
[----:B------:R0:W2:Y:S01]  /*125c0*/  @!P3 LDG.E.U16 R84, desc[UR20][R68.64] ;  /* 0x000000144454b981 */ /* 0x0000a2000c1e1500 */
[C---:B------:R-:W-:Y:S02]  /*125d0*/  ISETP.GT.U32.AND P0, PT, R133.reuse, R83, PT ;  /* 0x000000538500720c */ /* 0x040fe40003f04070 */
[C---:B------:R-:W-:Y:S02]  /*125e0*/  ISETP.GT.U32.AND P5, PT, R133.reuse, R80, PT ;  /* 0x000000508500720c */ /* 0x040fe40003fa4070 */
[C---:B------:R-:W-:Y:S02]  /*125f0*/  ISETP.GT.U32.AND P4, PT, R133.reuse, R79, PT ;  /* 0x0000004f8500720c */ /* 0x040fe40003f84070 */
[C---:B------:R-:W-:Y:S02]  /*12600*/  ISETP.GT.U32.AND P3, PT, R133.reuse, R77, PT ;  /* 0x0000004d8500720c */ /* 0x040fe40003f64070 */
[----:B------:R-:W-:-:S05]  /*12610*/  ISETP.GT.U32.AND P1, PT, R133, R81, PT ;  /* 0x000000518500720c */ /* 0x000fca0003f24070 */
[--C-:B------:R-:W-:Y:S01]  /*12620*/  @!P0 IMAD.IADD R83, R83, 0x1, -R133.reuse ;  /* 0x0000000153538824 */ /* 0x100fe200078e0a85 */
[C---:B------:R-:W-:Y:S01]  /*12630*/  ISETP.GT.U32.AND P0, PT, R133.reuse, R78, PT ;  /* 0x0000004e8500720c */ /* 0x040fe20003f04070 */
[----:B------:R-:W-:Y:S01]  /*12640*/  STL [R1+0x19e0], R85 ;  /* 0x0019e05501007387 */ /* 0x000fe20000100800 */
[C---:B------:R-:W-:Y:S01]  /*12650*/  ISETP.GT.U32.AND P6, PT, R133.reuse, R82, PT ;  /* 0x000000528500720c */ /* 0x040fe20003fc4070 */
[--C-:B------:R-:W-:Y:S01]  /*12660*/  @!P5 IMAD.IADD R80, R80, 0x1, -R133.reuse ;  /* 0x000000015050d824 */ /* 0x100fe200078e0a85 */
[----:B------:R-:W-:Y:S01]  /*12670*/  ISETP.GT.U32.AND P5, PT, R133, R75, PT ;  /* 0x0000004b8500720c */ /* 0x000fe20003fa4070 */
[--C-:B------:R-:W-:Y:S01]  /*12680*/  @!P4 IMAD.IADD R79, R79, 0x1, -R133.reuse ;  /* 0x000000014f4fc824 */ /* 0x100fe200078e0a85 */
[----:B------:R-:W-:Y:S01]  /*12690*/  ISETP.GT.U32.AND P4, PT, R133, R74, PT ;  /* 0x0000004a8500720c */ /* 0x000fe20003f84070 */
[--C-:B------:R-:W-:Y:S01]  /*126a0*/  @!P3 IMAD.IADD R77, R77, 0x1, -R133.reuse ;  /* 0x000000014d4db824 */ /* 0x100fe200078e0a85 */
[----:B------:R-:W-:Y:S01]  /*126b0*/  ISETP.GT.U32.AND P3, PT, R133, R72, PT ;  /* 0x000000488500720c */ /* 0x000fe20003f64070 */
[----:B------:R-:W-:-:S04]  /*126c0*/  @!P1 IMAD.IADD R81, R81, 0x1, -R133 ;  /* 0x0000000151519824 */ /* 0x000fc800078e0a85 */
[--C-:B------:R-:W-:Y:S01]  /*126d0*/  @!P0 IMAD.IADD R78, R78, 0x1, -R133.reuse ;  /* 0x000000014e4e8824 */ /* 0x100fe200078e0a85 */
[C---:B------:R-:W-:Y:S02]  /*126e0*/  ISETP.GT.U32.AND P0, PT, R133.reuse, R73, PT ;  /* 0x000000498500720c */ /* 0x040fe40003f04070 */
[----:B------:R-:W-:Y:S01]  /*126f0*/  ISETP.GT.U32.AND P1, PT, R133, R76, PT ;  /* 0x0000004c8500720c */ /* 0x000fe20003f24070 */
[--C-:B------:R-:W-:Y:S02]  /*12700*/  @!P6 IMAD.IADD R82, R82, 0x1, -R133.reuse ;  /* 0x000000015252e824 */ /* 0x100fe400078e0a85 */
[--C-:B------:R-:W-:Y:S01]  /*12710*/  @!P5 IMAD.IADD R75, R75, 0x1, -R133.reuse ;  /* 0x000000014b4bd824 */ /* 0x100fe200078e0a85 */
[----:B------:R-:W-:Y:S01]  /*12720*/  ISETP.GT.U32.AND P5, PT, R133, R71, PT ;  /* 0x000000478500720c */ /* 0x000fe20003fa4070 */
[----:B0-----:R-:W-:Y:S02]  /*12730*/  VIADD R68, R165, 0xf8 ;  /* 0x000000f8a5447836 */ /* 0x001fe40000000000 */
[--C-:B------:R-:W-:Y:S01]  /*12740*/  @!P4 IMAD.IADD R74, R74, 0x1, -R133.reuse ;  /* 0x000000014a4ac824 */ /* 0x100fe200078e0a85 */
[----:B------:R-:W-:Y:S01]  /*12750*/  ISETP.GT.U32.AND P4, PT, R133, R70, PT ;  /* 0x000000468500720c */ /* 0x000fe20003f84070 */
[----:B------:R-:W-:-:S02]  /*12760*/  @!P3 IMAD.IADD R72, R72, 0x1, -R133 ;  /* 0x000000014848b824 */ /* 0x000fc400078e0a85 */
[--C-:B------:R-:W-:Y:S01]  /*12770*/  @!P0 IMAD.IADD R73, R73, 0x1, -R133.reuse ;  /* 0x0000000149498824 */ /* 0x100fe200078e0a85 */
[C---:B------:R-:W-:Y:S01]  /*12780*/  ISETP.GT.U32.AND P0, PT, R133.reuse, R67, PT ;  /* 0x000000438500720c */ /* 0x040fe20003f04070 */
[--C-:B------:R-:W-:Y:S01]  /*12790*/  @!P1 IMAD.IADD R76, R76, 0x1, -R133.reuse ;  /* 0x000000014c4c9824 */ /* 0x100fe200078e0a85 */
[----:B------:R-:W-:Y:S01]  /*127a0*/  ISETP.GT.U32.AND P3, PT, R133, R66, PT ;  /* 0x000000428500720c */ /* 0x000fe20003f64070 */
[----:B-1----:R-:W-:Y:S02]  /*127b0*/  VIADD R69, R87, 0xffffff74 ;  /* 0xffffff7457457836 */ /* 0x002fe40000000000 */
[----:B------:R-:W-:-:S03]  /*127c0*/  @!P5 IMAD.IADD R71, R71, 0x1, -R133 ;  /* 0x000000014747d824 */ /* 0x000fc600078e0a85 */
[----:B------:R-:W-:Y:S01]  /*127d0*/  ISETP.GE.U32.AND P1, PT, R69, 0x7ffffe75, PT ;  /* 0x7ffffe754500780c */ /* 0x000fe20003f26070 */
[----:B------:R-:W-:-:S04]  /*127e0*/  @!P4 IMAD.IADD R70, R70, 0x1, -R133 ;  /* 0x000000014646c824 */ /* 0x000fc800078e0a85 */
[--C-:B------:R-:W-:Y:S02]  /*127f0*/  @!P0 IMAD.IADD R67, R67, 0x1, -R133.reuse ;  /* 0x0000000143438824 */ /* 0x100fe400078e0a85 */
[----:B------:R-:W-:Y:S01]  /*12800*/  @!P3 IMAD.IADD R66, R66, 0x1, -R133 ;  /* 0x000000014242b824 */ /* 0x000fe200078e0a85 */
[C---:B------:R-:W-:Y:S02]  /*12810*/  ISETP.GT.U32.AND P6, PT, R133.reuse, R65, PT ;  /* 0x000000418500720c */ /* 0x040fe40003fc4070 */
[C---:B------:R-:W-:Y:S02]  /*12820*/  ISETP.GT.U32.AND P4, PT, R133.reuse, R64, PT ;  /* 0x000000408500720c */ /* 0x040fe40003f84070 */
[C---:B------:R-:W-:Y:S02]  /*12830*/  ISETP.GT.U32.AND P0, PT, R133.reuse, R63, PT ;  /* 0x0000003f8500720c */ /* 0x040fe40003f04070 */
[----:B------:R-:W-:-:S07]  /*12840*/  ISETP.GT.U32.AND P3, PT, R133, R62, PT ;  /* 0x0000003e8500720c */ /* 0x000fce0003f64070 */
[--C-:B------:R-:W-:Y:S02]  /*12850*/  @!P6 IMAD.IADD R65, R65, 0x1, -R133.reuse ;  /* 0x000000014141e824 */ /* 0x100fe400078e0a85 */
[--C-:B------:R-:W-:Y:S02]  /*12860*/  @!P4 IMAD.IADD R64, R64, 0x1, -R133.reuse ;  /* 0x000000014040c824 */ /* 0x100fe400078e0a85 */
[--C-:B------:R-:W-:Y:S02]  /*12870*/  @!P0 IMAD.IADD R63, R63, 0x1, -R133.reuse ;  /* 0x000000013f3f8824 */ /* 0x100fe400078e0a85 */
[----:B------:R-:W-:Y:S01]  /*12880*/  @!P3 IMAD.IADD R62, R62, 0x1, -R133 ;  /* 0x000000013e3eb824 */ /* 0x000fe200078e0a85 */
[----:B------:R-:W-:-:S13]  /*12890*/  ISETP.GT.U32.AND P4, PT, R133, R58, PT ;  /* 0x0000003a8500720c */ /* 0x000fda0003f84070 */
[----:B------:R-:W-:Y:S01]  /*128a0*/  @!P4 IMAD.IADD R58, R58, 0x1, -R133 ;  /* 0x000000013a3ac824 */ /* 0x000fe200078e0a85 */
[----:B---3--:R-:W-:Y:S04]  /*128b0*/  STL [R1+0x5c4], R91 ;  /* 0x0005c45b01007387 */ /* 0x008fe80000100800 */
[----:B------:R0:W-:Y:S02]  /*128c0*/  STL [R1+0x2a34], R83 ;  /* 0x002a345301007387 */ /* 0x0001e40000100800 */
[----:B0-----:R-:W0:Y:S02]  /*128d0*/  LDC R83, c[0x0][0x3a8] ;  /* 0x0000ea00ff537b82 */ /* 0x001e240000000800 */
[----:B------:R-:W-:Y:S04]  /*128e0*/  STL [R1+0x19dc], R86 ;  /* 0x0019dc5601007387 */ /* 0x000fe80000100800 */
[----:B------:R-:W-:Y:S04]  /*128f0*/  STL [R1+0x2a3c], R82 ;  /* 0x002a3c5201007387 */ /* 0x000fe80000100800 */
[----:B------:R-:W-:Y:S04]  /*12900*/  STL [R1+0x2a40], R81 ;  /* 0x002a405101007387 */ /* 0x000fe80000100800 */
[----:B------:R-:W-:Y:S04]  /*12910*/  STL [R1+0x2a48], R80 ;  /* 0x002a485001007387 */ /* 0x000fe80000100800 */
[----:B------:R1:W-:Y:S04]  /*12920*/  STL [R1+0x23ec], R68 ;  /* 0x0023ec4401007387 */ /* 0x0003e80000100800 */
[----:B------:R3:W-:Y:S04]  /*12930*/  STL [R1+0x2a4c], R79 ;  /* 0x002a4c4f01007387 */ /* 0x0007e80000100800 */
[----:B------:R4:W-:Y:S01]  /*12940*/  STL [R1+0x2a54], R78 ;  /* 0x002a544e01007387 */ /* 0x0009e20000100800 */
[----:B0-----:R-:W-:Y:S01]  /*12950*/  IMAD R83, R83, 0x116, RZ ;  /* 0x0000011653537824 */ /* 0x001fe200078e02ff */
[----:B-1----:R-:W-:Y:S01]  /*12960*/  IABS R68, R68 ;  /* 0x0000004400447213 */ /* 0x002fe20000000000 */
[----:B---3--:R-:W0:Y:S01]  /*12970*/  LDC R79, c[0x0][0x3a8] ;  /* 0x0000ea00ff4f7b82 */ /* 0x008e220000000800 */
[----:B------:R-:W-:Y:S04]  /*12980*/  STL [R1+0x5c8], R89 ;  /* 0x0005c85901007387 */ /* 0x000fe80000100800 */
[----:B------:R-:W-:Y:S01]  /*12990*/  STL [R1+0x2a58], R77 ;  /* 0x002a584d01007387 */ /* 0x000fe20000100800 */
[----:B------:R-:W-:-:S02]  /*129a0*/  IMAD R82, R2, 0x8b, RZ ;  /* 0x0000008b02527824 */ /* 0x000fc400078e02ff */
[----:B----4-:R-:W1:Y:S01]  /*129b0*/  LDC R78, c[0x0][0x3a0] ;  /* 0x0000e800ff4e7b82 */ /* 0x010e620000000800 */
[----:B------:R-:W-:Y:S04]  /*129c0*/  STL [R1+0x2a60], R76 ;  /* 0x002a604c01007387 */ /* 0x000fe80000100800 */
[----:B------:R-:W-:Y:S01]  /*129d0*/  STL [R1+0x2a64], R75 ;  /* 0x002a644b01007387 */ /* 0x000fe20000100800 */
[----:B------:R-:W-:-:S03]  /*129e0*/  IMAD.HI.U32 R69, R0, R68, RZ ;  /* 0x0000004400457227 */ /* 0x000fc600078e00ff */
[----:B--2---:R-:W-:Y:S04]  /*129f0*/  STL [R1+0x5b8], R84 ;  /* 0x0005b85401007387 */ /* 0x004fe80000100800 */
[----:B------:R-:W-:Y:S04]  /*12a00*/  STL [R1+0x2a6c], R74 ;  /* 0x002a6c4a01007387 */ /* 0x000fe80000100800 */
[----:B------:R-:W-:Y:S04]  /*12a10*/  STL [R1+0x2a70], R73 ;  /* 0x002a704901007387 */ /* 0x000fe80000100800 */
[----:B------:R2:W-:Y:S01]  /*12a20*/  STL [R1+0x2a78], R72 ;  /* 0x002a784801007387 */ /* 0x0005e20000100800 */
[----:B------:R-:W-:-:S03]  /*12a30*/  IMAD.MOV R69, RZ, RZ, -R69 ;  /* 0x000000ffff457224 */ /* 0x000fc600078e0a45 */
[----:B------:R-:W-:Y:S01]  /*12a40*/  STL [R1+0x2a7c], R71 ;  /* 0x002a7c4701007387 */ /* 0x000fe20000100800 */
[----:B--2---:R-:W-:-:S03]  /*12a50*/  IADD3 R72, P5, PT, R83, R154, RZ ;  /* 0x0000009a53487210 */ /* 0x004fc60007fbe0ff */
[----:B------:R2:W-:Y:S04]  /*12a60*/  STL [R1+0x2a84], R70 ;  /* 0x002a844601007387 */ /* 0x0005e80000100800 */
[----:B------:R-:W-:Y:S04]  /*12a70*/  STL [R1+0x2a88], R67 ;  /* 0x002a884301007387 */ /* 0x000fe80000100800 */
[----:B------:R-:W-:Y:S01]  /*12a80*/  STL [R1+0x19d8], R72 ;  /* 0x0019d84801007387 */ /* 0x000fe20000100800 */
[----:B--2---:R-:W-:-:S03]  /*12a90*/  LEA.HI.X.SX32 R70, R82, R8, 0x1, P5 ;  /* 0x0000000852467211 */ /* 0x004fc600028f0eff */
[----:B------:R2:W-:Y:S01]  /*12aa0*/  STL [R1+0x2a90], R66 ;  /* 0x002a904201007387 */ /* 0x0005e20000100800 */
[----:B------:R-:W-:Y:S01]  /*12ab0*/  PRMT R80, RZ, 0x7610, R80 ;  /* 0x00007610ff507816 */ /* 0x000fe20000000050 */
[----:B------:R-:W-:Y:S02]  /*12ac0*/  VIADD R81, R162, 0xffffff75 ;  /* 0xffffff75a2517836 */ /* 0x000fe40000000000 */
[----:B------:R-:W-:Y:S01]  /*12ad0*/  STL [R1+0x19d4], R70 ;  /* 0x0019d44601007387 */ /* 0x000fe20000100800 */
[----:B--2---:R-:W-:Y:S02]  /*12ae0*/  IMAD R66, R133, R69, R68 ;  /* 0x0000004585427224 */ /* 0x004fe400078e0244 */
[----:B------:R-:W-:Y:S02]  /*12af0*/  @!P1 IMAD.MOV.U32 R68, RZ, RZ, R72 ;  /* 0x000000ffff449224 */ /* 0x000fe400078e0048 */
[----:B------:R-:W-:Y:S01]  /*12b00*/  @!P1 IMAD.MOV.U32 R69, RZ, RZ, R70 ;  /* 0x000000ffff459224 */ /* 0x000fe200078e0046 */
[----:B------:R2:W-:Y:S01]  /*12b10*/  STL [R1+0x7c], R66 ;  /* 0x00007c4201007387 */ /* 0x0005e20000100800 */
[----:B------:R-:W-:-:S03]  /*12b20*/  ISETP.GE.U32.AND P5, PT, R81, 0x7ffffe76, PT ;  /* 0x7ffffe765100780c */ /* 0x000fc60003fa6070 */
[----:B------:R0:W3:Y:S01]  /*12b30*/  @!P1 LDG.E.U16 R80, desc[UR20][R68.64] ;  /* 0x0000001444509981 */ /* 0x0000e2000c1e1500 */
[----:B--2---:R-:W2:Y:S01]  /*12b40*/  LDC R66, c[0x0][0x3a8] ;  /* 0x0000ea00ff427b82 */ /* 0x004ea20000000800 */
[----:B0-----:R-:W-:Y:S02]  /*12b50*/  IMAD R68, R79, 0x114, RZ ;  /* 0x000001144f447824 */ /* 0x001fe400078e02ff */
[----:B------:R1:W-:Y:S01]  /*12b60*/  STL [R1+0x2a94], R65 ;  /* 0x002a944101007387 */ /* 0x0003e20000100800 */
[----:B------:R-:W-:Y:S01]  /*12b70*/  IMAD R81, R2, 0x8a, RZ ;  /* 0x0000008a02517824 */ /* 0x000fe200078e02ff */
[C---:B------:R-:W-:Y:S02]  /*12b80*/  ISETP.GT.U32.AND P1, PT, R133.reuse, R61, PT ;  /* 0x0000003d8500720c */ /* 0x040fe40003f24070 */
[----:B------:R-:W-:Y:S01]  /*12b90*/  IADD3 R69, P3, PT, R68, R154, RZ ;  /* 0x0000009a44457210 */ /* 0x000fe20007f7e0ff */
[----:B------:R-:W-:Y:S04]  /*12ba0*/  STL [R1+0x2a9c], R64 ;  /* 0x002a9c4001007387 */ /* 0x000fe80000100800 */
[----:B------:R-:W-:Y:S04]  /*12bb0*/  STL [R1+0x2aa0], R63 ;  /* 0x002aa03f01007387 */ /* 0x000fe80000100800 */
[----:B------:R0:W-:Y:S01]  /*12bc0*/  STL [R1+0x2aa8], R62 ;  /* 0x002aa83e01007387 */ /* 0x0001e20000100800 */
[----:B------:R-:W-:Y:S01]  /*12bd0*/  PRMT R67, RZ, 0x7610, R67 ;  /* 0x00007610ff437816 */ /* 0x000fe20000000043 */
[----:B------:R-:W-:Y:S01]  /*12be0*/  @!P5 IMAD.MOV.U32 R68, RZ, RZ, R69 ;  /* 0x000000ffff44d224 */ /* 0x000fe200078e0045 */
[C---:B------:R-:W-:Y:S01]  /*12bf0*/  ISETP.GT.U32.AND P0, PT, R133.reuse, R59, PT ;  /* 0x0000003b8500720c */ /* 0x040fe20003f04070 */
[----:B------:R4:W-:Y:S01]  /*12c00*/  STL [R1+0x19d0], R69 ;  /* 0x0019d04501007387 */ /* 0x0009e20000100800 */
[----:B-1----:R-:W-:Y:S01]  /*12c10*/  VIADD R65, R78, 0xffffff76 ;  /* 0xffffff764e417836 */ /* 0x002fe20000000000 */
[----:B------:R-:W-:Y:S01]  /*12c20*/  ISETP.GT.U32.AND P6, PT, R133, R60, PT ;  /* 0x0000003c8500720c */ /* 0x000fe20003fc4070 */
[----:B------:R-:W-:Y:S01]  /*12c30*/  @!P1 IMAD.IADD R61, R61, 0x1, -R133 ;  /* 0x000000013d3d9824 */ /* 0x000fe200078e0a85 */
[----:B------:R-:W-:Y:S01]  /*12c40*/  PRMT R4, RZ, 0x7610, R4 ;  /* 0x00007610ff047816 */ /* 0x000fe20000000004 */
[C---:B------:R-:W-:Y:S01]  /*12c50*/  IMAD R155, R2.reuse, 0xfc, RZ ;  /* 0x000000fc029b7824 */ /* 0x040fe200078e02ff */
[----:B0-----:R-:W-:Y:S01]  /*12c60*/  LEA.HI.X.SX32 R62, R81, R8, 0x1, P3 ;  /* 0x00000008513e7211 */ /* 0x001fe200018f0eff */
[----:B------:R-:W-:Y:S01]  /*12c70*/  IMAD R156, R2, 0xfa, RZ ;  /* 0x000000fa029c7824 */ /* 0x000fe200078e02ff */
[----:B------:R-:W0:Y:S03]  /*12c80*/  LDC R64, c[0x0][0x3a8] ;  /* 0x0000ea00ff407b82 */ /* 0x000e260000000800 */
[----:B----4-:R-:W-:Y:S01]  /*12c90*/  @!P5 IMAD.MOV.U32 R69, RZ, RZ, R62 ;  /* 0x000000ffff45d224 */ /* 0x010fe200078e003e */
[----:B------:R-:W-:Y:S04]  /*12ca0*/  STL [R1+0x2aac], R61 ;  /* 0x002aac3d01007387 */ /* 0x000fe80000100800 */
[----:B------:R2:W4:Y:S01]  /*12cb0*/  @!P5 LDG.E.U16 R67, desc[UR20][R68.64] ;  /* 0x000000144443d981 */ /* 0x000522000c1e1500 */
[----:B------:R-:W-:-:S03]  /*12cc0*/  ISETP.GE.U32.AND P5, PT, R65, 0x7ffffe77, PT ;  /* 0x7ffffe774100780c */ /* 0x000fc60003fa6070 */
[----:B------:R1:W-:Y:S01]  /*12cd0*/  STL [R1+0x19cc], R62 ;  /* 0x0019cc3e01007387 */ /* 0x0003e20000100800 */
[----:B--2---:R-:W-:Y:S02]  /*12ce0*/  IMAD R68, R66, 0x112, RZ ;  /* 0x0000011242447824 */ /* 0x004fe400078e02ff */
[----:B------:R-:W-:-:S03]  /*12cf0*/  IMAD R69, R2, 0x89, RZ ;  /* 0x0000008902457824 */ /* 0x000fc600078e02ff */
[----:B-1----:R-:W-:Y:S01]  /*12d00*/  IADD3 R62, P4, PT, R68, R154, RZ ;  /* 0x0000009a443e7210 */ /* 0x002fe20007f9e0ff */
[----:B------:R-:W-:-:S03]  /*12d10*/  VIADD R68, R162, 0xffffff77 ;  /* 0xffffff77a2447836 */ /* 0x000fc60000000000 */
[----:B------:R-:W-:Y:S02]  /*12d20*/  LEA.HI.X.SX32 R63, R69, R8, 0x1, P4 ;  /* 0x00000008453f7211 */ /* 0x000fe400020f0eff */
[----:B------:R-:W-:Y:S02]  /*12d30*/  PRMT R61, RZ, 0x7610, R61 ;  /* 0x00007610ff3d7816 */ /* 0x000fe4000000003d */
[----:B------:R-:W-:Y:S01]  /*12d40*/  ISETP.GE.U32.AND P4, PT, R68, 0x7ffffe78, PT ;  /* 0x7ffffe784400780c */ /* 0x000fe20003f86070 */
[----:B------:R-:W-:Y:S02]  /*12d50*/  @!P5 IMAD.MOV.U32 R68, RZ, RZ, R62 ;  /* 0x000000ffff44d224 */ /* 0x000fe400078e003e */
[----:B------:R-:W-:-:S05]  /*12d60*/  @!P5 IMAD.MOV.U32 R69, RZ, RZ, R63 ;  /* 0x000000ffff45d224 */ /* 0x000fca00078e003f */
[----:B------:R1:W2:Y:S01]  /*12d70*/  @!P5 LDG.E.U16 R61, desc[UR20][R68.64] ;  /* 0x00000014443dd981 */ /* 0x0002a2000c1e1500 */
[C---:B------:R-:W-:Y:S02]  /*12d80*/  ISETP.GT.U32.AND P1, PT, R133.reuse, R57, PT ;  /* 0x000000398500720c */ /* 0x040fe40003f24070 */
[----:B------:R-:W-:Y:S01]  /*12d90*/  ISETP.GT.U32.AND P3, PT, R133, R56, PT ;  /* 0x000000388500720c */ /* 0x000fe20003f64070 */
[--C-:B------:R-:W-:Y:S01]  /*12da0*/  @!P0 IMAD.IADD R59, R59, 0x1, -R133.reuse ;  /* 0x000000013b3b8824 */ /* 0x100fe200078e0a85 */
[----:B------:R-:W-:Y:S01]  /*12db0*/  ISETP.GT.U32.AND P0, PT, R133, R55, PT ;  /* 0x000000378500720c */ /* 0x000fe20003f04070 */
[----:B------:R-:W-:-:S05]  /*12dc0*/  @!P6 IMAD.IADD R60, R60, 0x1, -R133 ;  /* 0x000000013c3ce824 */ /* 0x000fca00078e0a85 */
[----:B------:R0:W-:Y:S03]  /*12dd0*/  STL [R1+0x2ab4], R60 ;  /* 0x002ab43c01007387 */ /* 0x0001e60000100800 */
[--C-:B------:R-:W-:Y:S01]  /*12de0*/  @!P1 IMAD.IADD R57, R57, 0x1, -R133.reuse ;  /* 0x0000000139399824 */ /* 0x100fe200078e0a85 */
[C---:B------:R-:W-:Y:S01]  /*12df0*/  ISETP.GT.U32.AND P1, PT, R133.reuse, R53, PT ;  /* 0x000000358500720c */ /* 0x040fe20003f24070 */
[--C-:B------:R-:W-:Y:S01]  /*12e00*/  @!P3 IMAD.IADD R56, R56, 0x1, -R133.reuse ;  /* 0x000000013838b824 */ /* 0x100fe200078e0a85 */
[----:B------:R-:W-:Y:S01]  /*12e10*/  ISETP.GT.U32.AND P3, PT, R133, R52, PT ;  /* 0x000000348500720c */ /* 0x000fe20003f64070 */
[----:B------:R-:W-:Y:S01]  /*12e20*/  @!P0 IMAD.IADD R55, R55, 0x1, -R133 ;  /* 0x0000000137378824 */ /* 0x000fe200078e0a85 */
[----:B0-----:R-:W0:Y:S01]  /*12e30*/  LDC R60, c[0x0][0x3a8] ;  /* 0x0000ea00ff3c7b82 */ /* 0x001e220000000800 */
[C---:B------:R-:W-:Y:S02]  /*12e40*/  ISETP.GT.U32.AND P0, PT, R133.reuse, R51, PT ;  /* 0x000000338500720c */ /* 0x040fe40003f04070 */
[----:B------:R-:W-:-:S02]  /*12e50*/  ISETP.GT.U32.AND P6, PT, R133, R54, PT ;  /* 0x000000368500720c */ /* 0x000fc40003fc4070 */
[----:B------:R-:W-:-:S04]  /*12e60*/  ISETP.GT.U32.AND P5, PT, R133, R50, PT ;  /* 0x000000328500720c */ /* 0x000fc80003fa4070 */
[--C-:B------:R-:W-:Y:S01]  /*12e70*/  @!P1 IMAD.IADD R53, R53, 0x1, -R133.reuse ;  /* 0x0000000135359824 */ /* 0x100fe200078e0a85 */
[C---:B------:R-:W-:Y:S01]  /*12e80*/  ISETP.GT.U32.AND P1, PT, R133.reuse, R49, PT ;  /* 0x000000318500720c */ /* 0x040fe20003f24070 */
[--C-:B------:R-:W-:Y:S01]  /*12e90*/  @!P3 IMAD.IADD R52, R52, 0x1, -R133.reuse ;  /* 0x000000013434b824 */ /* 0x100fe200078e0a85 */
[----:B------:R-:W-:Y:S02]  /*12ea0*/  ISETP.GT.U32.AND P3, PT, R133, R48, PT ;  /* 0x000000308500720c */ /* 0x000fe40003f64070 */
[--C-:B------:R-:W-:Y:S01]  /*12eb0*/  @!P0 IMAD.IADD R51, R51, 0x1, -R133.reuse ;  /* 0x0000000133338824 */ /* 0x100fe200078e0a85 */
[----:B------:R-:W-:Y:S01]  /*12ec0*/  ISETP.GT.U32.AND P0, PT, R133, R47, PT ;  /* 0x0000002f8500720c */ /* 0x000fe20003f04070 */
[--C-:B------:R-:W-:Y:S02]  /*12ed0*/  @!P6 IMAD.IADD R54, R54, 0x1, -R133.reuse ;  /* 0x000000013636e824 */ /* 0x100fe400078e0a85 */
[----:B------:R-:W-:-:S05]  /*12ee0*/  @!P5 IMAD.IADD R50, R50, 0x1, -R133 ;  /* 0x000000013232d824 */ /* 0x000fca00078e0a85 */
[--C-:B------:R-:W-:Y:S02]  /*12ef0*/  @!P1 IMAD.IADD R49, R49, 0x1, -R133.reuse ;  /* 0x0000000131319824 */ /* 0x100fe400078e0a85 */
[----:B------:R-:W-:-:S03]  /*12f00*/  @!P3 IMAD.IADD R48, R48, 0x1, -R133 ;  /* 0x000000013030b824 */ /* 0x000fc600078e0a85 */
[----:B------:R-:W-:Y:S01]  /*12f10*/  @!P0 IMAD.IADD R47, R47, 0x1, -R133 ;  /* 0x000000012f2f8824 */ /* 0x000fe200078e0a85 */
[----:B---3--:R-:W-:Y:S04]  /*12f20*/  STL [R1+0x5c0], R80 ;  /* 0x0005c05001007387 */ /* 0x008fe80000100800 */
[----:B------:R3:W-:Y:S04]  /*12f30*/  STL [R1+0x2ab8], R59 ;  /* 0x002ab83b01007387 */ /* 0x0007e80000100800 */
[----:B------:R0:W-:Y:S04]  /*12f40*/  STL [R1+0x2ac0], R58 ;  /* 0x002ac03a01007387 */ /* 0x0001e80000100800 */
[----:B------:R0:W-:Y:S01]  /*12f50*/  STL [R1+0x2ac4], R57 ;  /* 0x002ac43901007387 */ /* 0x0001e20000100800 */
[----:B---3--:R-:W-:-:S03]  /*12f60*/  VIADD R59, R165, 0xf9 ;  /* 0x000000f9a53b7836 */ /* 0x008fc60000000000 */
[----:B------:R3:W-:Y:S04]  /*12f70*/  STL [R1+0x2acc], R56 ;  /* 0x002acc3801007387 */ /* 0x0007e80000100800 */
[----:B------:R-:W-:Y:S01]  /*12f80*/  STL [R1+0x19c8], R62 ;  /* 0x0019c83e01007387 */ /* 0x000fe20000100800 */
[----:B0-----:R-:W-:Y:S01]  /*12f90*/  PRMT R58, RZ, 0x7610, R58 ;  /* 0x00007610ff3a7816 */ /* 0x001fe2000000003a */
[----:B------:R-:W0:Y:S02]  /*12fa0*/  LDC R57, c[0x0][0x3a0] ;  /* 0x0000e800ff397b82 */ /* 0x000e240000000800 */
[----:B------:R3:W-:Y:S01]  /*12fb0*/  STL [R1+0x2ad0], R55 ;  /* 0x002ad03701007387 */ /* 0x0007e20000100800 */
[----:B-1----:R-:W-:-:S03]  /*12fc0*/  IABS R68, R59 ;  /* 0x0000003b00447213 */ /* 0x002fc60000000000 */
[----:B------:R-:W-:Y:S01]  /*12fd0*/  STL [R1+0x19c4], R63 ;  /* 0x0019c43f01007387 */ /* 0x000fe20000100800 */
[----:B------:R-:W-:Y:S01]  /*12fe0*/  ISETP.GT.U32.AND P5, PT, R133, R44, PT ;  /* 0x0000002c8500720c */ /* 0x000fe20003fa4070 */
[----:B---3--:R-:W1:Y:S02]  /*12ff0*/  LDC R56, c[0x0][0x3a8] ;  /* 0x0000ea00ff387b82 */ /* 0x008e640000000800 */
[----:B------:R-:W-:Y:S01]  /*13000*/  STL [R1+0x2ad8], R165 ;  /* 0x002ad8a501007387 */ /* 0x000fe20000100800 */
[----:B------:R-:W-:-:S04]  /*13010*/  IMAD.HI.U32 R69, R0, R68, RZ ;  /* 0x0000004400457227 */ /* 0x000fc800078e00ff */
[----:B------:R-:W-:Y:S01]  /*13020*/  IMAD R55, R2, 0x88, RZ ;  /* 0x0000008802377824 */ /* 0x000fe200078e02ff */
[----:B----4-:R-:W-:Y:S04]  /*13030*/  STL [R1+0x5b0], R67 ;  /* 0x0005b04301007387 */ /* 0x010fe80000100800 */
[----:B------:R3:W-:Y:S04]  /*13040*/  STL [R1+0x23e8], R59 ;  /* 0x0023e83b01007387 */ /* 0x0007e80000100800 */
[----:B------:R-:W-:Y:S04]  /*13050*/  STL [R1+0x2adc], R54 ;  /* 0x002adc3601007387 */ /* 0x000fe80000100800 */
[----:B------:R-:W-:Y:S01]  /*13060*/  STL [R1+0x2ae4], R53 ;  /* 0x002ae43501007387 */ /* 0x000fe20000100800 */
[----:B---3--:R-:W-:-:S03]  /*13070*/  IMAD R59, R60, 0x110, RZ ;  /* 0x000001103c3b7824 */ /* 0x008fc600078e02ff */
[----:B------:R-:W-:Y:S01]  /*13080*/  STL [R1+0x2ae8], R52 ;  /* 0x002ae83401007387 */ /* 0x000fe20000100800 */
[----:B------:R-:W-:Y:S01]  /*13090*/  IMAD.MOV R69, RZ, RZ, -R69 ;  /* 0x000000ffff457224 */ /* 0x000fe200078e0a45 */
[C---:B------:R-:W-:Y:S02]  /*130a0*/  ISETP.GT.U32.AND P6, PT, R133.reuse, R46, PT ;  /* 0x0000002e8500720c */ /* 0x040fe40003fc4070 */
[C---:B------:R-:W-:Y:S01]  /*130b0*/  ISETP.GT.U32.AND P3, PT, R133.reuse, R45, PT ;  /* 0x0000002d8500720c */ /* 0x040fe20003f64070 */
[----:B------:R3:W-:Y:S01]  /*130c0*/  STL [R1+0x2af0], R51 ;  /* 0x002af03301007387 */ /* 0x0007e20000100800 */
[----:B------:R-:W-:Y:S01]  /*130d0*/  ISETP.GT.U32.AND P0, PT, R133, R43, PT ;  /* 0x0000002b8500720c */ /* 0x000fe20003f04070 */
[----:B------:R-:W-:Y:S01]  /*130e0*/  @!P5 IMAD.IADD R44, R44, 0x1, -R133 ;  /* 0x000000012c2cd824 */ /* 0x000fe200078e0a85 */
[----:B------:R-:W4:Y:S01]  /*130f0*/  LDC R60, c[0x0][0x3a8] ;  /* 0x0000ea00ff3c7b82 */ /* 0x000f220000000800 */
[----:B------:R-:W-:Y:S04]  /*13100*/  STL [R1+0x27d0], R0 ;  /* 0x0027d00001007387 */ /* 0x000fe80000100800 */
[----:B------:R-:W-:Y:S01]  /*13110*/  STL [R1+0x2af4], R0 ;  /* 0x002af40001007387 */ /* 0x000fe20000100800 */
[----:B---3--:R-:W-:Y:S01]  /*13120*/  IADD3 R51, P1, PT, R59, R154, RZ ;  /* 0x0000009a3b337210 */ /* 0x008fe20007f3e0ff */
[----:B------:R-:W-:-:S02]  /*13130*/  IMAD R152, R2, 0x24, RZ ;  /* 0x0000002402987824 */ /* 0x000fc400078e02ff */
[----:B------:R-:W-:Y:S01]  /*13140*/  STL [R1+0x2afc], R50 ;  /* 0x002afc3201007387 */ /* 0x000fe20000100800 */
[----:B------:R-:W-:Y:S01]  /*13150*/  IMAD R125, R2, 0x22, RZ ;  /* 0x00000022027d7824 */ /* 0x000fe200078e02ff */
[----:B------:R-:W3:Y:S02]  /*13160*/  LDC R52, c[0x0][0x3a0] ;  /* 0x0000e800ff347b82 */ /* 0x000ee40000000800 */
[----:B------:R0:W-:Y:S04]  /*13170*/  STL [R1+0x2b00], R49 ;  /* 0x002b003101007387 */ /* 0x0001e80000100800 */
[----:B------:R1:W-:Y:S04]  /*13180*/  STL [R1+0x2b08], R48 ;  /* 0x002b083001007387 */ /* 0x0003e80000100800 */
[----:B--2---:R-:W-:Y:S01]  /*13190*/  STL [R1+0x5b4], R61 ;  /* 0x0005b43d01007387 */ /* 0x004fe20000100800 */
[----:B------:R-:W-:Y:S01]  /*131a0*/  ISETP.GT.U32.AND P5, PT, R133, R40, PT ;  /* 0x000000288500720c */ /* 0x000fe20003fa4070 */
[----:B------:R-:W-:Y:S01]  /*131b0*/  @!P6 IMAD.IADD R46, R46, 0x1, -R133 ;  /* 0x000000012e2ee824 */ /* 0x000fe200078e0a85 */
[----:B0-----:R-:W0:Y:S01]  /*131c0*/  LDC R49, c[0x0][0x3a0] ;  /* 0x0000e800ff317b82 */ /* 0x001e220000000800 */
[----:B------:R-:W-:Y:S01]  /*131d0*/  STL [R1+0x19c0], R51 ;  /* 0x0019c03301007387 */ /* 0x000fe20000100800 */
[----:B-1----:R-:W-:-:S03]  /*131e0*/  LEA.HI.X.SX32 R48, R55, R8, 0x1, P1 ;  /* 0x0000000837307211 */ /* 0x002fc600008f0eff */
[----:B------:R1:W-:Y:S02]  /*131f0*/  STL [R1+0x2b0c], R47 ;  /* 0x002b0c2f01007387 */ /* 0x0003e40000100800 */
[----:B-1----:R-:W-:Y:S02]  /*13200*/  IMAD R47, R133, R69, R68 ;  /* 0x00000045852f7224 */ /* 0x002fe400078e0244 */
[----:B------:R-:W-:Y:S02]  /*13210*/  @!P4 IMAD.MOV.U32 R68, RZ, RZ, R51 ;  /* 0x000000ffff44c224 */ /* 0x000fe400078e0033 */
[----:B------:R-:W-:-:S05]  /*13220*/  @!P4 IMAD.MOV.U32 R69, RZ, RZ, R48 ;  /* 0x000000ffff45c224 */ /* 0x000fca00078e0030 */
[----:B------:R1:W2:Y:S01]  /*13230*/  @!P4 LDG.E.U16 R58, desc[UR20][R68.64] ;  /* 0x00000014443ac981 */ /* 0x0002a2000c1e1500 */
[C---:B------:R-:W-:Y:S02]  /*13240*/  ISETP.GT.U32.AND P1, PT, R133.reuse, R42, PT ;  /* 0x0000002a8500720c */ /* 0x040fe40003f24070 */
[----:B------:R-:W-:Y:S01]  /*13250*/  ISETP.GT.U32.AND P4, PT, R133, R41, PT ;  /* 0x000000298500720c */ /* 0x000fe20003f84070 */
[--C-:B------:R-:W-:Y:S01]  /*13260*/  @!P3 IMAD.IADD R45, R45, 0x1, -R133.reuse ;  /* 0x000000012d2db824 */ /* 0x100fe200078e0a85 */
[----:B------:R3:W-:Y:S01]  /*13270*/  STL [R1+0x19bc], R48 ;  /* 0x0019bc3001007387 */ /* 0x0007e20000100800 */
[--C-:B------:R-:W-:Y:S02]  /*13280*/  @!P0 IMAD.IADD R43, R43, 0x1, -R133.reuse ;  /* 0x000000012b2b8824 */ /* 0x100fe400078e0a85 */
[----:B-1----:R-:W-:Y:S01]  /*13290*/  VIADD R68, R57, 0xffffff78 ;  /* 0xffffff7839447836 */ /* 0x002fe20000000000 */
[----:B------:R1:W-:Y:S05]  /*132a0*/  STL [R1+0x80], R47 ;  /* 0x0000802f01007387 */ /* 0x0003ea0000100800 */
[--C-:B------:R-:W-:Y:S01]  /*132b0*/  @!P1 IMAD.IADD R42, R42, 0x1, -R133.reuse ;  /* 0x000000012a2a9824 */ /* 0x100fe200078e0a85 */
[----:B------:R-:W-:Y:S01]  /*132c0*/  STL [R1+0x2b14], R46 ;  /* 0x002b142e01007387 */ /* 0x000fe20000100800 */
[----:B------:R-:W-:Y:S01]  /*132d0*/  ISETP.GE.U32.AND P3, PT, R68, 0x7ffffe79, PT ;  /* 0x7ffffe794400780c */ /* 0x000fe20003f66070 */
[----:B---3--:R-:W3:Y:S01]  /*132e0*/  LDC R48, c[0x0][0x3a8] ;  /* 0x0000ea00ff307b82 */ /* 0x008ee20000000800 */
[----:B------:R-:W-:Y:S01]  /*132f0*/  @!P4 IMAD.IADD R41, R41, 0x1, -R133 ;  /* 0x000000012929c824 */ /* 0x000fe200078e0a85 */
[----:B------:R-:W-:Y:S01]  /*13300*/  STL [R1+0x2b18], R45 ;  /* 0x002b182d01007387 */ /* 0x000fe20000100800 */
[----:B------:R-:W-:Y:S01]  /*13310*/  IMAD R68, R56, 0x10e, RZ ;  /* 0x0000010e38447824 */ /* 0x000fe200078e02ff */
[----:B------:R-:W-:-:S02]  /*13320*/  ISETP.GT.U32.AND P0, PT, R133, R39, PT ;  /* 0x000000278500720c */ /* 0x000fc40003f04070 */
[----:B------:R-:W-:Y:S01]  /*13330*/  STL [R1+0x2b20], R44 ;  /* 0x002b202c01007387 */ /* 0x000fe20000100800 */
[----:B------:R-:W-:Y:S01]  /*13340*/  IMAD R69, R2, 0x87, RZ ;  /* 0x0000008702457824 */ /* 0x000fe200078e02ff */
[----:B-1----:R-:W1:Y:S02]  /*13350*/  LDC R47, c[0x0][0x3a8] ;  /* 0x0000ea00ff2f7b82 */ /* 0x002e640000000800 */
[----:B------:R-:W-:Y:S01]  /*13360*/  STL [R1+0x2b24], R43 ;  /* 0x002b242b01007387 */ /* 0x000fe20000100800 */
[----:B------:R-:W-:-:S03]  /*13370*/  @!P5 IMAD.IADD R40, R40, 0x1, -R133 ;  /* 0x000000012828d824 */ /* 0x000fc600078e0a85 */
[----:B------:R-:W-:Y:S01]  /*13380*/  STL [R1+0x2b2c], R42 ;  /* 0x002b2c2a01007387 */ /* 0x000fe20000100800 */
[----:B------:R-:W-:-:S03]  /*13390*/  ISETP.GT.U32.AND P1, PT, R133, R38, PT ;  /* 0x000000268500720c */ /* 0x000fc60003f24070 */
[----:B------:R0:W-:Y:S01]  /*133a0*/  STL [R1+0x2b30], R41 ;  /* 0x002b302901007387 */ /* 0x0001e20000100800 */
[----:B------:R-:W-:Y:S02]  /*133b0*/  ISETP.GT.U32.AND P4, PT, R133, R37, PT ;  /* 0x000000258500720c */ /* 0x000fe40003f84070 */
[----:B0-----:R-:W-:Y:S01]  /*133c0*/  IADD3 R41, P5, PT, R68, R154, RZ ;  /* 0x0000009a44297210 */ /* 0x001fe20007fbe0ff */
[----:B------:R-:W-:-:S03]  /*133d0*/  VIADD R68, R162, 0xffffff7b ;  /* 0xffffff7ba2447836 */ /* 0x000fc60000000000 */
[----:B------:R-:W-:Y:S01]  /*133e0*/  LEA.HI.X.SX32 R42, R69, R8, 0x1, P5 ;  /* 0x00000008452a7211 */ /* 0x000fe200028f0eff */
[----:B------:R-:W-:Y:S01]  /*133f0*/  @!P0 IMAD.IADD R39, R39, 0x1, -R133 ;  /* 0x0000000127278824 */ /* 0x000fe200078e0a85 */
[----:B------:R-:W-:Y:S02]  /*13400*/  PRMT R50, RZ, 0x7610, R50 ;  /* 0x00007610ff327816 */ /* 0x000fe40000000032 */
[----:B------:R-:W-:Y:S01]  /*13410*/  ISETP.GE.U32.AND P5, PT, R68, 0x7ffffe7c, PT ;  /* 0x7ffffe7c4400780c */ /* 0x000fe20003fa6070 */
[----:B------:R-:W-:Y:S01]  /*13420*/  @!P3 IMAD.MOV.U32 R68, RZ, RZ, R41 ;  /* 0x000000ffff44b224 */ /* 0x000fe200078e0029 */
[C---:B------:R-:W-:Y:S01]  /*13430*/  ISETP.GT.U32.AND P6, PT, R133.reuse, R36, PT ;  /* 0x000000248500720c */ /* 0x040fe20003fc4070 */
[----:B------:R-:W-:Y:S01]  /*13440*/  @!P3 IMAD.MOV.U32 R69, RZ, RZ, R42 ;  /* 0x000000ffff45b224 */ /* 0x000fe200078e002a */
[C---:B------:R-:W-:Y:S01]  /*13450*/  ISETP.GT.U32.AND P0, PT, R133.reuse, R35, PT ;  /* 0x000000238500720c */ /* 0x040fe20003f04070 */
[----:B------:R-:W-:Y:S02]  /*13460*/  VIADD R43, R162, 0xffffff79 ;  /* 0xffffff79a22b7836 */ /* 0x000fe40000000000 */
[--C-:B------:R-:W-:Y:S01]  /*13470*/  @!P1 IMAD.IADD R38, R38, 0x1, -R133.reuse ;  /* 0x0000000126269824 */ /* 0x100fe200078e0a85 */
[----:B------:R3:W4:Y:S01]  /*13480*/  @!P3 LDG.E.U16 R50, desc[UR20][R68.64] ;  /* 0x000000144432b981 */ /* 0x000722000c1e1500 */
[----:B------:R-:W-:Y:S01]  /*13490*/  ISETP.GT.U32.AND P3, PT, R133, R33, PT ;  /* 0x000000218500720c */ /* 0x000fe20003f64070 */
[----:B------:R-:W-:-:S02]  /*134a0*/  @!P4 IMAD.IADD R37, R37, 0x1, -R133 ;  /* 0x000000012525c824 */ /* 0x000fc400078e0a85 */
[----:B------:R-:W-:Y:S01]  /*134b0*/  STL [R1+0x2b38], R40 ;  /* 0x002b382801007387 */ /* 0x000fe20000100800 */
[----:B------:R-:W-:-:S03]  /*134c0*/  ISETP.GT.U32.AND P1, PT, R133, R34, PT ;  /* 0x000000228500720c */ /* 0x000fc60003f24070 */
[----:B------:R0:W-:Y:S01]  /*134d0*/  STL [R1+0x2b3c], R39 ;  /* 0x002b3c2701007387 */ /* 0x0001e20000100800 */
[----:B------:R-:W-:Y:S01]  /*134e0*/  ISETP.GE.U32.AND P4, PT, R43, 0x7ffffe7a, PT ;  /* 0x7ffffe7a2b00780c */ /* 0x000fe20003f86070 */
[----:B---3--:R-:W-:Y:S02]  /*134f0*/  IMAD R68, R48, 0x10c, RZ ;  /* 0x0000010c30447824 */ /* 0x008fe400078e02ff */
[----:B------:R-:W-:Y:S02]  /*13500*/  VIADD R69, R49, 0xffffff7a ;  /* 0xffffff7a31457836 */ /* 0x000fe40000000000 */
[--C-:B------:R-:W-:Y:S02]  /*13510*/  @!P6 IMAD.IADD R36, R36, 0x1, -R133.reuse ;  /* 0x000000012424e824 */ /* 0x100fe400078e0a85 */
[--C-:B------:R-:W-:Y:S01]  /*13520*/  @!P0 IMAD.IADD R35, R35, 0x1, -R133.reuse ;  /* 0x0000000123238824 */ /* 0x100fe200078e0a85 */
[----:B0-----:R-:W-:Y:S01]  /*13530*/  IADD3 R39, P6, PT, R68, R154, RZ ;  /* 0x0000009a44277210 */ /* 0x001fe20007fde0ff */
[----:B-1----:R-:W-:Y:S01]  /*13540*/  IMAD R68, R47, 0x10a, RZ ;  /* 0x0000010a2f447824 */ /* 0x002fe200078e02ff */
[----:B------:R-:W-:Y:S01]  /*13550*/  ISETP.GE.U32.AND P0, PT, R69, 0x7ffffe7b, PT ;  /* 0x7ffffe7b4500780c */ /* 0x000fe20003f06070 */
[----:B------:R-:W-:-:S02]  /*13560*/  @!P3 IMAD.IADD R33, R33, 0x1, -R133 ;  /* 0x000000012121b824 */ /* 0x000fc400078e0a85 */
[----:B------:R-:W-:Y:S01]  /*13570*/  @!P1 IMAD.IADD R34, R34, 0x1, -R133 ;  /* 0x0000000122229824 */ /* 0x000fe200078e0a85 */
[----:B--2---:R-:W-:Y:S04]  /*13580*/  STL [R1+0x5ac], R58 ;  /* 0x0005ac3a01007387 */ /* 0x004fe80000100800 */
[----:B------:R-:W-:Y:S04]  /*13590*/  STL [R1+0x2b44], R38 ;  /* 0x002b442601007387 */ /* 0x000fe80000100800 */
[----:B------:R-:W-:Y:S04]  /*135a0*/  STL [R1+0x19b8], R41 ;  /* 0x0019b82901007387 */ /* 0x000fe80000100800 */
[----:B------:R0:W-:Y:S04]  /*135b0*/  STL [R1+0x2b48], R37 ;  /* 0x002b482501007387 */ /* 0x0001e80000100800 */
[----:B------:R-:W-:Y:S01]  /*135c0*/  STL [R1+0x19b4], R42 ;  /* 0x0019b42a01007387 */ /* 0x000fe20000100800 */
[----:B0-----:R-:W-:-:S03]  /*135d0*/  IMAD R37, R2, 0x86, RZ ;  /* 0x0000008602257824 */ /* 0x001fc600078e02ff */
[----:B------:R0:W-:Y:S02]  /*135e0*/  STL [R1+0x2b50], R36 ;  /* 0x002b502401007387 */ /* 0x0001e40000100800 */
[----:B------:R-:W-:Y:S02]  /*135f0*/  LEA.HI.X.SX32 R40, R37, R8, 0x1, P6 ;  /* 0x0000000825287211 */ /* 0x000fe400030f0eff */
[----:B------:R1:W-:Y:S01]  /*13600*/  STL [R1+0x2b54], R35 ;  /* 0x002b542301007387 */ /* 0x0003e20000100800 */
[----:B------:R-:W-:Y:S01]  /*13610*/  IMAD R37, R2, 0x85, RZ ;  /* 0x0000008502257824 */ /* 0x000fe200078e02ff */
[----:B------:R-:W-:Y:S01]  /*13620*/  PRMT R38, RZ, 0x7610, R38 ;  /* 0x00007610ff267816 */ /* 0x000fe20000000026 */
[----:B------:R-:W-:Y:S01]  /*13630*/  @!P4 IMAD.MOV.U32 R69, RZ, RZ, R40 ;  /* 0x000000ffff45c224 */ /* 0x000fe200078e0028 */
[----:B0-----:R-:W0:Y:S01]  /*13640*/  LDC R36, c[0x0][0x3a8] ;  /* 0x0000ea00ff247b82 */ /* 0x001e220000000800 */
[----:B-1----:R-:W-:Y:S01]  /*13650*/  IADD3 R35, P3, PT, R68, R154, RZ ;  /* 0x0000009a44237210 */ /* 0x002fe20007f7e0ff */
[----:B------:R-:W-:-:S03]  /*13660*/  @!P4 IMAD.MOV.U32 R68, RZ, RZ, R39 ;  /* 0x000000ffff44c224 */ /* 0x000fc600078e0027 */
[----:B------:R-:W-:Y:S01]  /*13670*/  LEA.HI.X.SX32 R37, R37, R8, 0x1, P3 ;  /* 0x0000000825257211 */ /* 0x000fe200018f0eff */
[----:B------:R1:W-:Y:S04]  /*13680*/  STL [R1+0x2b5c], R34 ;  /* 0x002b5c2201007387 */ /* 0x0003e80000100800 */
[----:B------:R2:W3:Y:S01]  /*13690*/  @!P4 LDG.E.U16 R38, desc[UR20][R68.64] ;  /* 0x000000144426c981 */ /* 0x0004e2000c1e1500 */
[----:B-1----:R-:W-:Y:S01]  /*136a0*/  PRMT R34, RZ, 0x7610, R34 ;  /* 0x00007610ff227816 */ /* 0x002fe20000000022 */
[----:B--2---:R-:W-:Y:S02]  /*136b0*/  @!P0 IMAD.MOV.U32 R68, RZ, RZ, R35 ;  /* 0x000000ffff448224 */ /* 0x004fe400078e0023 */
[----:B------:R-:W-:-:S05]  /*136c0*/  @!P0 IMAD.MOV.U32 R69, RZ, RZ, R37 ;  /* 0x000000ffff458224 */ /* 0x000fca00078e0025 */
[----:B------:R0:W2:Y:S01]  /*136d0*/  @!P0 LDG.E.U16 R34, desc[UR20][R68.64] ;  /* 0x0000001444228981 */ /* 0x0000a2000c1e1500 */
[C---:B------:R-:W-:Y:S02]  /*136e0*/  ISETP.GT.U32.AND P1, PT, R133.reuse, R32, PT ;  /* 0x000000208500720c */ /* 0x040fe40003f24070 */
[C---:B------:R-:W-:Y:S02]  /*136f0*/  ISETP.GT.U32.AND P6, PT, R133.reuse, R31, PT ;  /* 0x0000001f8500720c */ /* 0x040fe40003fc4070 */
[C---:B------:R-:W-:Y:S02]  /*13700*/  ISETP.GT.U32.AND P4, PT, R133.reuse, R30, PT ;  /* 0x0000001e8500720c */ /* 0x040fe40003f84070 */
[C---:B------:R-:W-:Y:S01]  /*13710*/  ISETP.GT.U32.AND P3, PT, R133.reuse, R29, PT ;  /* 0x0000001d8500720c */ /* 0x040fe20003f64070 */
[----:B------:R-:W-:Y:S06]  /*13720*/  STL [R1+0x19b0], R39 ;  /* 0x0019b02701007387 */ /* 0x000fec0000100800 */
[--C-:B------:R-:W-:Y:S01]  /*13730*/  @!P1 IMAD.IADD R32, R32, 0x1, -R133.reuse ;  /* 0x0000000120209824 */ /* 0x100fe200078e0a85 */
[----:B------:R-:W-:Y:S01]  /*13740*/  ISETP.GT.U32.AND P1, PT, R133, R28, PT ;  /* 0x0000001c8500720c */ /* 0x000fe20003f24070 */
[----:B------:R1:W-:Y:S01]  /*13750*/  STL [R1+0x2b60], R33 ;  /* 0x002b602101007387 */ /* 0x0003e20000100800 */
[----:B------:R-:W-:Y:S01]  /*13760*/  @!P6 IMAD.IADD R31, R31, 0x1, -R133 ;  /* 0x000000011f1fe824 */ /* 0x000fe200078e0a85 */
[----:B------:R-:W-:-:S02]  /*13770*/  ISETP.GT.U32.AND P0, PT, R133, R27, PT ;  /* 0x0000001b8500720c */ /* 0x000fc40003f04070 */
[----:B------:R-:W-:Y:S01]  /*13780*/  STL [R1+0x19ac], R40 ;  /* 0x0019ac2801007387 */ /* 0x000fe20000100800 */
[----:B0-----:R-:W-:-:S03]  /*13790*/  IMAD R68, R36, 0x108, RZ ;  /* 0x0000010824447824 */ /* 0x001fc600078e02ff */
[----:B------:R-:W-:Y:S01]  /*137a0*/  STL [R1+0x19a8], R35 ;  /* 0x0019a82301007387 */ /* 0x000fe20000100800 */
[----:B-1----:R-:W0:Y:S03]  /*137b0*/  LDC R33, c[0x0][0x3a0] ;  /* 0x0000e800ff217b82 */ /* 0x002e260000000800 */
[----:B----4-:R-:W-:Y:S04]  /*137c0*/  STL [R1+0x5a8], R50 ;  /* 0x0005a83201007387 */ /* 0x010fe80000100800 */
[----:B------:R1:W-:Y:S01]  /*137d0*/  STL [R1+0x2b68], R32 ;  /* 0x002b682001007387 */ /* 0x0003e20000100800 */
[----:B------:R-:W-:-:S03]  /*137e0*/  @!P4 IMAD.IADD R30, R30, 0x1, -R133 ;  /* 0x000000011e1ec824 */ /* 0x000fc600078e0a85 */
[----:B------:R-:W-:Y:S04]  /*137f0*/  STL [R1+0x19a4], R37 ;  /* 0x0019a42501007387 */ /* 0x000fe80000100800 */
[----:B------:R4:W-:Y:S01]  /*13800*/  STL [R1+0x2b6c], R31 ;  /* 0x002b6c1f01007387 */ /* 0x0009e20000100800 */
[--C-:B------:R-:W-:Y:S01]  /*13810*/  @!P3 IMAD.IADD R29, R29, 0x1, -R133.reuse ;  /* 0x000000011d1db824 */ /* 0x100fe200078e0a85 */
[----:B-1----:R-:W1:Y:S01]  /*13820*/  LDC R32, c[0x0][0x3a8] ;  /* 0x0000ea00ff207b82 */ /* 0x002e620000000800 */
[--C-:B------:R-:W-:Y:S02]  /*13830*/  @!P1 IMAD.IADD R28, R28, 0x1, -R133.reuse ;  /* 0x000000011c1c9824 */ /* 0x100fe400078e0a85 */
[----:B------:R-:W-:Y:S01]  /*13840*/  VIADD R69, R162, 0xffffff7d ;  /* 0xffffff7da2457836 */ /* 0x000fe20000000000 */
[----:B----4-:R-:W-:Y:S01]  /*13850*/  IADD3 R31, P4, PT, R68, R154, RZ ;  /* 0x0000009a441f7210 */ /* 0x010fe20007f9e0ff */
[----:B------:R-:W-:-:S03]  /*13860*/  @!P0 IMAD.IADD R27, R27, 0x1, -R133 ;  /* 0x000000011b1b8824 */ /* 0x000fc600078e0a85 */
[----:B------:R-:W-:Y:S02]  /*13870*/  ISETP.GE.U32.AND P0, PT, R69, 0x7ffffe7e, PT ;  /* 0x7ffffe7e4500780c */ /* 0x000fe40003f06070 */
[C---:B------:R-:W-:Y:S01]  /*13880*/  ISETP.GT.U32.AND P6, PT, R133.reuse, R26, PT ;  /* 0x0000001a8500720c */ /* 0x040fe20003fc4070 */
[----:B------:R-:W-:Y:S01]  /*13890*/  @!P5 IMAD.MOV.U32 R68, RZ, RZ, R31 ;  /* 0x000000ffff44d224 */ /* 0x000fe200078e001f */
[C---:B------:R-:W-:Y:S02]  /*138a0*/  ISETP.GT.U32.AND P3, PT, R133.reuse, R25, PT ;  /* 0x000000198500720c */ /* 0x040fe40003f64070 */
[----:B------:R-:W-:-:S09]  /*138b0*/  ISETP.GT.U32.AND P1, PT, R133, R24, PT ;  /* 0x000000188500720c */ /* 0x000fd20003f24070 */
[--C-:B------:R-:W-:Y:S02]  /*138c0*/  @!P6 IMAD.IADD R26, R26, 0x1, -R133.reuse ;  /* 0x000000011a1ae824 */ /* 0x100fe400078e0a85 */
[--C-:B------:R-:W-:Y:S02]  /*138d0*/  @!P3 IMAD.IADD R25, R25, 0x1, -R133.reuse ;  /* 0x000000011919b824 */ /* 0x100fe400078e0a85 */
[----:B------:R-:W-:Y:S01]  /*138e0*/  @!P1 IMAD.IADD R24, R24, 0x1, -R133 ;  /* 0x0000000118189824 */ /* 0x000fe200078e0a85 */
[----:B--2---:R2:W-:Y:S04]  /*138f0*/  STL [R1+0x5a4], R34 ;  /* 0x0005a42201007387 */ /* 0x0045e80000100800 */
[----:B------:R-:W-:Y:S01]  /*13900*/  STL [R1+0x2b74], R30 ;  /* 0x002b741e01007387 */ /* 0x000fe20000100800 */
[----:B--2---:R-:W-:-:S03]  /*13910*/  IMAD R34, R2, 0x84, RZ ;  /* 0x0000008402227824 */ /* 0x004fc600078e02ff */
[----:B------:R2:W-:Y:S02]  /*13920*/  STL [R1+0x2b78], R29 ;  /* 0x002b781d01007387 */ /* 0x0005e40000100800 */
[----:B------:R-:W-:Y:S02]  /*13930*/  LEA.HI.X.SX32 R34, R34, R8, 0x1, P4 ;  /* 0x0000000822227211 */ /* 0x000fe400020f0eff */
[----:B------:R4:W-:Y:S03]  /*13940*/  STL [R1+0x2b80], R28 ;  /* 0x002b801c01007387 */ /* 0x0009e60000100800 */
[----:B------:R-:W-:Y:S01]  /*13950*/  @!P5 IMAD.MOV.U32 R69, RZ, RZ, R34 ;  /* 0x000000ffff45d224 */ /* 0x000fe200078e0022 */
[----:B--2---:R-:W2:Y:S01]  /*13960*/  LDC R29, c[0x0][0x3a8] ;  /* 0x0000ea00ff1d7b82 */ /* 0x004ea20000000800 */
[----:B----4-:R-:W-:-:S06]  /*13970*/  PRMT R28, RZ, 0x7610, R28 ;  /* 0x00007610ff1c7816 */ /* 0x010fcc000000001c */
[----:B------:R0:W4:Y:S01]  /*13980*/  @!P5 LDG.E.U16 R28, desc[UR20][R68.64] ;  /* 0x00000014441cd981 */ /* 0x000122000c1e1500 */
[----:B------:R-:W-:-:S03]  /*13990*/  ISETP.GT.U32.AND P5, PT, R133, R22, PT ;  /* 0x000000168500720c */ /* 0x000fc60003fa4070 */
[----:B------:R-:W-:Y:S01]  /*139a0*/  STL [R1+0x19a0], R31 ;  /* 0x0019a01f01007387 */ /* 0x000fe20000100800 */
[----:B0-----:R-:W-:-:S03]  /*139b0*/  VIADD R68, R33, 0xffffff7c ;  /* 0xffffff7c21447836 */ /* 0x001fc60000000000 */
[----:B---3--:R-:W-:Y:S02]  /*139c0*/  STL [R1+0x5a0], R38 ;  /* 0x0005a02601007387 */ /* 0x008fe40000100800 */
[----:B------:R-:W-:Y:S02]  /*139d0*/  ISETP.GE.U32.AND P1, PT, R68, 0x7ffffe7d, PT ;  /* 0x7ffffe7d4400780c */ /* 0x000fe40003f26070 */
[----:B------:R0:W-:Y:S01]  /*139e0*/  STL [R1+0x2b84], R27 ;  /* 0x002b841b01007387 */ /* 0x0001e20000100800 */
[----:B-1----:R-:W-:-:S03]  /*139f0*/  IMAD R68, R32, 0x106, RZ ;  /* 0x0000010620447824 */ /* 0x002fc600078e02ff */
[----:B------:R-:W-:Y:S01]  /*13a00*/  STL [R1+0x199c], R34 ;  /* 0x00199c2201007387 */ /* 0x000fe20000100800 */
[----:B------:R-:W-:-:S03]  /*13a10*/  IMAD R69, R2, 0x83, RZ ;  /* 0x0000008302457824 */ /* 0x000fc600078e02ff */
[----:B------:R-:W-:Y:S01]  /*13a20*/  STL [R1+0x2b8c], R26 ;  /* 0x002b8c1a01007387 */ /* 0x000fe20000100800 */
[----:B------:R-:W-:Y:S01]  /*13a30*/  @!P5 IMAD.IADD R22, R22, 0x1, -R133 ;  /* 0x000000011616d824 */ /* 0x000fe200078e0a85 */
[----:B------:R-:W-:Y:S01]  /*13a40*/  ISETP.GT.U32.AND P4, PT, R133, R23, PT ;  /* 0x000000178500720c */ /* 0x000fe20003f84070 */
[----:B0-----:R-:W0:Y:S01]  /*13a50*/  LDC R27, c[0x0][0x3a0] ;  /* 0x0000e800ff1b7b82 */ /* 0x001e220000000800 */
[----:B------:R-:W-:Y:S04]  /*13a60*/  STL [R1+0x2b90], R25 ;  /* 0x002b901901007387 */ /* 0x000fe80000100800 */
[----:B------:R1:W-:Y:S02]  /*13a70*/  STL [R1+0x2b98], R24 ;  /* 0x002b981801007387 */ /* 0x0003e40000100800 */
[----:B-1----:R-:W-:-:S04]  /*13a80*/  IADD3 R24, P5, PT, R68, R154, RZ ;  /* 0x0000009a44187210 */ /* 0x002fc80007fbe0ff */
[----:B------:R-:W-:Y:S01]  /*13a90*/  LEA.HI.X.SX32 R25, R69, R8, 0x1, P5 ;  /* 0x0000000845197211 */ /* 0x000fe200028f0eff */
[----:B------:R-:W-:-:S04]  /*13aa0*/  @!P1 IMAD.MOV.U32 R68, RZ, RZ, R24 ;  /* 0x000000ffff449224 */ /* 0x000fc800078e0018 */
[----:B------:R-:W-:-:S05]  /*13ab0*/  @!P1 IMAD.MOV.U32 R69, RZ, RZ, R25 ;  /* 0x000000ffff459224 */ /* 0x000fca00078e0019 */
[----:B------:R2:W3:Y:S01]  /*13ac0*/  @!P1 LDG.E.U16 R4, desc[UR20][R68.64] ;  /* 0x0000001444049981 */ /* 0x0004e2000c1e1500 */
[----:B------:R-:W-:Y:S01]  /*13ad0*/  @!P4 IMAD.IADD R23, R23, 0x1, -R133 ;  /* 0x000000011717c824 */ /* 0x000fe200078e0a85 */
[----:B------:R-:W-:-:S04]  /*13ae0*/  ISETP.GT.U32.AND P3, PT, R133, R21, PT ;  /* 0x000000158500720c */ /* 0x000fc80003f64070 */
[----:B------:R1:W-:Y:S01]  /*13af0*/  STL [R1+0x2b9c], R23 ;  /* 0x002b9c1701007387 */ /* 0x0003e20000100800 */
[C---:B------:R-:W-:Y:S02]  /*13b00*/  ISETP.GT.U32.AND P4, PT, R133.reuse, R20, PT ;  /* 0x000000148500720c */ /* 0x040fe40003f84070 */
[----:B------:R-:W-:Y:S01]  /*13b10*/  ISETP.GT.U32.AND P6, PT, R133, R18, PT ;  /* 0x000000128500720c */ /* 0x000fe20003fc4070 */
[----:B--2---:R-:W-:-:S05]  /*13b20*/  IMAD R68, R29, 0x104, RZ ;  /* 0x000001041d447824 */ /* 0x004fca00078e02ff */
[----:B------:R-:W-:Y:S01]  /*13b30*/  @!P3 IMAD.IADD R21, R21, 0x1, -R133 ;  /* 0x000000011515b824 */ /* 0x000fe200078e0a85 */
[----:B------:R-:W-:-:S04]  /*13b40*/  ISETP.GT.U32.AND P3, PT, R133, R19, PT ;  /* 0x000000138500720c */ /* 0x000fc80003f64070 */
[--C-:B------:R-:W-:Y:S02]  /*13b50*/  @!P4 IMAD.IADD R20, R20, 0x1, -R133.reuse ;  /* 0x000000011414c824 */ /* 0x100fe400078e0a85 */
[----:B0-----:R-:W-:Y:S02]  /*13b60*/  VIADD R69, R27, 0xffffff7e ;  /* 0xffffff7e1b457836 */ /* 0x001fe40000000000 */
[----:B------:R-:W-:Y:S01]  /*13b70*/  @!P6 IMAD.IADD R18, R18, 0x1, -R133 ;  /* 0x000000011212e824 */ /* 0x000fe200078e0a85 */
[----:B------:R-:W-:-:S04]  /*13b80*/  IADD3 R27, P6, PT, R68, R154, RZ ;  /* 0x0000009a441b7210 */ /* 0x000fc80007fde0ff */
[----:B------:R-:W-:Y:S01]  /*13b90*/  @!P3 IMAD.IADD R19, R19, 0x1, -R133 ;  /* 0x000000011313b824 */ /* 0x000fe200078e0a85 */
[----:B------:R-:W-:Y:S02]  /*13ba0*/  ISETP.GE.U32.AND P1, PT, R69, 0x7ffffe7f, PT ;  /* 0x7ffffe7f4500780c */ /* 0x000fe40003f26070 */
[----:B------:R-:W-:Y:S02]  /*13bb0*/  PRMT R26, RZ, 0x7610, R26 ;  /* 0x00007610ff1a7816 */ /* 0x000fe4000000001a */
[----:B-1----:R-:W-:Y:S01]  /*13bc0*/  PRMT R23, RZ, 0x7610, R23 ;  /* 0x00007610ff177816 */ /* 0x002fe20000000017 */
[----:B----4-:R0:W-:Y:S02]  /*13bd0*/  STL [R1+0x590], R28 ;  /* 0x0005901c01007387 */ /* 0x0101e40000100800 */
[----:B0-----:R-:W0:Y:S02]  /*13be0*/  LDC R28, c[0x0][0x3a8] ;  /* 0x0000ea00ff1c7b82 */ /* 0x001e240000000800 */
[----:B------:R1:W-:Y:S04]  /*13bf0*/  STL [R1+0x2ba4], R22 ;  /* 0x002ba41601007387 */ /* 0x0003e80000100800 */
[----:B------:R-:W-:Y:S04]  /*13c00*/  STL [R1+0x2ba8], R21 ;  /* 0x002ba81501007387 */ /* 0x000fe80000100800 */
[----:B------:R-:W-:Y:S01]  /*13c10*/  STL [R1+0x1998], R24 ;  /* 0x0019981801007387 */ /* 0x000fe20000100800 */
[----:B-1----:R-:W1:Y:S03]  /*13c20*/  LDC R22, c[0x0][0x3a8] ;  /* 0x0000ea00ff167b82 */ /* 0x002e660000000800 */
[----:B------:R2:W-:Y:S02]  /*13c30*/  STL [R1+0x2bb0], R20 ;  /* 0x002bb01401007387 */ /* 0x0005e40000100800 */
[----:B--2---:R-:W-:-:S02]  /*13c40*/  IMAD R20, R2, 0x82, RZ ;  /* 0x0000008202147824 */ /* 0x004fc400078e02ff */
[----:B0-----:R-:W-:-:S03]  /*13c50*/  IMAD R68, R28, 0x102, RZ ;  /* 0x000001021c447824 */ /* 0x001fc600078e02ff */
[----:B------:R-:W-:Y:S01]  /*13c60*/  LEA.HI.X.SX32 R28, R20, R8, 0x1, P6 ;  /* 0x00000008141c7211 */ /* 0x000fe200030f0eff */
[----:B------:R0:W-:Y:S01]  /*13c70*/  STL [R1+0x1994], R25 ;  /* 0x0019941901007387 */ /* 0x0001e20000100800 */
[----:B------:R-:W-:Y:S01]  /*13c80*/  IADD3 R24, P6, PT, R68, R154, RZ ;  /* 0x0000009a44187210 */ /* 0x000fe20007fde0ff */
[----:B------:R-:W-:Y:S02]  /*13c90*/  @!P0 IMAD.MOV.U32 R68, RZ, RZ, R27 ;  /* 0x000000ffff448224 */ /* 0x000fe400078e001b */
[----:B------:R-:W-:-:S05]  /*13ca0*/  @!P0 IMAD.MOV.U32 R69, RZ, RZ, R28 ;  /* 0x000000ffff458224 */ /* 0x000fca00078e001c */
[----:B------:R2:W4:Y:S01]  /*13cb0*/  @!P0 LDG.E.U16 R26, desc[UR20][R68.64] ;  /* 0x00000014441a8981 */ /* 0x000522000c1e1500 */
[----:B0-----:R-:W-:-:S03]  /*13cc0*/  VIADD R25, R162, 0xffffff83 ;  /* 0xffffff83a2197836 */ /* 0x001fc60000000000 */
[----:B---3--:R0:W-:Y:S04]  /*13cd0*/  STL [R1+0x59c], R4 ;  /* 0x00059c0401007387 */ /* 0x0081e80000100800 */
[----:B------:R-:W-:Y:S04]  /*13ce0*/  STL [R1+0x2bb4], R19 ;  /* 0x002bb41301007387 */ /* 0x000fe80000100800 */
[----:B------:R3:W-:Y:S01]  /*13cf0*/  STL [R1+0x2bbc], R18 ;  /* 0x002bbc1201007387 */ /* 0x0007e20000100800 */
[----:B------:R-:W-:Y:S01]  /*13d00*/  ISETP.GE.U32.AND P0, PT, R25, 0x7ffffe84, PT ;  /* 0x7ffffe841900780c */ /* 0x000fe20003f06070 */
[----:B--2---:R-:W-:Y:S01]  /*13d10*/  @!P1 IMAD.MOV.U32 R68, RZ, RZ, R24 ;  /* 0x000000ffff449224 */ /* 0x004fe200078e0018 */
[----:B------:R-:W-:Y:S01]  /*13d20*/  ISETP.GT.U32.AND P3, PT, R133, R17, PT ;  /* 0x000000118500720c */ /* 0x000fe20003f64070 */
[----:B------:R-:W-:Y:S01]  /*13d30*/  VIADD R31, R162, 0xffffff7f ;  /* 0xffffff7fa21f7836 */ /* 0x000fe20000000000 */
[----:B0-----:R-:W0:Y:S01]  /*13d40*/  LDC R4, c[0x0][0x3a0] ;  /* 0x0000e800ff047b82 */ /* 0x001e220000000800 */
[----:B---3--:R-:W-:-:S05]  /*13d50*/  IMAD R18, R2, 0x81, RZ ;  /* 0x0000008102127824 */ /* 0x008fca00078e02ff */
[----:B------:R-:W-:-:S05]  /*13d60*/  LEA.HI.X.SX32 R25, R18, R8, 0x1, P6 ;  /* 0x0000000812197211 */ /* 0x000fca00030f0eff */
[----:B------:R-:W-:-:S05]  /*13d70*/  @!P1 IMAD.MOV.U32 R69, RZ, RZ, R25 ;  /* 0x000000ffff459224 */ /* 0x000fca00078e0019 */
[----:B------:R2:W3:Y:S01]  /*13d80*/  @!P1 LDG.E.U16 R23, desc[UR20][R68.64] ;  /* 0x0000001444179981 */ /* 0x0004e2000c1e1500 */
[----:B------:R-:W-:Y:S01]  /*13d90*/  @!P3 IMAD.IADD R17, R17, 0x1, -R133 ;  /* 0x000000011111b824 */ /* 0x000fe200078e0a85 */
[----:B------:R-:W-:Y:S02]  /*13da0*/  ISETP.GE.U32.AND P4, PT, R31, 0x7ffffe80, PT ;  /* 0x7ffffe801f00780c */ /* 0x000fe40003f86070 */
[----:B------:R-:W-:Y:S01]  /*13db0*/  STL [R1+0x1990], R27 ;  /* 0x0019901b01007387 */ /* 0x000fe20000100800 */
[----:B-1----:R-:W-:Y:S01]  /*13dc0*/  LEA R22, P3, R22, R154, 0x8 ;  /* 0x0000009a16167211 */ /* 0x002fe200078640ff */
[----:B------:R-:W-:Y:S02]  /*13dd0*/  IMAD.SHL.U32 R18, R2, 0x80, RZ ;  /* 0x0000008002127824 */ /* 0x000fe400078e00ff */
[----:B------:R-:W-:Y:S04]  /*13de0*/  STL [R1+0x198c], R28 ;  /* 0x00198c1c01007387 */ /* 0x000fe80000100800 */
[----:B------:R-:W-:Y:S04]  /*13df0*/  STL [R1+0x1988], R24 ;  /* 0x0019881801007387 */ /* 0x000fe80000100800 */
[----:B------:R-:W-:Y:S04]  /*13e00*/  STL [R1+0x2bc0], R17 ;  /* 0x002bc01101007387 */ /* 0x000fe80000100800 */
[----:B------:R-:W-:Y:S04]  /*13e10*/  STL [R1+0x1984], R25 ;  /* 0x0019841901007387 */ /* 0x000fe80000100800 */
[----:B------:R-:W-:Y:S01]  /*13e20*/  STL [R1+0x1980], R22 ;  /* 0x0019801601007387 */ /* 0x000fe20000100800 */
[----:B------:R-:W-:Y:S01]  /*13e30*/  PRMT R19, RZ, 0x7610, R19 ;  /* 0x00007610ff137816 */ /* 0x000fe20000000013 */
[----:B--2---:R-:W-:-:S02]  /*13e40*/  @!P4 IMAD.MOV.U32 R68, RZ, RZ, R22 ;  /* 0x000000ffff44c224 */ /* 0x004fc400078e0016 */
[----:B---3--:R1:W-:Y:S02]  /*13e50*/  STL [R1+0x588], R23 ;  /* 0x0005881701007387 */ /* 0x0083e40000100800 */
[----:B-1----:R-:W-:Y:S02]  /*13e60*/  LEA.HI.X.SX32 R23, R18, R8, 0x1, P3 ;  /* 0x0000000812177211 */ /* 0x002fe400018f0eff */
[C---:B------:R-:W-:Y:S01]  /*13e70*/  ISETP.GT.U32.AND P6, PT, R133.reuse, R16, PT ;  /* 0x000000108500720c */ /* 0x040fe20003fc4070 */
[----:B0-----:R-:W-:Y:S01]  /*13e80*/  VIADD R4, R4, 0xffffff80 ;  /* 0xffffff8004047836 */ /* 0x001fe20000000000 */
[C---:B------:R-:W-:Y:S01]  /*13e90*/  ISETP.GT.U32.AND P1, PT, R133.reuse, R15, PT ;  /* 0x0000000f8500720c */ /* 0x040fe20003f24070 */
[----:B------:R-:W-:Y:S02]  /*13ea0*/  @!P4 IMAD.MOV.U32 R69, RZ, RZ, R23 ;  /* 0x000000ffff45c224 */ /* 0x000fe400078e0017 */
[----:B------:R-:W-:Y:S01]  /*13eb0*/  VIADD R30, R162, 0xffffff81 ;  /* 0xffffff81a21e7836 */ /* 0x000fe20000000000 */
[----:B------:R-:W-:Y:S01]  /*13ec0*/  PRMT R21, RZ, 0x7610, R21 ;  /* 0x00007610ff157816 */ /* 0x000fe20000000015 */
[----:B------:R-:W-:Y:S01]  /*13ed0*/  IMAD R27, R2, 0x7e, RZ ;  /* 0x0000007e021b7824 */ /* 0x000fe200078e02ff */
[----:B------:R0:W2:Y:S01]  /*13ee0*/  @!P4 LDG.E.U16 R19, desc[UR20][R68.64] ;  /* 0x000000144413c981 */ /* 0x0000a2000c1e1500 */
[----:B------:R-:W-:Y:S01]  /*13ef0*/  ISETP.GT.U32.AND P3, PT, R133, R14, PT ;  /* 0x0000000e8500720c */ /* 0x000fe20003f64070 */
[----:B------:R-:W1:Y:S01]  /*13f00*/  LDC R18, c[0x0][0x3a0] ;  /* 0x0000e800ff127b82 */ /* 0x000e620000000800 */
[----:B------:R-:W-:Y:S01]  /*13f10*/  ISETP.GE.U32.AND P4, PT, R4, 0x7ffffe81, PT ;  /* 0x7ffffe810400780c */ /* 0x000fe20003f86070 */
[----:B------:R-:W-:-:S02]  /*13f20*/  IMAD R4, R2, 0xfe, RZ ;  /* 0x000000fe02047824 */ /* 0x000fc400078e02ff */
[----:B------:R-:W-:Y:S01]  /*13f30*/  @!P6 IMAD.IADD R16, R16, 0x1, -R133 ;  /* 0x000000011010e824 */ /* 0x000fe200078e0a85 */
[----:B------:R-:W-:Y:S01]  /*13f40*/  ISETP.GE.U32.AND P5, PT, R30, 0x7ffffe82, PT ;  /* 0x7ffffe821e00780c */ /* 0x000fe20003fa6070 */
[----:B0-----:R-:W-:-:S06]  /*13f50*/  IMAD R68, R2, 0x7f, RZ ;  /* 0x0000007f02447824 */ /* 0x001fcc00078e02ff */
[--C-:B------:R-:W-:Y:S01]  /*13f60*/  @!P3 IMAD.IADD R14, R14, 0x1, -R133.reuse ;  /* 0x000000010e0eb824 */ /* 0x100fe200078e0a85 */
[----:B------:R-:W-:Y:S01]  /*13f70*/  IADD3 R22, P3, PT, R4, R154, RZ ;  /* 0x0000009a04167210 */ /* 0x000fe20007f7e0ff */
[----:B------:R0:W-:Y:S01]  /*13f80*/  STL [R1+0x197c], R23 ;  /* 0x00197c1701007387 */ /* 0x0001e20000100800 */
[----:B------:R-:W-:-:S03]  /*13f90*/  @!P1 IMAD.IADD R15, R15, 0x1, -R133 ;  /* 0x000000010f0f9824 */ /* 0x000fc600078e0a85 */
[----:B------:R3:W-:Y:S01]  /*13fa0*/  STL [R1+0x2bc8], R16 ;  /* 0x002bc81001007387 */ /* 0x0007e20000100800 */
[----:B0-----:R-:W-:Y:S01]  /*13fb0*/  LEA.HI.X.SX32 R23, R68, R8, 0x1, P3 ;  /* 0x0000000844177211 */ /* 0x001fe200018f0eff */
[----:B------:R-:W-:Y:S01]  /*13fc0*/  @!P4 IMAD.MOV.U32 R68, RZ, RZ, R22 ;  /* 0x000000ffff44c224 */ /* 0x000fe200078e0016 */
[----:B---3--:R-:W-:-:S03]  /*13fd0*/  IADD3 R16, P1, PT, R155, R154, RZ ;  /* 0x0000009a9b107210 */ /* 0x008fc60007f3e0ff */
[----:B------:R-:W-:-:S05]  /*13fe0*/  @!P4 IMAD.MOV.U32 R69, RZ, RZ, R23 ;  /* 0x000000ffff45c224 */ /* 0x000fca00078e0017 */
[----:B------:R0:W3:Y:S02]  /*13ff0*/  @!P4 LDG.E.U16 R21, desc[UR20][R68.64] ;  /* 0x000000144415c981 */ /* 0x0000e4000c1e1500 */
[----:B0-----:R-:W-:Y:S02]  /*14000*/  @!P5 IMAD.MOV.U32 R68, RZ, RZ, R16 ;  /* 0x000000ffff44d224 */ /* 0x001fe400078e0010 */
[----:B--2---:R0:W-:Y:S04]  /*14010*/  STL [R1+0x574], R19 ;  /* 0x0005741301007387 */ /* 0x0041e80000100800 */
[----:B----4-:R-:W-:Y:S04]  /*14020*/  STL [R1+0x584], R26 ;  /* 0x0005841a01007387 */ /* 0x010fe80000100800 */
[----:B------:R2:W-:Y:S01]  /*14030*/  STL [R1+0x2bcc], R15 ;  /* 0x002bcc0f01007387 */ /* 0x0005e20000100800 */
[----:B0-----:R-:W0:Y:S03]  /*14040*/  LDC R19, c[0x0][0x3a0] ;  /* 0x0000e800ff137b82 */ /* 0x001e260000000800 */
[----:B------:R4:W-:Y:S01]  /*14050*/  STL [R1+0x2bd4], R14 ;  /* 0x002bd40e01007387 */ /* 0x0009e20000100800 */
[----:B--2---:R-:W-:-:S02]  /*14060*/  LEA.HI.X.SX32 R15, R27, R8, 0x1, P1 ;  /* 0x000000081b0f7211 */ /* 0x004fc400008f0eff */
[----:B----4-:R-:W-:-:S03]  /*14070*/  PRMT R14, RZ, 0x7610, R14 ;  /* 0x00007610ff0e7816 */ /* 0x010fc6000000000e */
[----:B------:R-:W-:-:S05]  /*14080*/  @!P5 IMAD.MOV.U32 R69, RZ, RZ, R15 ;  /* 0x000000ffff45d224 */ /* 0x000fca00078e000f */
[----:B------:R2:W4:Y:S01]  /*14090*/  @!P5 LDG.E.U16 R14, desc[UR20][R68.64] ;  /* 0x00000014440ed981 */ /* 0x000522000c1e1500 */
[C---:B------:R-:W-:Y:S02]  /*140a0*/  ISETP.GT.U32.AND P6, PT, R133.reuse, R13, PT ;  /* 0x0000000d8500720c */ /* 0x040fe40003fc4070 */
[C---:B------:R-:W-:Y:S02]  /*140b0*/  ISETP.GT.U32.AND P1, PT, R133.reuse, R12, PT ;  /* 0x0000000c8500720c */ /* 0x040fe40003f24070 */
[----:B------:R-:W-:Y:S01]  /*140c0*/  ISETP.GT.U32.AND P3, PT, R133, R11, PT ;  /* 0x0000000b8500720c */ /* 0x000fe20003f64070 */
[----:B------:R1:W-:Y:S01]  /*140d0*/  STL [R1+0x2bd8], R4 ;  /* 0x002bd80401007387 */ /* 0x0003e20000100800 */
[----:B------:R-:W-:Y:S02]  /*140e0*/  IMAD R155, R2, 0xf6, RZ ;  /* 0x000000f6029b7824 */ /* 0x000fe400078e02ff */
[----:B-1----:R-:W-:Y:S01]  /*140f0*/  VIADD R4, R162, 0xffffff85 ;  /* 0xffffff85a2047836 */ /* 0x002fe20000000000 */
[----:B------:R-:W-:Y:S04]  /*14100*/  STL [R1+0x1978], R22 ;  /* 0x0019781601007387 */ /* 0x000fe80000100800 */
[--C-:B------:R-:W-:Y:S01]  /*14110*/  @!P6 IMAD.IADD R13, R13, 0x1, -R133.reuse ;  /* 0x000000010d0de824 */ /* 0x100fe200078e0a85 */
[----:B------:R-:W-:Y:S01]  /*14120*/  ISETP.GE.U32.AND P4, PT, R4, 0x7ffffe86, PT ;  /* 0x7ffffe860400780c */ /* 0x000fe20003f86070 */
[----:B------:R-:W-:Y:S01]  /*14130*/  VIADD R4, R18, 0xffffff82 ;  /* 0xffffff8212047836 */ /* 0x000fe20000000000 */
[----:B------:R1:W-:Y:S01]  /*14140*/  STL [R1+0x1970], R16 ;  /* 0x0019701001007387 */ /* 0x0003e20000100800 */
[--C-:B------:R-:W-:Y:S01]  /*14150*/  @!P1 IMAD.IADD R12, R12, 0x1, -R133.reuse ;  /* 0x000000010c0c9824 */ /* 0x100fe200078e0a85 */
[-C--:B------:R-:W-:Y:S01]  /*14160*/  IADD3 R18, P5, PT, R156, R154.reuse, RZ ;  /* 0x0000009a9c127210 */ /* 0x080fe20007fbe0ff */
[----:B------:R-:W-:Y:S01]  /*14170*/  @!P3 IMAD.IADD R11, R11, 0x1, -R133 ;  /* 0x000000010b0bb824 */ /* 0x000fe200078e0a85 */
[----:B------:R-:W-:Y:S01]  /*14180*/  STL [R1+0x1974], R23 ;  /* 0x0019741701007387 */ /* 0x000fe20000100800 */
[----:B------:R-:W-:Y:S01]  /*14190*/  ISETP.GE.U32.AND P6, PT, R4, 0x7ffffe83, PT ;  /* 0x7ffffe830400780c */ /* 0x000fe20003fc6070 */
[C---:B--2---:R-:W-:Y:S01]  /*141a0*/  IMAD R68, R2.reuse, 0x7d, RZ ;  /* 0x0000007d02447824 */ /* 0x044fe200078e02ff */
[----:B------:R-:W-:Y:S01]  /*141b0*/  IADD3 R4, P1, PT, R155, R154, RZ ;  /* 0x0000009a9b047210 */ /* 0x000fe20007f3e0ff */
[----:B------:R2:W-:Y:S01]  /*141c0*/  STL [R1+0x196c], R15 ;  /* 0x00196c0f01007387 */ /* 0x0005e20000100800 */
[----:B------:R-:W-:-:S03]  /*141d0*/  IMAD R155, R2, 0xf8, RZ ;  /* 0x000000f8029b7824 */ /* 0x000fc600078e02ff */
[----:B------:R-:W-:Y:S01]  /*141e0*/  STL [R1+0x2be0], R13 ;  /* 0x002be00d01007387 */ /* 0x000fe20000100800 */
[----:B-1----:R-:W-:-:S03]  /*141f0*/  IMAD R16, R2, 0x7b, RZ ;  /* 0x0000007b02107824 */ /* 0x002fc600078e02ff */
[----:B------:R-:W-:Y:S01]  /*14200*/  STL [R1+0x2be4], R12 ;  /* 0x002be40c01007387 */ /* 0x000fe20000100800 */
[----:B0-----:R-:W-:Y:S01]  /*14210*/  VIADD R69, R19, 0xffffff84 ;  /* 0xffffff8413457836 */ /* 0x001fe20000000000 */
[-C--:B------:R-:W-:Y:S02]  /*14220*/  LEA.HI.X.SX32 R19, R68, R8.reuse, 0x1, P5 ;  /* 0x0000000844137211 */ /* 0x080fe400028f0eff */
[----:B------:R0:W-:Y:S04]  /*14230*/  STL [R1+0x2bec], R11 ;  /* 0x002bec0b01007387 */ /* 0x0001e80000100800 */
[----:B------:R-:W-:Y:S01]  /*14240*/  STL [R1+0x1968], R18 ;  /* 0x0019681201007387 */ /* 0x000fe20000100800 */
[----:B--2---:R-:W-:Y:S01]  /*14250*/  IMAD R15, R2, 0x7c, RZ ;  /* 0x0000007c020f7824 */ /* 0x004fe200078e02ff */
[----:B0-----:R-:W-:Y:S01]  /*14260*/  LEA.HI.X.SX32 R11, R16, R8, 0x1, P1 ;  /* 0x00000008100b7211 */ /* 0x001fe200008f0eff */
[----:B------:R-:W-:Y:S01]  /*14270*/  @!P6 IMAD.MOV.U32 R68, RZ, RZ, R18 ;  /* 0x000000ffff44e224 */ /* 0x000fe200078e0012 */
[----:B------:R-:W-:Y:S01]  /*14280*/  ISETP.GE.U32.AND P1, PT, R69, 0x7ffffe85, PT ;  /* 0x7ffffe854500780c */ /* 0x000fe20003f26070 */
[----:B------:R-:W-:Y:S01]  /*14290*/  @!P6 IMAD.MOV.U32 R69, RZ, RZ, R19 ;  /* 0x000000ffff45e224 */ /* 0x000fe200078e0013 */
[----:B------:R-:W-:-:S02]  /*142a0*/  PRMT R17, RZ, 0x7610, R17 ;  /* 0x00007610ff117816 */ /* 0x000fc40000000011 */
[----:B------:R-:W-:Y:S02]  /*142b0*/  PRMT R13, RZ, 0x7610, R13 ;  /* 0x00007610ff0d7816 */ /* 0x000fe4000000000d */
[----:B------:R-:W-:Y:S02]  /*142c0*/  ISETP.GT.U32.AND P5, PT, R133, R9, PT ;  /* 0x000000098500720c */ /* 0x000fe40003fa4070 */
[----:B------:R0:W2:Y:S01]  /*142d0*/  @!P6 LDG.E.U16 R17, desc[UR20][R68.64] ;  /* 0x000000144411e981 */ /* 0x0000a2000c1e1500 */
[----:B------:R-:W-:-:S10]  /*142e0*/  PRMT R0, RZ, 0x7610, R0 ;  /* 0x00007610ff007816 */ /* 0x000fd40000000000 */
[----:B------:R-:W-:Y:S01]  /*142f0*/  @!P5 IMAD.IADD R9, R9, 0x1, -R133 ;  /* 0x000000010909d824 */ /* 0x000fe200078e0a85 */
[----:B----4-:R1:W-:Y:S04]  /*14300*/  STL [R1+0x598], R14 ;  /* 0x0005980e01007387 */ /* 0x0103e80000100800 */
[----:B------:R-:W-:Y:S01]  /*14310*/  STL [R1+0x1958], R4 ;  /* 0x0019580401007387 */ /* 0x000fe20000100800 */
[----:B-1----:R-:W-:-:S03]  /*14320*/  IADD3 R14, P3, PT, R155, R154, RZ ;  /* 0x0000009a9b0e7210 */ /* 0x002fc60007f7e0ff */
[----:B------:R-:W-:Y:S04]  /*14330*/  STL [R1+0x1964], R19 ;  /* 0x0019641301007387 */ /* 0x000fe80000100800 */
[----:B------:R-:W-:Y:S01]  /*14340*/  STL [R1+0x1960], R14 ;  /* 0x0019600e01007387 */ /* 0x000fe20000100800 */
[----:B------:R-:W-:-:S03]  /*14350*/  LEA.HI.X.SX32 R16, R15, R8, 0x1, P3 ;  /* 0x000000080f107211 */ /* 0x000fc600018f0eff */
[----:B---3--:R-:W-:Y:S04]  /*14360*/  STL [R1+0x594], R21 ;  /* 0x0005941501007387 */ /* 0x008fe80000100800 */
[----:B------:R-:W-:Y:S04]  /*14370*/  STL [R1+0x1954], R11 ;  /* 0x0019540b01007387 */ /* 0x000fe80000100800 */
[----:B------:R-:W3:Y:S01]  /*14380*/  LDL.LU R8, [R1+0x2d40] ;  /* 0x002d400001087983 */ /* 0x000ee20000300800 */
[----:B------:R-:W-:-:S03]  /*14390*/  ISETP.GT.U32.AND P3, PT, R133, R10, PT ;  /* 0x0000000a8500720c */ /* 0x000fc60003f64070 */
[----:B------:R-:W-:Y:S01]  /*143a0*/  STL [R1+0x195c], R16 ;  /* 0x00195c1001007387 */ /* 0x000fe20000100800 */
[----:B0-----:R-:W-:-:S03]  /*143b0*/  @!P0 IMAD.MOV.U32 R68, RZ, RZ, R14 ;  /* 0x000000ffff448224 */ /* 0x001fc600078e000e */
[----:B------:R-:W4:Y:S01]  /*143c0*/  LDL R155, [R1+0xc0] ;  /* 0x0000c000019b7983 */ /* 0x000f220000100800 */
[----:B------:R-:W-:-:S05]  /*143d0*/  @!P0 IMAD.MOV.U32 R69, RZ, RZ, R16 ;  /* 0x000000ffff458224 */ /* 0x000fca00078e0010 */
[----:B------:R0:W2:Y:S01]  /*143e0*/  @!P0 LDG.E.U16 R13, desc[UR20][R68.64] ;  /* 0x00000014440d8981 */ /* 0x0000a2000c1e1500 */
[----:B------:R-:W-:Y:S02]  /*143f0*/  @!P3 IMAD.IADD R10, R10, 0x1, -R133 ;  /* 0x000000010a0ab824 */ /* 0x000fe400078e0a85 */
[----:B0-----:R-:W-:Y:S02]  /*14400*/  @!P1 IMAD.MOV.U32 R68, RZ, RZ, R4 ;  /* 0x000000ffff449224 */ /* 0x001fe400078e0004 */
[----:B------:R-:W-:-:S05]  /*14410*/  @!P1 IMAD.MOV.U32 R69, RZ, RZ, R11 ;  /* 0x000000ffff459224 */ /* 0x000fca00078e000b */
[----:B------:R-:W2:Y:S04]  /*14420*/  @!P1 LDG.E.U16 R0, desc[UR20][R68.64] ;  /* 0x0000001444009981 */ /* 0x000ea8000c1e1500 */
[----:B------:R-:W-:Y:S04]  /*14430*/  STL [R1+0x2bf0], R10 ;  /* 0x002bf00a01007387 */ /* 0x000fe80000100800 */
[----:B------:R-:W-:Y:S04]  /*14440*/  STL [R1+0x2bf8], R9 ;  /* 0x002bf80901007387 */ /* 0x000fe80000100800 */
[----:B------:R-:W2:Y:S01]  /*14450*/  LDL R161, [R1+0xdc] ;  /* 0x0000dc0001a17983 */ /* 0x000ea20000100800 */
[----:B------:R-:W-:-:S03]  /*14460*/  ISETP.GT.U32.AND P3, PT, R133, R7, PT ;  /* 0x000000078500720c */ /* 0x000fc60003f64070 */
[----:B------:R-:W2:Y:S04]  /*14470*/  LDL R159, [R1+0xf4] ;  /* 0x0000f400019f7983 */ /* 0x000ea80000100800 */
[----:B------:R-:W2:Y:S04]  /*14480*/  LDL R158, [R1+0xf8] ;  /* 0x0000f800019e7983 */ /* 0x000ea80000100800 */
[----:B------:R-:W2:Y:S02]  /*14490*/  LDL R157, [R1+0x104] ;  /* 0x00010400019d7983 */ /* 0x000ea40000100800 */
[----:B------:R-:W-:Y:S01]  /*144a0*/  @!P3 IMAD.IADD R7, R7, 0x1, -R133 ;  /* 0x000000010707b824 */ /* 0x000fe200078e0a85 */
[----:B------:R-:W-:-:S13]  /*144b0*/  ISETP.GT.U32.AND P3, PT, R133, R5, PT ;  /* 0x000000058500720c */ /* 0x000fda0003f64070 */
[----:B------:R-:W-:Y:S01]  /*144c0*/  @!P3 IMAD.IADD R5, R5, 0x1, -R133 ;  /* 0x000000010505b824 */ /* 0x000fe200078e0a85 */
[----:B------:R-:W-:-:S13]  /*144d0*/  ISETP.GT.U32.AND P3, PT, R133, R3, PT ;  /* 0x000000038500720c */ /* 0x000fda0003f64070 */
[----:B------:R-:W-:Y:S01]  /*144e0*/  @!P3 IMAD.IADD R3, R3, 0x1, -R133 ;  /* 0x000000010303b824 */ /* 0x000fe200078e0a85 */
[----:B---3--:R-:W-:-:S13]  /*144f0*/  ISETP.GT.U32.AND P1, PT, R133, R8, PT ;  /* 0x000000088500720c */ /* 0x008fda0003f24070 */
[----:B------:R-:W-:Y:S01]  /*14500*/  @!P1 IMAD.IADD R8, R8, 0x1, -R133 ;  /* 0x0000000108089824 */ /* 0x000fe200078e0a85 */
[----:B------:R-:W-:-:S13]  /*14510*/  ISETP.GT.U32.AND P1, PT, R133, R6, PT ;  /* 0x000000068500720c */ /* 0x000fda0003f24070 */
[--C-:B------:R-:W-:Y:S01]  /*14520*/  @!P1 IMAD.IADD R6, R6, 0x1, -R133.reuse ;  /* 0x0000000106069824 */ /* 0x100fe200078e0a85 */
[----:B----4-:R-:W-:Y:S01]  /*14530*/  ISETP.GT.U32.AND P1, PT, R133, R155, PT ;  /* 0x0000009b8500720c */ /* 0x010fe20003f24070 */
[----:B------:R-:W-:Y:S04]  /*14540*/  STL [R1+0x2bfc], R8 ;  /* 0x002bfc0801007387 */ /* 0x000fe80000100800 */
[----:B--2---:R-:W-:Y:S04]  /*14550*/  STL [R1+0x57c], R17 ;  /* 0x00057c1101007387 */ /* 0x004fe80000100800 */
[----:B------:R-:W-:Y:S04]  /*14560*/  STL [R1+0x2c04], R7 ;  /* 0x002c040701007387 */ /* 0x000fe80000100800 */
[----:B------:R-:W-:Y:S01]  /*14570*/  STL [R1+0x56c], R13 ;  /* 0x00056c0d01007387 */ /* 0x000fe20000100800 */
[----:B------:R-:W-:-:S03]  /*14580*/  @!P1 IMAD.IADD R155, R155, 0x1, -R133 ;  /* 0x000000019b9b9824 */ /* 0x000fc600078e0a85 */
[----:B------:R-:W-:Y:S04]  /*14590*/  STL [R1+0x58c], R0 ;  /* 0x00058c0001007387 */ /* 0x000fe80000100800 */
[----:B------:R-:W-:Y:S04]  /*145a0*/  STL [R1+0x2c08], R6 ;  /* 0x002c080601007387 */ /* 0x000fe80000100800 */
[----:B------:R-:W-:Y:S04]  /*145b0*/  STL [R1+0x2c10], R5 ;  /* 0x002c100501007387 */ /* 0x000fe80000100800 */
[----:B------:R-:W2:Y:S04]  /*145c0*/  LDL R156, [R1+0x100] ;  /* 0x00010000019c7983 */ /* 0x000ea80000100800 */
[----:B------:R0:W-:Y:S01]  /*145d0*/  @!P1 STL [R1+0xc0], R155 ;  /* 0x0000c09b01009387 */ /* 0x0001e20000100800 */
[----:B------:R-:W-:-:S03]  /*145e0*/  ISETP.GT.U32.AND P1, PT, R133, R161, PT ;  /* 0x000000a18500720c */ /* 0x000fc60003f24070 */
[----:B0-----:R-:W3:Y:S10]  /*145f0*/  LDL R155, [R1+0xfc] ;  /* 0x0000fc00019b7983 */ /* 0x001ef40000100800 */
[----:B------:R-:W-:Y:S01]  /*14600*/  @!P1 IMAD.IADD R161, R161, 0x1, -R133 ;  /* 0x00000001a1a19824 */ /* 0x000fe200078e0a85 */
[----:B------:R0:W-:Y:S04]  /*14610*/  STL [R1+0x2820], R3 ;  /* 0x0028200301007387 */ /* 0x0001e80000100800 */
[----:B------:R-:W-:Y:S04]  /*14620*/  @!P1 STL [R1+0xdc], R161 ;  /* 0x0000dca101009387 */ /* 0x000fe80000100800 */
[----:B0-----:R-:W4:Y:S01]  /*14630*/  LDL R3, [R1+0x48] ;  /* 0x0000480001037983 */ /* 0x001f220000100800 */
[----:B------:R-:W-:-:S02]  /*14640*/  ISETP.GT.U32.AND P3, PT, R133, R159, PT ;  /* 0x0000009f8500720c */ /* 0x000fc40003f64070 */
[----:B------:R-:W-:-:S11]  /*14650*/  ISETP.GT.U32.AND P1, PT, R133, R158, PT ;  /* 0x0000009e8500720c */ /* 0x000fd60003f24070 */
[----:B------:R-:W-:-:S05]  /*14660*/  @!P3 IMAD.IADD R159, R159, 0x1, -R133 ;  /* 0x000000019f9fb824 */ /* 0x000fca00078e0a85 */
[----:B------:R4:W-:Y:S01]  /*14670*/  @!P3 STL [R1+0xf4], R159 ;  /* 0x0000f49f0100b387 */ /* 0x0009e20000100800 */
[----:B------:R-:W-:Y:S01]  /*14680*/  ISETP.GT.U32.AND P3, PT, R133, R157, PT ;  /* 0x0000009d8500720c */ /* 0x000fe20003f64070 */
[----:B------:R-:W-:-:S05]  /*14690*/  @!P1 IMAD.IADD R158, R158, 0x1, -R133 ;  /* 0x000000019e9e9824 */ /* 0x000fca00078e0a85 */
[----:B------:R0:W-:Y:S07]  /*146a0*/  @!P1 STL [R1+0xf8], R158 ;  /* 0x0000f89e01009387 */ /* 0x0001ee0000100800 */
[----:B------:R-:W-:-:S05]  /*146b0*/  @!P3 IMAD.IADD R157, R157, 0x1, -R133 ;  /* 0x000000019d9db824 */ /* 0x000fca00078e0a85 */
[----:B------:R-:W-:Y:S01]  /*146c0*/  @!P3 STL [R1+0x104], R157 ;  /* 0x0001049d0100b387 */ /* 0x000fe20000100800 */
[----:B------:R-:W-:Y:S02]  /*146d0*/  VIADD R12, R162, 0xffffff87 ;  /* 0xffffff87a20c7836 */ /* 0x000fe40000000000 */
[----:B------:R-:W-:-:S03]  /*146e0*/  IMAD R68, R2, 0x12, RZ ;  /* 0x0000001202447824 */ /* 0x000fc600078e02ff */
[----:B------:R-:W-:Y:S01]  /*146f0*/  ISETP.GE.U32.AND P6, PT, R12, 0x7ffffe88, PT ;  /* 0x7ffffe880c00780c */ /* 0x000fe20003fc6070 */
[----:B------:R-:W-:Y:S02]  /*14700*/  VIADD R12, R162, 0xffffff89 ;  /* 0xffffff89a20c7836 */ /* 0x000fe40000000000 */
[C---:B------:R-:W-:Y:S02]  /*14710*/  IMAD R69, R2.reuse, 0x1a, RZ ;  /* 0x0000001a02457824 */ /* 0x040fe400078e02ff */
[----:B------:R-:W-:Y:S01]  /*14720*/  IMAD R50, R2, 0x9, RZ ;  /* 0x0000000902327824 */ /* 0x000fe200078e02ff */
[----:B------:R-:W-:Y:S01]  /*14730*/  ISETP.GE.U32.AND P0, PT, R12, 0x7ffffe8a, PT ;  /* 0x7ffffe8a0c00780c */ /* 0x000fe20003f06070 */
[C---:B------:R-:W-:Y:S02]  /*14740*/  IMAD R12, R2.reuse, 0xd, RZ ;  /* 0x0000000d020c7824 */ /* 0x040fe400078e02ff */
[C---:B------:R-:W-:Y:S02]  /*14750*/  IMAD R46, R2.reuse, 0x1e, RZ ;  /* 0x0000001e022e7824 */ /* 0x040fe400078e02ff */
[----:B------:R-:W-:-:S02]  /*14760*/  IMAD.SHL.U32 R13, R2, 0x10, RZ ;  /* 0x00000010020d7824 */ /* 0x000fc400078e00ff */
[C---:B------:R-:W-:Y:S02]  /*14770*/  IMAD R49, R2.reuse, 0xf, RZ ;  /* 0x0000000f02317824 */ /* 0x040fe400078e02ff */
[C---:B------:R-:W-:Y:S02]  /*14780*/  IMAD R22, R2.reuse, 0x11, RZ ;  /* 0x0000001102167824 */ /* 0x040fe400078e02ff */
[C---:B------:R-:W-:Y:S02]  /*14790*/  IMAD R28, R2.reuse, 0x2e, RZ ;  /* 0x0000002e021c7824 */ /* 0x040fe400078e02ff */
[C---:B------:R-:W-:Y:S02]  /*147a0*/  IMAD R41, R2.reuse, 0x2a, RZ ;  /* 0x0000002a02297824 */ /* 0x040fe400078e02ff */
[C---:B------:R-:W-:Y:S02]  /*147b0*/  IMAD R14, R2.reuse, 0x17, RZ ;  /* 0x00000017020e7824 */ /* 0x040fe400078e02ff */
[----:B------:R-:W-:-:S02]  /*147c0*/  IMAD R48, R2, 0x15, RZ ;  /* 0x0000001502307824 */ /* 0x000fc400078e02ff */
        /* <DEDUP_REMOVED lines=34> */
[----:B------:R-:W-:Y:S01]  /*149f0*/  IMAD R116, R2, 0xf2, RZ ;  /* 0x000000f202747824 */ /* 0x000fe200078e02ff */
[C---:B--2---:R-:W-:Y:S02]  /*14a00*/  ISETP.GT.U32.AND P1, PT, R133.reuse, R156, PT ;  /* 0x0000009c8500720c */ /* 0x044fe40003f24070 */
[----:B---3--:R-:W-:-:S11]  /*14a10*/  ISETP.GT.U32.AND P3, PT, R133, R155, PT ;  /* 0x0000009b8500720c */ /* 0x008fd60003f64070 */
[----:B------:R-:W-:-:S05]  /*14a20*/  @!P1 IMAD.IADD R156, R156, 0x1, -R133 ;  /* 0x000000019c9c9824 */ /* 0x000fca00078e0a85 */
[----:B------:R-:W-:Y:S01]  /*14a30*/  @!P1 STL [R1+0x100], R156 ;  /* 0x0001009c01009387 */ /* 0x000fe20000100800 */
[-C--:B------:R-:W-:Y:S01]  /*14a40*/  IADD3 R153, P1, PT, R68, R154.reuse, RZ ;  /* 0x0000009a44997210 */ /* 0x080fe20007f3e0ff */
[----:B------:R-:W-:Y:S02]  /*14a50*/  @!P3 IMAD.IADD R155, R155, 0x1, -R133 ;  /* 0x000000019b9bb824 */ /* 0x000fe400078e0a85 */
[----:B------:R-:W-:Y:S04]  /*14a60*/  STL [R1+0x2c14], R133 ;  /* 0x002c148501007387 */ /* 0x000fe80000100800 */
[----:B------:R1:W-:Y:S01]  /*14a70*/  @!P3 STL [R1+0xfc], R155 ;  /* 0x0000fc9b0100b387 */ /* 0x0003e20000100800 */
[----:B----4-:R-:W-:Y:S02]  /*14a80*/  LEA.HI.X.SX32 R159, R50, R3, 0x1, P1 ;  /* 0x00000003329f7211 */ /* 0x010fe400008f0eff */
[-C--:B0-----:R-:W-:Y:S01]  /*14a90*/  IADD3 R158, P1, PT, R46, R154.reuse, RZ ;  /* 0x0000009a2e9e7210 */ /* 0x081fe20007f3e0ff */
[----:B------:R-:W-:Y:S01]  /*14aa0*/  STL [R1+0x15c8], R153 ;  /* 0x0015c89901007387 */ /* 0x000fe20000100800 */
[----:B-1----:R-:W-:-:S03]  /*14ab0*/  IADD3 R155, P3, PT, R69, R154, RZ ;  /* 0x0000009a459b7210 */ /* 0x002fc60007f7e0ff */
[----:B------:R-:W-:Y:S01]  /*14ac0*/  STL [R1+0x2c1c], R153 ;  /* 0x002c1c9901007387 */ /* 0x000fe20000100800 */
[----:B------:R-:W-:-:S03]  /*14ad0*/  LEA.HI.X.SX32 R151, R12, R3, 0x1, P3 ;  /* 0x000000030c977211 */ /* 0x000fc600018f0eff */
[----:B------:R-:W-:Y:S01]  /*14ae0*/  STL [R1+0x15e8], R155 ;  /* 0x0015e89b01007387 */ /* 0x000fe20000100800 */
[----:B------:R-:W-:-:S03]  /*14af0*/  LEA R148, P3, R2, R154, 0x5 ;  /* 0x0000009a02947211 */ /* 0x000fc600078628ff */
[----:B------:R-:W-:Y:S01]  /*14b00*/  STL [R1+0x2c20], R155 ;  /* 0x002c209b01007387 */ /* 0x000fe20000100800 */
[----:B------:R-:W-:-:S03]  /*14b10*/  LEA.HI.X.SX32 R147, R13, R3, 0x1, P3 ;  /* 0x000000030d937211 */ /* 0x000fc600018f0eff */
[----:B------:R-:W-:Y:S01]  /*14b20*/  STL [R1+0x15c4], R159 ;  /* 0x0015c49f01007387 */ /* 0x000fe20000100800 */
[----:B------:R-:W-:Y:S02]  /*14b30*/  LEA.HI.X.SX32 R149, R49, R3, 0x1, P1 ;  /* 0x0000000331957211 */ /* 0x000fe400008f0eff */
[-C--:B------:R-:W-:Y:S01]  /*14b40*/  IADD3 R145, P3, PT, R152, R154.reuse, RZ ;  /* 0x0000009a98917210 */ /* 0x080fe20007f7e0ff */
[----:B------:R-:W-:Y:S01]  /*14b50*/  STL [R1+0x2c28], R159 ;  /* 0x002c289f01007387 */ /* 0x000fe20000100800 */
[----:B------:R-:W-:-:S03]  /*14b60*/  IADD3 R157, P1, PT, R125, R154, RZ ;  /* 0x0000009a7d9d7210 */ /* 0x000fc60007f3e0ff */
[----:B------:R-:W-:Y:S01]  /*14b70*/  STL [R1+0x15f8], R158 ;  /* 0x0015f89e01007387 */ /* 0x000fe20000100800 */
[----:B------:R-:W-:-:S03]  /*14b80*/  LEA.HI.X.SX32 R144, R68, R3, 0x1, P3 ;  /* 0x0000000344907211 */ /* 0x000fc600018f0eff */
[----:B------:R-:W-:Y:S01]  /*14b90*/  STL [R1+0x2c2c], R158 ;  /* 0x002c2c9e01007387 */ /* 0x000fe20000100800 */
[----:B------:R-:W-:-:S03]  /*14ba0*/  LEA.HI.X.SX32 R146, R22, R3, 0x1, P1 ;  /* 0x0000000316927211 */ /* 0x000fc600008f0eff */
[----:B------:R-:W-:Y:S01]  /*14bb0*/  STL [R1+0x1600], R148 ;  /* 0x0016009401007387 */ /* 0x000fe20000100800 */
[----:B------:R-:W-:-:S03]  /*14bc0*/  IADD3 R141, P3, PT, R28, R154, RZ ;  /* 0x0000009a1c8d7210 */ /* 0x000fc60007f7e0ff */
[----:B------:R-:W-:Y:S01]  /*14bd0*/  STL [R1+0x2c34], R148 ;  /* 0x002c349401007387 */ /* 0x000fe20000100800 */
[----:B------:R-:W-:-:S03]  /*14be0*/  IADD3 R156, P1, PT, R41, R154, RZ ;  /* 0x0000009a299c7210 */ /* 0x000fc60007f3e0ff */
[----:B------:R-:W-:Y:S04]  /*14bf0*/  STL [R1+0x15e4], R151 ;  /* 0x0015e49701007387 */ /* 0x000fe80000100800 */
        /* <DEDUP_REMOVED lines=75> */
[----:B------:R-:W-:-:S03]  /*150b0*/  IMAD R12, R2, 0x6a, RZ ;  /* 0x0000006a020c7824 */ /* 0x000fc600078e02ff */
[----:B------:R-:W-:Y:S01]  /*150c0*/  STL [R1+0x2cbc], R124 ;  /* 0x002cbc7c01007387 */ /* 0x000fe20000100800 */
[----:B------:R-:W-:-:S03]  /*150d0*/  LEA.HI.X.SX32 R98, R38, R3, 0x1, P1 ;  /* 0x0000000326627211 */ /* 0x000fc600008f0eff */
[----:B------:R-:W-:Y:S01]  /*150e0*/  STL [R1+0x166c], R122 ;  /* 0x00166c7a01007387 */ /* 0x000fe20000100800 */
[----:B------:R-:W-:-:S03]  /*150f0*/  IADD3 R91, P3, PT, R9, R154, RZ ;  /* 0x0000009a095b7210 */ /* 0x000fc60007f7e0ff */
[----:B------:R-:W-:Y:S01]  /*15100*/  STL [R1+0x2cc4], R122 ;  /* 0x002cc47a01007387 */ /* 0x000fe20000100800 */
[----:B------:R-:W-:-:S03]  /*15110*/  IADD3 R97, P1, PT, R5, R154, RZ ;  /* 0x0000009a05617210 */ /* 0x000fc60007f3e0ff */
[----:B------:R-:W-:Y:S01]  /*15120*/  STL [R1+0x1688], R163 ;  /* 0x001688a301007387 */ /* 0x000fe20000100800 */
[----:B------:R-:W-:-:S03]  /*15130*/  LEA.HI.X.SX32 R90, R24, R3, 0x1, P3 ;  /* 0x00000003185a7211 */ /* 0x000fc600018f0eff */
[----:B------:R-:W-:Y:S01]  /*15140*/  STL [R1+0x2cc8], R163 ;  /* 0x002cc8a301007387 */ /* 0x000fe20000100800 */
[----:B------:R-:W-:-:S03]  /*15150*/  IMAD R14, R2, 0x6e, RZ ;  /* 0x0000006e020e7824 */ /* 0x000fc600078e02ff */
[----:B------:R-:W-:Y:S01]  /*15160*/  STL [R1+0x16a8], R161 ;  /* 0x0016a8a101007387 */ /* 0x000fe20000100800 */
[----:B------:R-:W-:-:S03]  /*15170*/  LEA.HI.X.SX32 R92, R37, R3, 0x1, P1 ;  /* 0x00000003255c7211 */ /* 0x000fc600008f0eff */
[----:B------:R-:W-:Y:S01]  /*15180*/  STL [R1+0x2cd0], R161 ;  /* 0x002cd0a101007387 */ /* 0x000fe20000100800 */
[-C--:B------:R-:W-:Y:S01]  /*15190*/  IADD3 R88, P3, PT, R12, R154.reuse, RZ ;  /* 0x0000009a0c587210 */ /* 0x080fe20007f7e0ff */
[----:B------:R-:W-:Y:S02]  /*151a0*/  IMAD R13, R2, 0x6c, RZ ;  /* 0x0000006c020d7824 */ /* 0x000fe400078e02ff */
[----:B------:R-:W-:Y:S01]  /*151b0*/  STL [R1+0x1674], R120 ;  /* 0x0016747801007387 */ /* 0x000fe20000100800 */
[----:B------:R-:W-:-:S03]  /*151c0*/  IADD3 R119, P1, PT, R11, R154, RZ ;  /* 0x0000009a0b777210 */ /* 0x000fc60007f3e0ff */
[----:B------:R-:W-:Y:S01]  /*151d0*/  STL [R1+0x2cd4], R120 ;  /* 0x002cd47801007387 */ /* 0x000fe20000100800 */
[----:B------:R-:W-:-:S03]  /*151e0*/  IMAD R22, R2, 0x37, RZ ;  /* 0x0000003702167824 */ /* 0x000fc600078e02ff */
[----:B------:R-:W-:Y:S01]  /*151f0*/  STL [R1+0x1684], R150 ;  /* 0x0016849601007387 */ /* 0x000fe20000100800 */
[----:B------:R-:W-:-:S03]  /*15200*/  LEA.HI.X.SX32 R87, R19, R3, 0x1, P3 ;  /* 0x0000000313577211 */ /* 0x000fc600018f0eff */
[----:B------:R-:W-:Y:S01]  /*15210*/  STL [R1+0x2cdc], R150 ;  /* 0x002cdc9601007387 */ /* 0x000fe20000100800 */
[----:B------:R-:W-:Y:S01]  /*15220*/  IMAD R18, R2, 0x74, RZ ;  /* 0x0000007402127824 */ /* 0x000fe200078e02ff */
[----:B------:R-:W-:Y:S02]  /*15230*/  LEA.HI.X.SX32 R89, R36, R3, 0x1, P1 ;  /* 0x0000000324597211 */ /* 0x000fe400008f0eff */
[----:B------:R-:W-:Y:S01]  /*15240*/  STL [R1+0x16b8], R114 ;  /* 0x0016b87201007387 */ /* 0x000fe20000100800 */
[-C--:B------:R-:W-:Y:S01]  /*15250*/  IADD3 R84, P3, PT, R14, R154.reuse, RZ ;  /* 0x0000009a0e547210 */ /* 0x080fe20007f7e0ff */
[----:B------:R-:W-:Y:S02]  /*15260*/  IMAD R16, R2, 0x72, RZ ;  /* 0x0000007202107824 */ /* 0x000fe400078e02ff */
[----:B------:R-:W-:Y:S01]  /*15270*/  STL [R1+0x2ce0], R114 ;  /* 0x002ce07201007387 */ /* 0x000fe20000100800 */
[----:B------:R-:W-:-:S03]  /*15280*/  IADD3 R86, P1, PT, R13, R154, RZ ;  /* 0x0000009a0d567210 */ /* 0x000fc60007f3e0ff */
[----:B------:R-:W-:Y:S01]  /*15290*/  STL [R1+0x16c8], R110 ;  /* 0x0016c86e01007387 */ /* 0x000fe20000100800 */
[----:B------:R-:W-:-:S03]  /*152a0*/  LEA.HI.X.SX32 R83, R22, R3, 0x1, P3 ;  /* 0x0000000316537211 */ /* 0x000fc600018f0eff */
[----:B------:R-:W-:Y:S01]  /*152b0*/  STL [R1+0x2ce8], R110 ;  /* 0x002ce86e01007387 */ /* 0x000fe20000100800 */
[----:B------:R-:W-:-:S03]  /*152c0*/  IMAD R34, R2, 0x39, RZ ;  /* 0x0000003902227824 */ /* 0x000fc600078e02ff */
        /* <DEDUP_REMOVED lines=37> */
[----:B------:R-:W-:-:S03]  /*15520*/  IADD3 R62, P3, PT, R20, R154, RZ ;  /* 0x0000009a143e7210 */ /* 0x000fc60007f7e0ff */
[----:B------:R-:W-:Y:S01]  /*15530*/  STL [R1+0x2d1c], R106 ;  /* 0x002d1c6a01007387 */ /* 0x000fe20000100800 */
[----:B------:R-:W-:-:S03]  /*15540*/  IADD3 R66, P1, PT, R27, R154, RZ ;  /* 0x0000009a1b427210 */ /* 0x000fc60007f3e0ff */
[----:B------:R-:W-:Y:S01]  /*15550*/  STL [R1+0x16e4], R101 ;  /* 0x0016e46501007387 */ /* 0x000fe20000100800 */
[----:B------:R-:W-:-:S03]  /*15560*/  LEA.HI.X.SX32 R61, R19, R3, 0x1, P3 ;  /* 0x00000003133d7211 */ /* 0x000fc600018f0eff */
[----:B------:R0:W-:Y:S01]  /*15570*/  STL [R1+0x2d24], R101 ;  /* 0x002d246501007387 */ /* 0x0001e20000100800 */
[----:B------:R-:W-:-:S03]  /*15580*/  LEA.HI.X.SX32 R65, R24, R3, 0x1, P1 ;  /* 0x0000000318417211 */ /* 0x000fc600008f0eff */
[----:B------:R-:W-:Y:S01]  /*15590*/  STL [R1+0x16f8], R99 ;  /* 0x0016f86301007387 */ /* 0x000fe20000100800 */
[----:B------:R-:W-:-:S03]  /*155a0*/  IMAD R20, R2, 0x79, RZ ;  /* 0x0000007902147824 */ /* 0x000fc600078e02ff */
[----:B------:R1:W-:Y:S01]  /*155b0*/  STL [R1+0x2d28], R99 ;  /* 0x002d286301007387 */ /* 0x0003e20000100800 */
[----:B0-----:R-:W-:-:S03]  /*155c0*/  IADD3 R101, P3, PT, R117, R154, RZ ;  /* 0x0000009a75657210 */ /* 0x001fc60007f7e0ff */
[----:B------:R-:W-:Y:S01]  /*155d0*/  STL [R1+0x1708], R94 ;  /* 0x0017085e01007387 */ /* 0x000fe20000100800 */
[----:B------:R-:W-:-:S03]  /*155e0*/  IMAD R117, R2, 0xec, RZ ;  /* 0x000000ec02757824 */ /* 0x000fc600078e02ff */
[----:B------:R0:W-:Y:S01]  /*155f0*/  STL [R1+0x2d30], R94 ;  /* 0x002d305e01007387 */ /* 0x0001e20000100800 */
[----:B------:R-:W-:Y:S01]  /*15600*/  IMAD R19, R2, 0x77, RZ ;  /* 0x0000007702137824 */ /* 0x000fe200078e02ff */
[-C--:B-1----:R-:W-:Y:S02]  /*15610*/  LEA.HI.X.SX32 R99, R68, R3.reuse, 0x1, P3 ;  /* 0x0000000344637211 */ /* 0x082fe400018f0eff */
[----:B------:R-:W-:Y:S01]  /*15620*/  STL [R1+0x16ec], R100 ;  /* 0x0016ec6401007387 */ /* 0x000fe20000100800 */
[-C--:B------:R-:W-:Y:S02]  /*15630*/  IADD3 R107, P3, PT, R117, R154.reuse, RZ ;  /* 0x0000009a756b7210 */ /* 0x080fe40007f7e0ff */
[----:B0-----:R-:W-:Y:S01]  /*15640*/  IADD3 R94, P1, PT, R116, R154, RZ ;  /* 0x0000009a745e7210 */ /* 0x001fe20007f3e0ff */
[C---:B------:R-:W-:Y:S01]  /*15650*/  IMAD R116, R2.reuse, 0xee, RZ ;  /* 0x000000ee02747824 */ /* 0x040fe200078e02ff */
[----:B------:R0:W-:Y:S01]  /*15660*/  STL [R1+0x2d34], R100 ;  /* 0x002d346401007387 */ /* 0x0001e20000100800 */
[----:B------:R-:W-:Y:S01]  /*15670*/  IMAD R117, R2, 0xea, RZ ;  /* 0x000000ea02757824 */ /* 0x000fe200078e02ff */
[----:B0-----:R-:W-:-:S02]  /*15680*/  LEA.HI.X.SX32 R100, R20, R3, 0x1, P1 ;  /* 0x0000000314647211 */ /* 0x001fc400008f0eff */
[----:B------:R-:W-:-:S04]  /*15690*/  IADD3 R105, P1, PT, R116, R154, RZ ;  /* 0x0000009a74697210 */ /* 0x000fc80007f3e0ff */
[-C--:B------:R-:W-:Y:S02]  /*156a0*/  LEA.HI.X.SX32 R106, R19, R3.reuse, 0x1, P1 ;  /* 0x00000003136a7211 */ /* 0x080fe400008f0eff */
[----:B------:R-:W-:Y:S01]  /*156b0*/  IADD3 R115, P1, PT, R117, R154, RZ ;  /* 0x0000009a75737210 */ /* 0x000fe20007f3e0ff */
[C---:B------:R-:W-:Y:S01]  /*156c0*/  IMAD R117, R2.reuse, 0xe8, RZ ;  /* 0x000000e802757824 */ /* 0x040fe200078e02ff */
[----:B------:R-:W-:Y:S01]  /*156d0*/  LEA.HI.X.SX32 R102, R69, R3, 0x1, P3 ;  /* 0x0000000345667211 */ /* 0x000fe200018f0eff */
[----:B------:R-:W-:-:S03]  /*156e0*/  IMAD R68, R2, 0x75, RZ ;  /* 0x0000007502447824 */ /* 0x000fc600078e02ff */
[----:B------:R-:W-:Y:S01]  /*156f0*/  IADD3 R113, P3, PT, R117, R154, RZ ;  /* 0x0000009a75717210 */ /* 0x000fe20007f7e0ff */
[----:B------:R-:W-:Y:S01]  /*15700*/  IMAD R117, R2, 0xe6, RZ ;  /* 0x000000e602757824 */ /* 0x000fe200078e02ff */
[----:B------:R-:W-:-:S04]  /*15710*/  LEA.HI.X.SX32 R109, R68, R3, 0x1, P1 ;  /* 0x00000003446d7211 */ /* 0x000fc800008f0eff */
[----:B------:R-:W-:Y:S01]  /*15720*/  IADD3 R110, P1, PT, R117, R154, RZ ;  /* 0x0000009a756e7210 */ /* 0x000fe20007f3e0ff */
[----:B------:R-:W-:Y:S01]  /*15730*/  IMAD R117, R2, 0xe4, RZ ;  /* 0x000000e402757824 */ /* 0x000fe200078e02ff */
        /* <DEDUP_REMOVED lines=123> */
[-C--:B------:R-:W-:Y:S01]  /*15ef0*/  IADD3 R48, P3, PT, R117, R154.reuse, RZ ;  /* 0x0000009a75307210 */ /* 0x080fe20007f7e0ff */
[C---:B------:R-:W-:Y:S02]  /*15f00*/  IMAD R69, R2.reuse, 0x4d, RZ ;  /* 0x0000004d02457824 */ /* 0x040fe400078e02ff */
[----:B------:R-:W-:Y:S01]  /*15f10*/  IMAD R0, R2, 0x49, RZ ;  /* 0x0000004902007824 */ /* 0x000fe200078e02ff */
[-C--:B------:R-:W-:Y:S01]  /*15f20*/  LEA.HI.X.SX32 R47, R22, R3.reuse, 0x1, P3 ;  /* 0x00000003162f7211 */ /* 0x080fe200018f0eff */
[----:B------:R-:W-:Y:S01]  /*15f30*/  IMAD R117, R2, 0x94, RZ ;  /* 0x0000009402757824 */ /* 0x000fe200078e02ff */
[-C--:B------:R-:W-:Y:S02]  /*15f40*/  IADD3 R51, P3, PT, R111, R154.reuse, RZ ;  /* 0x0000009a6f337210 */ /* 0x080fe40007f7e0ff */
[----:B------:R-:W-:Y:S02]  /*15f50*/  LEA.HI.X.SX32 R43, R69, R3, 0x1, P1 ;  /* 0x00000003452b7211 */ /* 0x000fe400008f0eff */
[----:B------:R-:W-:-:S02]  /*15f60*/  IADD3 R50, P1, PT, R117, R154, RZ ;  /* 0x0000009a75327210 */ /* 0x000fc40007f3e0ff */
[-C--:B------:R-:W-:Y:S02]  /*15f70*/  LEA.HI.X.SX32 R0, R0, R3.reuse, 0x1, P3 ;  /* 0x0000000300007211 */ /* 0x080fe400018f0eff */
[-C--:B------:R-:W-:Y:S02]  /*15f80*/  IADD3 R58, P3, PT, R81, R154.reuse, RZ ;  /* 0x0000009a513a7210 */ /* 0x080fe40007f7e0ff */
[----:B------:R-:W0:Y:S01]  /*15f90*/  LDC R81, c[0x0][0x3a8] ;  /* 0x0000ea00ff517b82 */ /* 0x000e220000000800 */
[C---:B------:R-:W-:Y:S01]  /*15fa0*/  IMAD R68, R2.reuse, 0x47, RZ ;  /* 0x0000004702447824 */ /* 0x040fe200078e02ff */
[-C--:B------:R-:W-:Y:S01]  /*15fb0*/  LEA.HI.X.SX32 R49, R21, R3.reuse, 0x1, P1 ;  /* 0x0000000315317211 */ /* 0x080fe200008f0eff */
[C---:B------:R-:W-:Y:S01]  /*15fc0*/  IMAD R117, R2.reuse, 0x98, RZ ;  /* 0x0000009802757824 */ /* 0x040fe200078e02ff */
[-C--:B------:R-:W-:Y:S01]  /*15fd0*/  IADD3 R165, P1, PT, R95, R154.reuse, RZ ;  /* 0x0000009a5fa57210 */ /* 0x080fe20007f3e0ff */
[C---:B------:R-:W-:Y:S02]  /*15fe0*/  IMAD R7, R2.reuse, 0x4c, RZ ;  /* 0x0000004c02077824 */ /* 0x040fe400078e02ff */
[C---:B------:R-:W-:Y:S01]  /*15ff0*/  IMAD R69, R2.reuse, 0x45, RZ ;  /* 0x0000004502457824 */ /* 0x040fe200078e02ff */
[-C--:B------:R-:W-:Y:S01]  /*16000*/  IADD3 R46, P5, PT, R117, R154.reuse, RZ ;  /* 0x0000009a752e7210 */ /* 0x080fe20007fbe0ff */
[----:B------:R-:W-:Y:S01]  /*16010*/  IMAD R164, R2, 0x26, RZ ;  /* 0x0000002602a47824 */ /* 0x000fe200078e02ff */
[----:B------:R-:W-:Y:S01]  /*16020*/  LEA.HI.X.SX32 R54, R68, R3, 0x1, P1 ;  /* 0x0000000344367211 */ /* 0x000fe200008f0eff */
[----:B------:R-:W-:Y:S01]  /*16030*/  IMAD R6, R2, 0x50, RZ ;  /* 0x0000005002067824 */ /* 0x000fe200078e02ff */
[----:B------:R-:W-:-:S02]  /*16040*/  IADD3 R117, P1, PT, R7, R154, RZ ;  /* 0x0000009a07757210 */ /* 0x000fc40007f3e0ff */
[-C--:B------:R-:W-:Y:S02]  /*16050*/  LEA.HI.X.SX32 R57, R69, R3.reuse, 0x1, P3 ;  /* 0x0000000345397211 */ /* 0x080fe400018f0eff */
[-C--:B------:R-:W-:Y:S01]  /*16060*/  IADD3 R38, P3, PT, R160, R154.reuse, RZ ;  /* 0x0000009aa0267210 */ /* 0x080fe20007f7e0ff */
[----:B------:R-:W-:Y:S01]  /*16070*/  IMAD R160, R2, 0xb0, RZ ;  /* 0x000000b002a07824 */ /* 0x000fe200078e02ff */
[-C--:B------:R-:W-:Y:S01]  /*16080*/  LEA.HI.X.SX32 R116, R164, R3.reuse, 0x1, P1 ;  /* 0x00000003a4747211 */ /* 0x080fe200008f0eff */
[----:B------:R-:W-:Y:S01]  /*16090*/  IMAD R68, R2, 0x58, RZ ;  /* 0x0000005802447824 */ /* 0x000fe200078e02ff */
[-C--:B------:R-:W-:Y:S01]  /*160a0*/  IADD3 R112, P1, PT, R6, R154.reuse, RZ ;  /* 0x0000009a06707210 */ /* 0x080fe20007f3e0ff */
[C---:B------:R-:W-:Y:S01]  /*160b0*/  IMAD R142, R2.reuse, 0x28, RZ ;  /* 0x00000028028e7824 */ /* 0x040fe200078e02ff */
[-C--:B------:R-:W-:Y:S01]  /*160c0*/  LEA.HI.X.SX32 R45, R7, R3.reuse, 0x1, P5 ;  /* 0x00000003072d7211 */ /* 0x080fe200028f0eff */
[----:B------:R-:W-:Y:S01]  /*160d0*/  IMAD R103, R2, 0xc0, RZ ;  /* 0x000000c002677824 */ /* 0x000fe200078e02ff */
[-C--:B------:R-:W-:Y:S01]  /*160e0*/  IADD3 R22, P5, PT, R160, R154.reuse, RZ ;  /* 0x0000009aa0167210 */ /* 0x080fe20007fbe0ff */
[----:B------:R-:W-:Y:S01]  /*160f0*/  IMAD R139, R2, 0x2c, RZ ;  /* 0x0000002c028b7824 */ /* 0x000fe200078e02ff */
[-C--:B------:R-:W-:Y:S01]  /*16100*/  LEA.HI.X.SX32 R37, R6, R3.reuse, 0x1, P3 ;  /* 0x0000000306257211 */ /* 0x080fe200018f0eff */
[----:B------:R-:W-:Y:S01]  /*16110*/  IMAD R160, R2, 0xe0, RZ ;  /* 0x000000e002a07824 */ /* 0x000fe200078e02ff */
[----:B------:R-:W-:Y:S01]  /*16120*/  IADD3 R104, P3, PT, R68, R154, RZ ;  /* 0x0000009a44687210 */ /* 0x000fe20007f7e0ff */
[----:B------:R-:W-:Y:S01]  /*16130*/  IMAD R69, R2, 0x60, RZ ;  /* 0x0000006002457824 */ /* 0x000fe200078e02ff */
[----:B------:R-:W-:-:S02]  /*16140*/  LEA.HI.X.SX32 R111, R142, R3, 0x1, P1 ;  /* 0x000000038e6f7211 */ /* 0x000fc400008f0eff */
[-C--:B------:R-:W-:Y:S02]  /*16150*/  IADD3 R7, P1, PT, R103, R154.reuse, RZ ;  /* 0x0000009a67077210 */ /* 0x080fe40007f3e0ff */
[-C--:B------:R-:W-:Y:S01]  /*16160*/  LEA.HI.X.SX32 R21, R68, R3.reuse, 0x1, P5 ;  /* 0x0000000344157211 */ /* 0x080fe200028f0eff */
[C---:B------:R-:W-:Y:S01]  /*16170*/  IMAD R68, R2.reuse, 0x70, RZ ;  /* 0x0000007002447824 */ /* 0x040fe200078e02ff */
[-C--:B------:R-:W-:Y:S01]  /*16180*/  LEA.HI.X.SX32 R103, R139, R3.reuse, 0x1, P3 ;  /* 0x000000038b677211 */ /* 0x080fe200018f0eff */
[----:B------:R-:W-:Y:S01]  /*16190*/  IMAD R136, R2, 0x30, RZ ;  /* 0x0000003002887824 */ /* 0x000fe200078e02ff */
[-C--:B------:R-:W-:Y:S01]  /*161a0*/  IADD3 R122, P3, PT, R160, R154.reuse, RZ ;  /* 0x0000009aa07a7210 */ /* 0x080fe20007f7e0ff */
[----:B------:R-:W-:Y:S01]  /*161b0*/  IMAD R60, R60, 0x8c, RZ ;  /* 0x0000008c3c3c7824 */ /* 0x000fe200078e02ff */
[-C--:B------:R-:W-:Y:S01]  /*161c0*/  LEA.HI.X.SX32 R6, R69, R3.reuse, 0x1, P1 ;  /* 0x0000000345067211 */ /* 0x080fe200008f0eff */
[----:B0-----:R-:W-:Y:S01]  /*161d0*/  IMAD R81, R81, 0x90, RZ ;  /* 0x0000009051517824 */ /* 0x001fe200078e02ff */
[-C--:B------:R-:W-:Y:S01]  /*161e0*/  IADD3 R96, P1, PT, R69, R154.reuse, RZ ;  /* 0x0000009a45607210 */ /* 0x080fe20007f3e0ff */
[----:B------:R-:W-:Y:S01]  /*161f0*/  IMAD R126, R2, 0x38, RZ ;  /* 0x00000038027e7824 */ /* 0x000fe200078e02ff */
[----:B------:R-:W-:Y:S01]  /*16200*/  LEA.HI.X.SX32 R163, R68, R3, 0x1, P3 ;  /* 0x0000000344a37211 */ /* 0x000fe200018f0eff */
[----:B------:R-:W-:Y:S01]  /*16210*/  IMAD R135, R2, 0x46, RZ ;  /* 0x0000004602877824 */ /* 0x000fe200078e02ff */
[----:B------:R-:W-:-:S02]  /*16220*/  IADD3 R82, P3, PT, R68, R154, RZ ;  /* 0x0000009a44527210 */ /* 0x000fc40007f7e0ff */
[-C--:B------:R-:W-:Y:S02]  /*16230*/  LEA.HI.X.SX32 R95, R136, R3.reuse, 0x1, P1 ;  /* 0x00000003885f7211 */ /* 0x080fe400008f0eff */
[-C--:B------:R-:W-:Y:S02]  /*16240*/  IADD3 R56, P1, PT, R60, R154.reuse, RZ ;  /* 0x0000009a3c387210 */ /* 0x080fe40007f3e0ff */
[-C--:B------:R-:W-:Y:S02]  /*16250*/  IADD3 R53, P5, PT, R81, R154.reuse, RZ ;  /* 0x0000009a51357210 */ /* 0x080fe40007fbe0ff */
[-C--:B------:R-:W-:Y:S01]  /*16260*/  LEA.HI.X.SX32 R81, R126, R3.reuse, 0x1, P3 ;  /* 0x000000037e517211 */ /* 0x080fe200018f0eff */
[----:B------:R-:W-:Y:S01]  /*16270*/  IMAD.SHL.U32 R63, R2, 0x40, RZ ;  /* 0x00000040023f7824 */ /* 0x000fe200078e00ff */
[----:B------:R-:W-:Y:S01]  /*16280*/  IADD3 R60, P3, PT, R55, R154, RZ ;  /* 0x0000009a373c7210 */ /* 0x000fe20007f7e0ff */
[----:B------:R-:W-:Y:S01]  /*16290*/  VIADD R69, R162, 0xffffff8b ;  /* 0xffffff8ba2457836 */ /* 0x000fe20000000000 */
[----:B------:R-:W-:-:S02]  /*162a0*/  LEA.HI.X.SX32 R55, R135, R3, 0x1, P1 ;  /* 0x0000000387377211 */ /* 0x000fc400008f0eff */
[----:B------:R-:W-:-:S04]  /*162b0*/  LEA R64, P1, R64, R154, 0x7 ;  /* 0x0000009a40407211 */ /* 0x000fc800078238ff */
[-C--:B------:R-:W-:Y:S02]  /*162c0*/  LEA.HI.X.SX32 R63, R63, R3.reuse, 0x1, P1 ;  /* 0x000000033f3f7211 */ /* 0x080fe400008f0eff */
[----:B------:R-:W-:Y:S02]  /*162d0*/  ISETP.GE.U32.AND P1, PT, R69, 0x7ffffe8c, PT ;  /* 0x7ffffe8c4500780c */ /* 0x000fe40003f26070 */
[----:B------:R-:W0:Y:S01]  /*162e0*/  LDC R69, c[0x0][0x3a8] ;  /* 0x0000ea00ff457b82 */ /* 0x000e220000000800 */
[----:B------:R-:W-:Y:S01]  /*162f0*/  STL [R1+0x16f4], R98 ;  /* 0x0016f46201007387 */ /* 0x000fe20000100800 */
[C---:B------:R-:W-:Y:S02]  /*16300*/  IMAD R160, R2.reuse, 0x48, RZ ;  /* 0x0000004802a07824 */ /* 0x040fe400078e02ff */
[----:B------:R-:W-:Y:S01]  /*16310*/  IMAD R59, R2, 0x44, RZ ;  /* 0x00000044023b7824 */ /* 0x000fe200078e02ff */
[----:B------:R1:W-:Y:S01]  /*16320*/  STL [R1+0x2d3c], R98 ;  /* 0x002d3c6201007387 */ /* 0x0003e20000100800 */
[----:B------:R-:W-:Y:S01]  /*16330*/  VIADD R68, R52, 0xffffff86 ;  /* 0xffffff8634447836 */ /* 0x000fe20000000000 */
[----:B------:R-:W-:-:S02]  /*16340*/  LEA.HI.X.SX32 R52, R160, R3, 0x1, P5 ;  /* 0x00000003a0347211 */ /* 0x000fc400028f0eff */
[----:B------:R-:W-:Y:S02]  /*16350*/  LEA.HI.X.SX32 R59, R59, R3, 0x1, P3 ;  /* 0x000000033b3b7211 */ /* 0x000fe400018f0eff */
[----:B------:R-:W-:Y:S01]  /*16360*/  ISETP.GE.U32.AND P5, PT, R68, 0x7ffffe87, PT ;  /* 0x7ffffe874400780c */ /* 0x000fe20003fa6070 */
[----:B-1----:R-:W-:Y:S02]  /*16370*/  IMAD R98, R2, 0xf4, RZ ;  /* 0x000000f402627824 */ /* 0x002fe400078e02ff */
[----:B------:R-:W-:-:S03]  /*16380*/  VIADD R68, R162, 0xffffff8d ;  /* 0xffffff8da2447836 */ /* 0x000fc60000000000 */
[----:B------:R-:W-:Y:S01]  /*16390*/  IADD3 R98, P3, PT, R98, R154, RZ ;  /* 0x0000009a62627210 */ /* 0x000fe20007f7e0ff */
[----:B0-----:R-:W-:Y:S01]  /*163a0*/  IMAD R69, R69, 0x7a, RZ ;  /* 0x0000007a45457824 */ /* 0x001fe200078e02ff */
[----:B------:R-:W-:-:S04]  /*163b0*/  PRMT R138, RZ, 0x7610, R138 ;  /* 0x00007610ff8a7816 */ /* 0x000fc8000000008a */
[----:B------:R-:W-:Y:S02]  /*163c0*/  LEA.HI.X.SX32 R69, R69, R3, 0x1, P3 ;  /* 0x0000000345457211 */ /* 0x000fe400018f0eff */
[----:B------:R-:W-:Y:S01]  /*163d0*/  ISETP.GE.U32.AND P3, PT, R68, 0x7ffffe8e, PT ;  /* 0x7ffffe8e4400780c */ /* 0x000fe20003f66070 */
[----:B------:R-:W-:-:S05]  /*163e0*/  @!P4 IMAD.MOV.U32 R68, RZ, RZ, R98 ;  /* 0x000000ffff44c224 */ /* 0x000fca00078e0062 */
[----:B------:R-:W2:Y:S04]  /*163f0*/  @!P4 LDG.E.U16 R138, desc[UR20][R68.64] ;  /* 0x00000014448ac981 */ /* 0x000ea8000c1e1500 */
        /* <DEDUP_REMOVED lines=151> */
[----:B0-----:R-:W3:Y:S04]  /*16d70*/  LDL.LU R98, [R1+0x2d3c] ;  /* 0x002d3c0001627983 */ /* 0x001ee80000300800 */
[----:B--2---:R0:W-:Y:S01]  /*16d80*/  STL [R1+0x564], R138 ;  /* 0x0005648a01007387 */ /* 0x0041e20000100800 */
[----:B-1----:R-:W1:Y:S03]  /*16d90*/  LDC R69, c[0x0][0x3a0] ;  /* 0x0000e800ff457b82 */ /* 0x002e660000000800 */
[----:B0-----:R-:W2:Y:S01]  /*16da0*/  LDL.LU R138, [R1+0x2d38] ;  /* 0x002d3800018a7983 */ /* 0x001ea20000300800 */
[----:B------:R-:W-:Y:S01]  /*16db0*/  PRMT R143, RZ, 0x7610, R143 ;  /* 0x00007610ff8f7816 */ /* 0x000fe2000000008f */
[----:B------:R-:W-:-:S02]  /*16dc0*/  @!P5 IMAD.MOV.U32 R68, RZ, RZ, R94 ;  /* 0x000000ffff44d224 */ /* 0x000fc400078e005e */
[----:B-1----:R-:W-:-:S05]  /*16dd0*/  VIADD R69, R69, 0xffffff88 ;  /* 0xffffff8845457836 */ /* 0x002fca0000000000 */
[----:B------:R-:W-:Y:S01]  /*16de0*/  ISETP.GE.U32.AND P4, PT, R69, 0x7ffffe89, PT ;  /* 0x7ffffe894500780c */ /* 0x000fe20003f86070 */
[----:B------:R-:W-:Y:S02]  /*16df0*/  @!P5 IMAD.MOV.U32 R69, RZ, RZ, R100 ;  /* 0x000000ffff45d224 */ /* 0x000fe400078e0064 */
[----:B------:R-:W4:Y:S04]  /*16e00*/  LDL.LU R100, [R1+0x2d34] ;  /* 0x002d340001647983 */ /* 0x000f280000300800 */
[----:B------:R0:W3:Y:S04]  /*16e10*/  @!P5 LDG.E.U16 R143, desc[UR20][R68.64] ;  /* 0x00000014448fd981 */ /* 0x0000e8000c1e1500 */
[----:B------:R-:W4:Y:S01]  /*16e20*/  LDL.LU R94, [R1+0x2d30] ;  /* 0x002d3000015e7983 */ /* 0x000f220000300800 */
[----:B0-----:R-:W-:-:S02]  /*16e30*/  VIADD R69, R162, 0xffffff8f ;  /* 0xffffff8fa2457836 */ /* 0x001fc40000000000 */
[----:B------:R-:W-:-:S03]  /*16e40*/  @!P6 IMAD.MOV.U32 R68, RZ, RZ, R101 ;  /* 0x000000ffff44e224 */ /* 0x000fc600078e0065 */
[----:B------:R-:W-:Y:S01]  /*16e50*/  ISETP.GE.U32.AND P5, PT, R69, 0x7ffffe90, PT ;  /* 0x7ffffe904500780c */ /* 0x000fe20003fa6070 */
[----:B------:R-:W-:Y:S01]  /*16e60*/  @!P6 IMAD.MOV.U32 R69, RZ, RZ, R99 ;  /* 0x000000ffff45e224 */ /* 0x000fe200078e0063 */
[----:B--2---:R-:W-:-:S06]  /*16e70*/  PRMT R138, RZ, 0x7610, R138 ;  /* 0x00007610ff8a7816 */ /* 0x004fcc000000008a */
[----:B------:R0:W2:Y:S02]  /*16e80*/  @!P6 LDG.E.U16 R138, desc[UR20][R68.64] ;  /* 0x00000014448ae981 */ /* 0x0000a4000c1e1500 */
[----:B0-----:R-:W0:Y:S02]  /*16e90*/  LDC R69, c[0x0][0x3a0] ;  /* 0x0000e800ff457b82 */ /* 0x001e240000000800 */
[----:B---3--:R1:W-:Y:S04]  /*16ea0*/  STL [R1+0x578], R143 ;  /* 0x0005788f01007387 */ /* 0x0083e80000100800 */
[----:B-1----:R-:W3:Y:S04]  /*16eb0*/  LDL.LU R143, [R1+0x2d2c] ;  /* 0x002d2c00018f7983 */ /* 0x002ee80000300800 */
[----:B------:R-:W4:Y:S04]  /*16ec0*/  LDL.LU R99, [R1+0x2d28] ;  /* 0x002d280001637983 */ /* 0x000f280000300800 */
[----:B------:R-:W4:Y:S01]  /*16ed0*/  LDL.LU R101, [R1+0x2d24] ;  /* 0x002d240001657983 */ /* 0x000f220000300800 */
[----:B0-----:R-:W-:-:S03]  /*16ee0*/  VIADD R69, R69, 0xffffff8a ;  /* 0xffffff8a45457836 */ /* 0x001fc60000000000 */
[----:B--2---:R0:W-:Y:S04]  /*16ef0*/  STL [R1+0x554], R138 ;  /* 0x0005548a01007387 */ /* 0x0041e80000100800 */
[----:B0-----:R-:W2:Y:S01]  /*16f00*/  LDL.LU R138, [R1+0x2d20] ;  /* 0x002d2000018a7983 */ /* 0x001ea20000300800 */
[----:B------:R-:W-:Y:S01]  /*16f10*/  ISETP.GE.U32.AND P6, PT, R69, 0x7ffffe8b, PT ;  /* 0x7ffffe8b4500780c */ /* 0x000fe20003fc6070 */
[----:B------:R-:W-:Y:S02]  /*16f20*/  @!P4 IMAD.MOV.U32 R68, RZ, RZ, R105 ;  /* 0x000000ffff44c224 */ /* 0x000fe400078e0069 */
[----:B------:R-:W-:Y:S02]  /*16f30*/  @!P4 IMAD.MOV.U32 R69, RZ, RZ, R106 ;  /* 0x000000ffff45c224 */ /* 0x000fe400078e006a */
[----:B------:R-:W4:Y:S04]  /*16f40*/  LDL.LU R106, [R1+0x2d1c] ;  /* 0x002d1c00016a7983 */ /* 0x000f280000300800 */
[----:B------:R-:W4:Y:S01]  /*16f50*/  LDL.LU R105, [R1+0x2d18] ;  /* 0x002d180001697983 */ /* 0x000f220000300800 */
[----:B---3--:R-:W-:-:S06]  /*16f60*/  PRMT R143, RZ, 0x7610, R143 ;  /* 0x00007610ff8f7816 */ /* 0x008fcc000000008f */
[----:B------:R0:W3:Y:S02]  /*16f70*/  @!P4 LDG.E.U16 R143, desc[UR20][R68.64] ;  /* 0x00000014448fc981 */ /* 0x0000e4000c1e1500 */
[----:B0-----:R-:W-:Y:S02]  /*16f80*/  VIADD R69, R162, 0xffffff91 ;  /* 0xffffff91a2457836 */ /* 0x001fe40000000000 */
        /* <DEDUP_REMOVED lines=700> */
[----:B------:R-:W3:Y:S04]  /*19b50*/  LDL.LU R92, [R1+0x29fc] ;  /* 0x0029fc00015c7983 */ /* 0x000ee80000300800 */
[----:B------:R-:W3:Y:S01]  /*19b60*/  LDL.LU R97, [R1+0x29f8] ;  /* 0x0029f80001617983 */ /* 0x000ee20000300800 */
[----:B----4-:R-:W-:Y:S01]  /*19b70*/  PRMT R119, RZ, 0x7610, R119 ;  /* 0x00007610ff777816 */ /* 0x010fe20000000077 */
[----:B------:R-:W-:Y:S01]  /*19b80*/  @!P3 IMAD.MOV.U32 R68, RZ, RZ, R94 ;  /* 0x000000ffff44b224 */ /* 0x000fe200078e005e */
[----:B-1----:R-:W1:Y:S01]  /*19b90*/  LDC R143, c[0x0][0x3a0] ;  /* 0x0000e800ff8f7b82 */ /* 0x002e620000000800 */
[----:B0-----:R-:W-:-:S05]  /*19ba0*/  VIADD R69, R69, 0xffffffd0 ;  /* 0xffffffd045457836 */ /* 0x001fca0000000000 */
[----:B------:R-:W-:Y:S01]  /*19bb0*/  ISETP.GE.U32.AND P5, PT, R69, 0x7ffffed1, PT ;  /* 0x7ffffed14500780c */ /* 0x000fe20003fa6070 */
[----:B------:R-:W-:-:S05]  /*19bc0*/  @!P3 IMAD.MOV.U32 R69, RZ, RZ, R93 ;  /* 0x000000ffff45b224 */ /* 0x000fca00078e005d */
[----:B------:R0:W4:Y:S04]  /*19bd0*/  @!P3 LDG.E.U16 R119, desc[UR20][R68.64] ;  /* 0x000000144477b981 */ /* 0x000128000c1e1500 */
[----:B--2---:R2:W-:Y:S04]  /*19be0*/  STL [R1+0x44c], R138 ;  /* 0x00044c8a01007387 */ /* 0x0045e80000100800 */
[----:B--2---:R-:W2:Y:S01]  /*19bf0*/  LDL.LU R138, [R1+0x29f4] ;  /* 0x0029f400018a7983 */ /* 0x004ea20000300800 */
[----:B0-----:R-:W-:Y:S02]  /*19c00*/  VIADD R69, R162, 0xffffffd7 ;  /* 0xffffffd7a2457836 */ /* 0x001fe40000000000 */
[----:B------:R-:W-:Y:S01]  /*19c10*/  @!P4 IMAD.MOV.U32 R68, RZ, RZ, R96 ;  /* 0x000000ffff44c224 */ /* 0x000fe200078e0060 */
[----:B------:R-:W4:Y:S02]  /*19c20*/  LDL.LU R93, [R1+0x29f0] ;  /* 0x0029f000015d7983 */ /* 0x000f240000300800 */
[----:B------:R-:W-:Y:S01]  /*19c30*/  ISETP.GE.U32.AND P3, PT, R69, 0x7ffffed8, PT ;  /* 0x7ffffed84500780c */ /* 0x000fe20003f66070 */
[----:B------:R-:W-:Y:S01]  /*19c40*/  @!P4 IMAD.MOV.U32 R69, RZ, RZ, R95 ;  /* 0x000000ffff45c224 */ /* 0x000fe200078e005f */
[----:B------:R-:W4:Y:S01]  /*19c50*/  LDL.LU R94, [R1+0x29ec] ;  /* 0x0029ec00015e7983 */ /* 0x000f220000300800 */
[----:B---3--:R-:W-:-:S06]  /*19c60*/  PRMT R97, RZ, 0x7610, R97 ;  /* 0x00007610ff617816 */ /* 0x008fcc0000000061 */
[----:B------:R0:W3:Y:S02]  /*19c70*/  @!P4 LDG.E.U16 R97, desc[UR20][R68.64] ;  /* 0x000000144461c981 */ /* 0x0000e4000c1e1500 */
[----:B0-----:R-:W0:Y:S01]  /*19c80*/  LDC R69, c[0x0][0x3a0] ;  /* 0x0000e800ff457b82 */ /* 0x001e220000000800 */
[----:B------:R-:W-:Y:S02]  /*19c90*/  @!P5 IMAD.MOV.U32 R68, RZ, RZ, R99 ;  /* 0x000000ffff44d224 */ /* 0x000fe400078e0063 */
[----:B0-----:R-:W-:-:S05]  /*19ca0*/  VIADD R69, R69, 0xffffffd2 ;  /* 0xffffffd245457836 */ /* 0x001fca0000000000 */
[----:B------:R-:W-:Y:S01]  /*19cb0*/  ISETP.GE.U32.AND P4, PT, R69, 0x7ffffed3, PT ;  /* 0x7ffffed34500780c */ /* 0x000fe20003f86070 */
[----:B------:R-:W-:Y:S01]  /*19cc0*/  @!P5 IMAD.MOV.U32 R69, RZ, RZ, R98 ;  /* 0x000000ffff45d224 */ /* 0x000fe200078e0062 */
[----:B--2---:R-:W-:-:S06]  /*19cd0*/  PRMT R138, RZ, 0x7610, R138 ;  /* 0x00007610ff8a7816 */ /* 0x004fcc000000008a */
[----:B------:R0:W2:Y:S04]  /*19ce0*/  @!P5 LDG.E.U16 R138, desc[UR20][R68.64] ;  /* 0x00000014448ad981 */ /* 0x0000a8000c1e1500 */
[----:B----4-:R4:W-:Y:S04]  /*19cf0*/  STL [R1+0x468], R119 ;  /* 0x0004687701007387 */ /* 0x0109e80000100800 */
[----:B------:R-:W2:Y:S04]  /*19d00*/  LDL.LU R95, [R1+0x29e8] ;  /* 0x0029e800015f7983 */ /* 0x000ea80000300800 */
[----:B------:R-:W2:Y:S01]  /*19d10*/  LDL.LU R96, [R1+0x29e4] ;  /* 0x0029e40001607983 */ /* 0x000ea20000300800 */
[----:B0-----:R-:W-:Y:S01]  /*19d20*/  VIADD R69, R162, 0xffffffd9 ;  /* 0xffffffd9a2457836 */ /* 0x001fe20000000000 */
[----:B----4-:R-:W0:Y:S02]  /*19d30*/  LDC R119, c[0x0][0x3a0] ;  /* 0x0000e800ff777b82 */ /* 0x010e240000000800 */
[----:B---3--:R3:W-:Y:S04]  /*19d40*/  STL [R1+0x448], R97 ;  /* 0x0004486101007387 */ /* 0x0087e80000100800 */
[----:B---3--:R-:W3:Y:S04]  /*19d50*/  LDL.LU R97, [R1+0x29e0] ;  /* 0x0029e00001617983 */ /* 0x008ee80000300800 */
[----:B------:R-:W4:Y:S04]  /*19d60*/  LDL.LU R98, [R1+0x29dc] ;  /* 0x0029dc0001627983 */ /* 0x000f280000300800 */
[----:B------:R-:W3:Y:S04]  /*19d70*/  LDL.LU R99, [R1+0x29d8] ;  /* 0x0029d80001637983 */ /* 0x000ee80000300800 */
[----:B--2---:R2:W-:Y:S04]  /*19d80*/  STL [R1+0x45c], R138 ;  /* 0x00045c8a01007387 */ /* 0x0045e80000100800 */
[----:B--2---:R-:W2:Y:S01]  /*19d90*/  LDL.LU R138, [R1+0x29d4] ;  /* 0x0029d400018a7983 */ /* 0x004ea20000300800 */
[----:B------:R-:W-:Y:S01]  /*19da0*/  ISETP.GE.U32.AND P5, PT, R69, 0x7ffffeda, PT ;  /* 0x7ffffeda4500780c */ /* 0x000fe20003fa6070 */
[----:B------:R-:W-:-:S02]  /*19db0*/  @!P6 IMAD.MOV.U32 R68, RZ, RZ, R105 ;  /* 0x000000ffff44e224 */ /* 0x000fc400078e0069 */
[----:B------:R-:W-:Y:S02]  /*19dc0*/  @!P6 IMAD.MOV.U32 R69, RZ, RZ, R100 ;  /* 0x000000ffff45e224 */ /* 0x000fe400078e0064 */
[----:B------:R-:W3:Y:S04]  /*19dd0*/  LDL.LU R100, [R1+0x29d0] ;  /* 0x0029d00001647983 */ /* 0x000ee80000300800 */
[----:B------:R-:W3:Y:S01]  /*19de0*/  LDL.LU R105, [R1+0x29cc] ;  /* 0x0029cc0001697983 */ /* 0x000ee20000300800 */
[----:B--2---:R-:W-:-:S06]  /*19df0*/  PRMT R138, RZ, 0x7610, R138 ;  /* 0x00007610ff8a7816 */ /* 0x004fcc000000008a */
[----:B------:R-:W2:Y:S04]  /*19e00*/  @!P6 LDG.E.U16 R138, desc[UR20][R68.64] ;  /* 0x00000014448ae981 */ /* 0x000ea8000c1e1500 */
[----:B--2---:R2:W-:Y:S04]  /*19e10*/  STL [R1+0x434], R138 ;  /* 0x0004348a01007387 */ /* 0x0045e80000100800 */
[----:B--2---:R-:W2:Y:S01]  /*19e20*/  LDL.LU R138, [R1+0x29c8] ;  /* 0x0029c800018a7983 */ /* 0x004ea20000300800 */
[----:B------:R-:W-:Y:S02]  /*19e30*/  @!P4 IMAD.MOV.U32 R68, RZ, RZ, R102 ;  /* 0x000000ffff44c224 */ /* 0x000fe400078e0066 */
[----:B------:R-:W-:-:S02]  /*19e40*/  @!P4 IMAD.MOV.U32 R69, RZ, RZ, R101 ;  /* 0x000000ffff45c224 */ /* 0x000fc400078e0065 */
[----:B------:R-:W3:Y:S04]  /*19e50*/  LDL.LU R101, [R1+0x29c4] ;  /* 0x0029c40001657983 */ /* 0x000ee80000300800 */
[----:B------:R-:W3:Y:S01]  /*19e60*/  LDL.LU R102, [R1+0x29c0] ;  /* 0x0029c00001667983 */ /* 0x000ee20000300800 */
[----:B--2---:R-:W-:-:S06]  /*19e70*/  PRMT R138, RZ, 0x7610, R138 ;  /* 0x00007610ff8a7816 */ /* 0x004fcc000000008a */
[----:B------:R-:W2:Y:S01]  /*19e80*/  @!P4 LDG.E.U16 R138, desc[UR20][R68.64] ;  /* 0x00000014448ac981 */ /* 0x000ea2000c1e1500 */
[----:B-1----:R-:W-:-:S05]  /*19e90*/  VIADD R143, R143, 0xffffffd4 ;  /* 0xffffffd48f8f7836 */ /* 0x002fca0000000000 */
[----:B------:R-:W-:Y:S02]  /*19ea0*/  ISETP.GE.U32.AND P6, PT, R143, 0x7ffffed5, PT ;  /* 0x7ffffed58f00780c */ /* 0x000fe40003fc6070 */
[----:B---3--:R-:W-:Y:S01]  /*19eb0*/  PRMT R105, RZ, 0x7610, R105 ;  /* 0x00007610ff697816 */ /* 0x008fe20000000069 */
[----:B0-----:R-:W-:Y:S01]  /*19ec0*/  VIADD R119, R119, 0xffffffd6 ;  /* 0xffffffd677777836 */ /* 0x001fe20000000000 */
[----:B------:R-:W0:Y:S01]  /*19ed0*/  LDC R143, c[0x0][0x3a0] ;  /* 0x0000e800ff8f7b82 */ /* 0x000e220000000800 */
[----:B--2---:R1:W-:Y:S04]  /*19ee0*/  STL [R1+0x450], R138 ;  /* 0x0004508a01007387 */ /* 0x0043e80000100800 */
[----:B-1----:R-:W2:Y:S01]  /*19ef0*/  LDL.LU R138, [R1+0x29bc] ;  /* 0x0029bc00018a7983 */ /* 0x002ea20000300800 */
[----:B------:R-:W-:-:S02]  /*19f00*/  VIADD R69, R162, 0xffffffdb ;  /* 0xffffffdba2457836 */ /* 0x000fc40000000000 */
[----:B------:R-:W-:-:S03]  /*19f10*/  @!P0 IMAD.MOV.U32 R68, RZ, RZ, R104 ;  /* 0x000000ffff448224 */ /* 0x000fc600078e0068 */
[----:B------:R-:W-:Y:S01]  /*19f20*/  ISETP.GE.U32.AND P4, PT, R69, 0x7ffffedc, PT ;  /* 0x7ffffedc4500780c */ /* 0x000fe20003f86070 */
[----:B------:R-:W-:Y:S02]  /*19f30*/  @!P0 IMAD.MOV.U32 R69, RZ, RZ, R103 ;  /* 0x000000ffff458224 */ /* 0x000fe400078e0067 */
[----:B------:R-:W3:Y:S04]  /*19f40*/  LDL.LU R103, [R1+0x29b8] ;  /* 0x0029b80001677983 */ /* 0x000ee80000300800 */
[----:B------:R1:W3:Y:S04]  /*19f50*/  @!P0 LDG.E.U16 R105, desc[UR20][R68.64] ;  /* 0x0000001444698981 */ /* 0x0002e8000c1e1500 */
[----:B------:R-:W4:Y:S01]  /*19f60*/  LDL.LU R104, [R1+0x29b4] ;  /* 0x0029b40001687983 */ /* 0x000f220000300800 */
[----:B-1----:R-:W-:-:S02]  /*19f70*/  @!P6 IMAD.MOV.U32 R68, RZ, RZ, R115 ;  /* 0x000000ffff44e224 */ /* 0x002fc400078e0073 */
[----:B------:R-:W-:Y:S01]  /*19f80*/  @!P6 IMAD.MOV.U32 R69, RZ, RZ, R106 ;  /* 0x000000ffff45e224 */ /* 0x000fe200078e006a */
[----:B--2---:R-:W-:-:S06]  /*19f90*/  PRMT R138, RZ, 0x7610, R138 ;  /* 0x00007610ff8a7816 */ /* 0x004fcc000000008a */
[----:B------:R-:W2:Y:S04]  /*19fa0*/  @!P6 LDG.E.U16 R138, desc[UR20][R68.64] ;  /* 0x00000014448ae981 */ /* 0x000ea8000c1e1500 */
[----:B---3--:R1:W-:Y:S04]  /*19fb0*/  STL [R1+0x440], R105 ;  /* 0x0004406901007387 */ /* 0x0083e80000100800 */
[----:B-1----:R-:W3:Y:S04]  /*19fc0*/  LDL.LU R105, [R1+0x29b0] ;  /* 0x0029b00001697983 */ /* 0x002ee80000300800 */
[----:B------:R-:W3:Y:S04]  /*19fd0*/  LDL.LU R106, [R1+0x29ac] ;  /* 0x0029ac00016a7983 */ /* 0x000ee80000300800 */
[----:B------:R-:W3:Y:S04]  /*19fe0*/  LDL.LU R115, [R1+0x29a8] ;  /* 0x0029a80001737983 */ /* 0x000ee80000300800 */
[----:B--2---:R1:W-:Y:S04]  /*19ff0*/  STL [R1+0x454], R138 ;  /* 0x0004548a01007387 */ /* 0x0043e80000100800 */
[----:B-1----:R-:W2:Y:S01]  /*1a000*/  LDL.LU R138, [R1+0x29a4] ;  /* 0x0029a400018a7983 */ /* 0x002ea20000300800 */
[----:B------:R-:W-:-:S02]  /*1a010*/  @!P1 IMAD.MOV.U32 R68, RZ, RZ, R108 ;  /* 0x000000ffff449224 */ /* 0x000fc400078e006c */
[----:B------:R-:W-:Y:S02]  /*1a020*/  @!P1 IMAD.MOV.U32 R69, RZ, RZ, R107 ;  /* 0x000000ffff459224 */ /* 0x000fe400078e006b */
[----:B------:R-:W3:Y:S04]  /*1a030*/  LDL.LU R107, [R1+0x29a0] ;  /* 0x0029a000016b7983 */ /* 0x000ee80000300800 */
[----:B------:R-:W3:Y:S01]  /*1a040*/  LDL.LU R108, [R1+0x299c] ;  /* 0x00299c00016c7983 */ /* 0x000ee20000300800 */
[----:B--2---:R-:W-:-:S06]  /*1a050*/  PRMT R138, RZ, 0x7610, R138 ;  /* 0x00007610ff8a7816 */ /* 0x004fcc000000008a */
[----:B------:R1:W2:Y:S02]  /*1a060*/  @!P1 LDG.E.U16 R138, desc[UR20][R68.64] ;  /* 0x00000014448a9981 */ /* 0x0002a4000c1e1500 */
[----:B-1----:R-:W1:Y:S01]  /*1a070*/  LDC R69, c[0x0][0x3a0] ;  /* 0x0000e800ff457b82 */ /* 0x002e620000000800 */
[----:B------:R-:W-:Y:S01]  /*1a080*/  ISETP.GE.U32.AND P0, PT, R119, 0x7ffffed7, PT ;  /* 0x7ffffed77700780c */ /* 0x000fe20003f06070 */
[----:B--2---:R2:W-:Y:S04]  /*1a090*/  STL [R1+0x430], R138 ;  /* 0x0004308a01007387 */ /* 0x0045e80000100800 */
[----:B--2---:R-:W2:Y:S01]  /*1a0a0*/  LDL.LU R138, [R1+0x2998] ;  /* 0x00299800018a7983 */ /* 0x004ea20000300800 */
[----:B-1----:R-:W-:Y:S01]  /*1a0b0*/  VIADD R69, R69, 0xffffffd8 ;  /* 0xffffffd845457836 */ /* 0x002fe20000000000 */
[----:B---3--:R-:W-:-:S06]  /*1a0c0*/  PRMT R115, RZ, 0x7610, R115 ;  /* 0x00007610ff737816 */ /* 0x008fcc0000000073 */
[----:B------:R-:W-:Y:S01]  /*1a0d0*/  @!P0 IMAD.MOV.U32 R68, RZ, RZ, R110 ;  /* 0x000000ffff448224 */ /* 0x000fe200078e006e */
[----:B------:R-:W-:Y:S01]  /*1a0e0*/  ISETP.GE.U32.AND P1, PT, R69, 0x7ffffed9, PT ;  /* 0x7ffffed94500780c */ /* 0x000fe20003f26070 */
[----:B------:R-:W-:Y:S02]  /*1a0f0*/  @!P0 IMAD.MOV.U32 R69, RZ, RZ, R109 ;  /* 0x000000ffff458224 */ /* 0x000fe400078e006d */
[----:B------:R-:W3:Y:S04]  /*1a100*/  LDL.LU R109, [R1+0x2994] ;  /* 0x00299400016d7983 */ /* 0x000ee80000300800 */
[----:B------:R1:W3:Y:S04]  /*1a110*/  @!P0 LDG.E.U16 R115, desc[UR20][R68.64] ;  /* 0x0000001444738981 */ /* 0x0002e8000c1e1500 */
[----:B------:R-:W4:Y:S01]  /*1a120*/  LDL.LU R110, [R1+0x2990] ;  /* 0x00299000016e7983 */ /* 0x000f220000300800 */
[----:B-1----:R-:W-:-:S02]  /*1a130*/  VIADD R69, R162, 0xffffffdf ;  /* 0xffffffdfa2457836 */ /* 0x002fc40000000000 */
[----:B------:R-:W-:-:S03]  /*1a140*/  @!P3 IMAD.MOV.U32 R68, RZ, RZ, R112 ;  /* 0x000000ffff44b224 */ /* 0x000fc600078e0070 */
[----:B------:R-:W-:Y:S01]  /*1a150*/  ISETP.GE.U32.AND P0, PT, R69, 0x7ffffee0, PT ;  /* 0x7ffffee04500780c */ /* 0x000fe20003f06070 */
[----:B------:R-:W-:Y:S01]  /*1a160*/  @!P3 IMAD.MOV.U32 R69, RZ, RZ, R111 ;  /* 0x000000ffff45b224 */ /* 0x000fe200078e006f */
[----:B--2---:R-:W-:-:S06]  /*1a170*/  PRMT R138, RZ, 0x7610, R138 ;  /* 0x00007610ff8a7816 */ /* 0x004fcc000000008a */
[----:B------:R-:W2:Y:S04]  /*1a180*/  @!P3 LDG.E.U16 R138, desc[UR20][R68.64] ;  /* 0x00000014448ab981 */ /* 0x000ea8000c1e1500 */
[----:B---3--:R1:W-:Y:S04]  /*1a190*/  STL [R1+0x438], R115 ;  /* 0x0004387301007387 */ /* 0x0083e80000100800 */
[----:B-1----:R-:W3:Y:S04]  /*1a1a0*/  LDL.LU R115, [R1+0x298c] ;  /* 0x00298c0001737983 */ /* 0x002ee80000300800 */
[----:B------:R-:W4:Y:S04]  /*1a1b0*/  LDL.LU R111, [R1+0x2988] ;  /* 0x00298800016f7983 */ /* 0x000f280000300800 */
[----:B------:R-:W4:Y:S04]  /*1a1c0*/  LDL.LU R112, [R1+0x2984] ;  /* 0x0029840001707983 */ /* 0x000f280000300800 */
[----:B--2---:R1:W-:Y:S04]  /*1a1d0*/  STL [R1+0x43c], R138 ;  /* 0x00043c8a01007387 */ /* 0x0043e80000100800 */
[----:B-1----:R-:W2:Y:S01]  /*1a1e0*/  LDL.LU R138, [R1+0x2980] ;  /* 0x00298000018a7983 */ /* 0x002ea20000300800 */
[----:B------:R-:W-:-:S02]  /*1a1f0*/  @!P1 IMAD.MOV.U32 R68, RZ, RZ, R114 ;  /* 0x000000ffff449224 */ /* 0x000fc400078e0072 */
[----:B------:R-:W-:Y:S02]  /*1a200*/  @!P1 IMAD.MOV.U32 R69, RZ, RZ, R113 ;  /* 0x000000ffff459224 */ /* 0x000fe400078e0071 */
[----:B0-----:R-:W-:Y:S01]  /*1a210*/  VIADD R143, R143, 0xffffffda ;  /* 0xffffffda8f8f7836 */ /* 0x001fe20000000000 */
[----:B------:R-:W-:Y:S01]  /*1a220*/  PRMT R2, RZ, 0x7610, R2 ;  /* 0x00007610ff027816 */ /* 0x000fe20000000002 */
[----:B------:R-:W4:Y:S01]  /*1a230*/  LDL.LU R113, [R1+0x297c] ;  /* 0x00297c0001717983 */ /* 0x000f220000300800 */
[----:B---3--:R-:W-:Y:S02]  /*1a240*/  PRMT R115, RZ, 0x7610, R115 ;  /* 0x00007610ff737816 */ /* 0x008fe40000000073 */
[----:B------:R-:W-:Y:S01]  /*1a250*/  ISETP.GE.U32.AND P3, PT, R143, 0x7ffffedb, PT ;  /* 0x7ffffedb8f00780c */ /* 0x000fe20003f66070 */
[----:B------:R-:W3:Y:S01]  /*1a260*/  LDL.LU R114, [R1+0x2978] ;  /* 0x0029780001727983 */ /* 0x000ee20000300800 */
[C---:B------:R-:W-:Y:S01]  /*1a270*/  VIADD R119, R162.reuse, 0xffffffdd ;  /* 0xffffffdda2777836 */ /* 0x040fe20000000000 */
[----:B------:R-:W0:Y:S02]  /*1a280*/  LDC R143, c[0x0][0x3a0] ;  /* 0x0000e800ff8f7b82 */ /* 0x000e240000000800 */
[----:B------:R1:W3:Y:S02]  /*1a290*/  @!P1 LDG.E.U16 R115, desc[UR20][R68.64] ;  /* 0x0000001444739981 */ /* 0x0002e4000c1e1500 */
[----:B-1----:R-:W-:-:S02]  /*1a2a0*/  VIADD R69, R162, 0xffffffe1 ;  /* 0xffffffe1a2457836 */ /* 0x002fc40000000000 */
[----:B------:R-:W-:-:S03]  /*1a2b0*/  @!P5 IMAD.MOV.U32 R68, RZ, RZ, R117 ;  /* 0x000000ffff44d224 */ /* 0x000fc600078e0075 */
[----:B------:R-:W-:Y:S01]  /*1a2c0*/  ISETP.GE.U32.AND P1, PT, R69, 0x7ffffee2, PT ;  /* 0x7ffffee24500780c */ /* 0x000fe20003f26070 */
[----:B------:R-:W-:Y:S01]  /*1a2d0*/  @!P5 IMAD.MOV.U32 R69, RZ, RZ, R116 ;  /* 0x000000ffff45d224 */ /* 0x000fe200078e0074 */
[----:B--2---:R-:W-:-:S06]  /*1a2e0*/  PRMT R138, RZ, 0x7610, R138 ;  /* 0x00007610ff8a7816 */ /* 0x004fcc000000008a */
[----:B------:R1:W2:Y:S02]  /*1a2f0*/  @!P5 LDG.E.U16 R138, desc[UR20][R68.64] ;  /* 0x00000014448ad981 */ /* 0x0002a4000c1e1500 */
[----:B-1----:R-:W-:Y:S02]  /*1a300*/  @!P3 IMAD.MOV.U32 R68, RZ, RZ, R161 ;  /* 0x000000ffff44b224 */ /* 0x002fe400078e00a1 */
[----:B------:R-:W-:-:S05]  /*1a310*/  @!P3 IMAD.MOV.U32 R69, RZ, RZ, R118 ;  /* 0x000000ffff45b224 */ /* 0x000fca00078e0076 */
[----:B------:R1:W4:Y:S04]  /*1a320*/  @!P3 LDG.E.U16 R2, desc[UR20][R68.64] ;  /* 0x000000144402b981 */ /* 0x000328000c1e1500 */
[----:B---3--:R3:W-:Y:S01]  /*1a330*/  STL [R1+0x424], R115 ;  /* 0x0004247301007387 */ /* 0x0087e20000100800 */
[----:B------:R-:W-:-:S03]  /*1a340*/  IADD3 R160, P5, PT, R160, R154, RZ ;  /* 0x0000009aa0a07210 */ /* 0x000fc60007fbe0ff */
[----:B---3--:R-:W3:Y:S04]  /*1a350*/  LDL.LU R115, [R1+0x2974] ;  /* 0x0029740001737983 */ /* 0x008ee80000300800 */
[----:B------:R-:W3:Y:S04]  /*1a360*/  LDL.LU R116, [R1+0x2970] ;  /* 0x0029700001747983 */ /* 0x000ee80000300800 */
[----:B------:R-:W3:Y:S01]  /*1a370*/  LDL.LU R117, [R1+0x296c] ;  /* 0x00296c0001757983 */ /* 0x000ee20000300800 */
[----:B-1----:R-:W-:Y:S01]  /*1a380*/  LEA.HI.X.SX32 R69, R152, R3, 0x1, P5 ;  /* 0x0000000398457211 */ /* 0x002fe200028f0eff */
[----:B------:R-:W-:Y:S01]  /*1a390*/  @!P4 IMAD.MOV.U32 R68, RZ, RZ, R160 ;  /* 0x000000ffff44c224 */ /* 0x000fe200078e00a0 */
[----:B------:R-:W-:Y:S01]  /*1a3a0*/  ISETP.GE.U32.AND P6, PT, R119, 0x7ffffede, PT ;  /* 0x7ffffede7700780c */ /* 0x000fe20003fc6070 */
[----:B------:R-:W1:Y:S08]  /*1a3b0*/  LDC R152, c[0x0][0x3a8] ;  /* 0x0000ea00ff987b82 */ /* 0x000e700000000800 */
[----:B------:R-:W0:Y:S01]  /*1a3c0*/  LDC R119, c[0x0][0x3a0] ;  /* 0x0000e800ff777b82 */ /* 0x000e220000000800 */
[----:B--2---:R2:W-:Y:S04]  /*1a3d0*/  STL [R1+0x428], R138 ;  /* 0x0004288a01007387 */ /* 0x0045e80000100800 */
[----:B--2---:R-:W2:Y:S04]  /*1a3e0*/  LDL.LU R138, [R1+0x2968] ;  /* 0x00296800018a7983 */ /* 0x004ea80000300800 */
[----:B------:R-:W3:Y:S04]  /*1a3f0*/  LDL.LU R118, [R1+0x2964] ;  /* 0x0029640001767983 */ /* 0x000ee80000300800 */
[----:B------:R-:W3:Y:S04]  /*1a400*/  LDL.LU R161, [R1+0x2960] ;  /* 0x0029600001a17983 */ /* 0x000ee80000300800 */
[----:B----4-:R4:W-:Y:S04]  /*1a410*/  STL [R1+0x444], R2 ;  /* 0x0004440201007387 */ /* 0x0109e80000100800 */
[----:B------:R0:W-:Y:S04]  /*1a420*/  STL [R1+0x16a0], R160 ;  /* 0x0016a0a001007387 */ /* 0x0001e80000100800 */
[----:B------:R1:W-:Y:S01]  /*1a430*/  STL [R1+0x169c], R69 ;  /* 0x00169c4501007387 */ /* 0x0003e20000100800 */
[----:B----4-:R-:W4:Y:S03]  /*1a440*/  LDC R2, c[0x0][0x3a8] ;  /* 0x0000ea00ff027b82 */ /* 0x010f260000000800 */
[----:B0-----:R-:W3:Y:S01]  /*1a450*/  LDL.LU R160, [R1+0x295c] ;  /* 0x00295c0001a07983 */ /* 0x001ee20000300800 */
[----:B------:R-:W-:-:S05]  /*1a460*/  VIADD R119, R119, 0xffffffdc ;  /* 0xffffffdc77777836 */ /* 0x000fca0000000000 */
[----:B------:R-:W-:Y:S01]  /*1a470*/  ISETP.GE.U32.AND P3, PT, R119, 0x7ffffedd, PT ;  /* 0x7ffffedd7700780c */ /* 0x000fe20003f66070 */
[----:B----4-:R-:W-:Y:S02]  /*1a480*/  IMAD R119, R2, 0x23, RZ ;  /* 0x0000002302777824 */ /* 0x010fe400078e02ff */
[----:B------:R-:W0:Y:S01]  /*1a490*/  LDC R2, c[0x0][0x3a8] ;  /* 0x0000ea00ff027b82 */ /* 0x000e220000000800 */
[----:B------:R-:W-:-:S04]  /*1a4a0*/  IADD3 R135, P5, PT, R135, R154, RZ ;  /* 0x0000009a87877210 */ /* 0x000fc80007fbe0ff */
[----:B------:R-:W-:Y:S01]  /*1a4b0*/  LEA.HI.X.SX32 R119, R119, R3, 0x1, P5 ;  /* 0x0000000377777211 */ /* 0x000fe200028f0eff */
[----:B0-----:R-:W-:Y:S01]  /*1a4c0*/  IMAD R2, R2, 0x44, RZ ;  /* 0x0000004402027824 */ /* 0x001fe200078e02ff */
[----:B--2---:R-:W-:-:S06]  /*1a4d0*/  PRMT R138, RZ, 0x7610, R138 ;  /* 0x00007610ff8a7816 */ /* 0x004fcc000000008a */
[----:B------:R1:W2:Y:S01]  /*1a4e0*/  @!P4 LDG.E.U16 R138, desc[UR20][R68.64] ;  /* 0x00000014448ac981 */ /* 0x0002a2000c1e1500 */
[----:B------:R-:W-:Y:S01]  /*1a4f0*/  IADD3 R2, P4, PT, R2, R154, RZ ;  /* 0x0000009a02027210 */ /* 0x000fe20007f9e0ff */
[----:B-1----:R-:W-:Y:S02]  /*1a500*/  VIADD R69, R143, 0xffffffde ;  /* 0xffffffde8f457836 */ /* 0x002fe40000000000 */
[----:B------:R-:W-:Y:S01]  /*1a510*/  VIADD R68, R162, 0xffffffe3 ;  /* 0xffffffe3a2447836 */ /* 0x000fe20000000000 */
[----:B------:R-:W-:Y:S02]  /*1a520*/  LEA.HI.X.SX32 R143, R125, R3, 0x1, P4 ;  /* 0x000000037d8f7211 */ /* 0x000fe400020f0eff */
[----:B------:R-:W-:Y:S01]  /*1a530*/  ISETP.GE.U32.AND P5, PT, R69, 0x7ffffedf, PT ;  /* 0x7ffffedf4500780c */ /* 0x000fe20003fa6070 */
[----:B------:R-:W-:Y:S01]  /*1a540*/  @!P3 IMAD.MOV.U32 R69, RZ, RZ, R119 ;  /* 0x000000ffff45b224 */ /* 0x000fe200078e0077 */
[----:B------:R-:W-:Y:S01]  /*1a550*/  ISETP.GE.U32.AND P4, PT, R68, 0x7ffffee4, PT ;  /* 0x7ffffee44400780c */ /* 0x000fe20003f86070 */
[----:B------:R-:W-:Y:S01]  /*1a560*/  @!P3 IMAD.MOV.U32 R68, RZ, RZ, R135 ;  /* 0x000000ffff44b224 */ /* 0x000fe200078e0087 */
[----:B---3--:R-:W-:-:S06]  /*1a570*/  PRMT R160, RZ, 0x7610, R160 ;  /* 0x00007610ffa07816 */ /* 0x008fcc00000000a0 */
[----:B------:R0:W3:Y:S04]  /*1a580*/  @!P3 LDG.E.U16 R160, desc[UR20][R68.64] ;  /* 0x0000001444a0b981 */ /* 0x0000e8000c1e1500 */
[----:B--2---:R1:W-:Y:S04]  /*1a590*/  STL [R1+0x418], R138 ;  /* 0x0004188a01007387 */ /* 0x0043e80000100800 */
[----:B------:R-:W-:Y:S04]  /*1a5a0*/  STL [R1+0x1698], R135 ;  /* 0x0016988701007387 */ /* 0x000fe80000100800 */
[----:B------:R2:W-:Y:S01]  /*1a5b0*/  STL [R1+0x1694], R119 ;  /* 0x0016947701007387 */ /* 0x0005e20000100800 */
[----:B0-----:R-:W-:Y:S01]  /*1a5c0*/  @!P6 IMAD.MOV.U32 R68, RZ, RZ, R2 ;  /* 0x000000ffff44e224 */ /* 0x001fe200078e0002 */
[----:B------:R-:W-:Y:S01]  /*1a5d0*/  PRMT R161, RZ, 0x7610, R161 ;  /* 0x00007610ffa17816 */ /* 0x000fe200000000a1 */
[----:B------:R-:W-:Y:S01]  /*1a5e0*/  @!P6 IMAD.MOV.U32 R69, RZ, RZ, R143 ;  /* 0x000000ffff45e224 */ /* 0x000fe200078e008f */
[----:B------:R0:W-:Y:S01]  /*1a5f0*/  STL [R1+0x1690], R2 ;  /* 0x0016900201007387 */ /* 0x0001e20000100800 */
[----:B-1----:R-:W1:Y:S03]  /*1a600*/  LDC R138, c[0x0][0x3a0] ;  /* 0x0000e800ff8a7b82 */ /* 0x002e660000000800 */
[----:B------:R-:W-:Y:S04]  /*1a610*/  STL [R1+0x168c], R143 ;  /* 0x00168c8f01007387 */ /* 0x000fe80000100800 */
[----:B--2---:R-:W2:Y:S01]  /*1a620*/  LDL.LU R119, [R1+0x2958] ;  /* 0x0029580001777983 */ /* 0x004ea20000300800 */
[----:B0-----:R-:W0:Y:S03]  /*1a630*/  LDC R2, c[0x0][0x3a8] ;  /* 0x0000ea00ff027b82 */ /* 0x001e260000000800 */
[----:B------:R-:W4:Y:S04]  /*1a640*/  LDL.LU R135, [R1+0x2954] ;  /* 0x0029540001877983 */ /* 0x000f280000300800 */
[----:B---3--:R3:W-:Y:S04]  /*1a650*/  STL [R1+0x41c], R160 ;  /* 0x00041ca001007387 */ /* 0x0087e80000100800 */
[----:B---3--:R-:W3:Y:S04]  /*1a660*/  LDL.LU R160, [R1+0x2950] ;  /* 0x0029500001a07983 */ /* 0x008ee80000300800 */
[----:B------:R-:W2:Y:S01]  /*1a670*/  LDL.LU R143, [R1+0x294c] ;  /* 0x00294c00018f7983 */ /* 0x000ea20000300800 */
[----:B---3--:R-:W-:-:S06]  /*1a680*/  PRMT R160, RZ, 0x7610, R160 ;  /* 0x00007610ffa07816 */ /* 0x008fcc00000000a0 */
[----:B------:R3:W2:Y:S02]  /*1a690*/  @!P6 LDG.E.U16 R160, desc[UR20][R68.64] ;  /* 0x0000001444a0e981 */ /* 0x0006a4000c1e1500 */
[----:B---3--:R-:W-:Y:S02]  /*1a6a0*/  @!P5 IMAD.MOV.U32 R68, RZ, RZ, R163 ;  /* 0x000000ffff44d224 */ /* 0x008fe400078e00a3 */
[----:B------:R-:W-:-:S05]  /*1a6b0*/  @!P5 IMAD.MOV.U32 R69, RZ, RZ, R150 ;  /* 0x000000ffff45d224 */ /* 0x000fca00078e0096 */
[----:B------:R1:W3:Y:S01]  /*1a6c0*/  @!P5 LDG.E.U16 R161, desc[UR20][R68.64] ;  /* 0x0000001444a1d981 */ /* 0x0002e2000c1e1500 */
[-C--:B------:R-:W-:Y:S02]  /*1a6d0*/  LEA R152, P6, R152, R154.reuse, 0x6 ;  /* 0x0000009a98987211 */ /* 0x080fe400078c30ff */
[----:B------:R-:W-:Y:S02]  /*1a6e0*/  IADD3 R139, P5, PT, R139, R154, RZ ;  /* 0x0000009a8b8b7210 */ /* 0x000fe40007fbe0ff */
[----:B----4-:R-:W-:Y:S01]  /*1a6f0*/  PRMT R135, RZ, 0x7610, R135 ;  /* 0x00007610ff877816 */ /* 0x010fe20000000087 */
[----:B-1----:R-:W-:Y:S01]  /*1a700*/  VIADD R68, R138, 0xffffffe0 ;  /* 0xffffffe08a447836 */ /* 0x002fe20000000000 */
[----:B--2---:R0:W-:Y:S04]  /*1a710*/  STL [R1+0x414], R160 ;  /* 0x000414a001007387 */ /* 0x0041e80000100800 */
[----:B------:R-:W2:Y:S01]  /*1a720*/  LDL.LU R150, [R1+0x2948] ;  /* 0x0029480001967983 */ /* 0x000ea20000300800 */
[----:B0-----:R-:W-:-:S03]  /*1a730*/  IMAD.SHL.U32 R160, R2, 0x20, RZ ;  /* 0x0000002002a07824 */ /* 0x001fc600078e00ff */
[----:B---3--:R0:W-:Y:S02]  /*1a740*/  STL [R1+0x42c], R161 ;  /* 0x00042ca101007387 */ /* 0x0081e40000100800 */
[----:B------:R-:W-:Y:S01]  /*1a750*/  LEA.HI.X.SX32 R163, R160, R3, 0x1, P6 ;  /* 0x00000003a0a37211 */ /* 0x000fe200030f0eff */
[----:B0-----:R-:W-:-:S04]  /*1a760*/  IMAD R161, R2, 0x16, RZ ;  /* 0x0000001602a17824 */ /* 0x001fc800078e02ff */
[----:B------:R-:W-:Y:S01]  /*1a770*/  @!P0 IMAD.MOV.U32 R69, RZ, RZ, R163 ;  /* 0x000000ffff458224 */ /* 0x000fe200078e00a3 */
[----:B------:R-:W-:Y:S02]  /*1a780*/  LEA.HI.X.SX32 R138, R161, R3, 0x1, P5 ;  /* 0x00000003a18a7211 */ /* 0x000fe400028f0eff */
[----:B------:R-:W-:Y:S01]  /*1a790*/  ISETP.GE.U32.AND P5, PT, R68, 0x7ffffee1, PT ;  /* 0x7ffffee14400780c */ /* 0x000fe20003fa6070 */
[----:B------:R-:W-:-:S05]  /*1a7a0*/  @!P0 IMAD.MOV.U32 R68, RZ, RZ, R152 ;  /* 0x000000ffff448224 */ /* 0x000fca00078e0098 */
[----:B------:R0:W3:Y:S01]  /*1a7b0*/  @!P0 LDG.E.U16 R135, desc[UR20][R68.64] ;  /* 0x0000001444878981 */ /* 0x0000e2000c1e1500 */
[----:B------:R-:W-:-:S05]  /*1a7c0*/  VIADD R125, R162, 0xffffffe5 ;  /* 0xffffffe5a27d7836 */ /* 0x000fca0000000000 */
[----:B------:R-:W-:Y:S02]  /*1a7d0*/  ISETP.GE.U32.AND P3, PT, R125, 0x7ffffee6, PT ;  /* 0x7ffffee67d00780c */ /* 0x000fe40003f66070 */
[----:B------:R-:W1:Y:S01]  /*1a7e0*/  LDC R125, c[0x0][0x3a0] ;  /* 0x0000e800ff7d7b82 */ /* 0x000e620000000800 */
[----:B------:R-:W-:Y:S01]  /*1a7f0*/  STL [R1+0x1680], R152 ;  /* 0x0016809801007387 */ /* 0x000fe20000100800 */
[-C--:B------:R-:W-:Y:S01]  /*1a800*/  IADD3 R136, P6, PT, R136, R154.reuse, RZ ;  /* 0x0000009a88887210 */ /* 0x080fe20007fde0ff */
[----:B------:R-:W-:Y:S02]  /*1a810*/  IMAD R160, R2, 0x18, RZ ;  /* 0x0000001802a07824 */ /* 0x000fe400078e02ff */
[----:B------:R4:W-:Y:S01]  /*1a820*/  STL [R1+0x167c], R163 ;  /* 0x00167ca301007387 */ /* 0x0009e20000100800 */
[----:B------:R-:W-:Y:S01]  /*1a830*/  IADD3 R126, P0, PT, R126, R154, RZ ;  /* 0x0000009a7e7e7210 */ /* 0x000fe20007f1e0ff */
[----:B0-----:R-:W-:Y:S02]  /*1a840*/  VIADD R68, R162, 0xffffffe7 ;  /* 0xffffffe7a2447836 */ /* 0x001fe40000000000 */
[----:B------:R-:W-:Y:S04]  /*1a850*/  STL [R1+0x1630], R139 ;  /* 0x0016308b01007387 */ /* 0x000fe80000100800 */
[----:B------:R-:W-:Y:S01]  /*1a860*/  STL [R1+0x162c], R138 ;  /* 0x00162c8a01007387 */ /* 0x000fe20000100800 */
[----:B----4-:R-:W-:-:S03]  /*1a870*/  IMAD R163, R2, 0x1c, RZ ;  /* 0x0000001c02a37824 */ /* 0x010fc600078e02ff */
[----:B------:R-:W-:Y:S01]  /*1a880*/  STL [R1+0x1640], R136 ;  /* 0x0016408801007387 */ /* 0x000fe20000100800 */
[----:B-1----:R-:W-:Y:S01]  /*1a890*/  VIADD R69, R125, 0xffffffe2 ;  /* 0xffffffe27d457836 */ /* 0x002fe20000000000 */
[----:B------:R-:W-:-:S04]  /*1a8a0*/  LEA.HI.X.SX32 R125, R163, R3, 0x1, P0 ;  /* 0x00000003a37d7211 */ /* 0x000fc800000f0eff */
[----:B------:R-:W-:Y:S01]  /*1a8b0*/  ISETP.GE.U32.AND P0, PT, R69, 0x7ffffee3, PT ;  /* 0x7ffffee34500780c */ /* 0x000fe20003f06070 */
[----:B------:R-:W-:Y:S01]  /*1a8c0*/  @!P5 IMAD.MOV.U32 R69, RZ, RZ, R120 ;  /* 0x000000ffff45d224 */ /* 0x000fe200078e0078 */
[----:B------:R-:W-:Y:S02]  /*1a8d0*/  PRMT R143, RZ, 0x7610, R143 ;  /* 0x00007610ff8f7816 */ /* 0x000fe4000000008f */
[----:B--2---:R-:W-:Y:S01]  /*1a8e0*/  PRMT R150, RZ, 0x7610, R150 ;  /* 0x00007610ff967816 */ /* 0x004fe20000000096 */
[----:B---3--:R0:W-:Y:S02]  /*1a8f0*/  STL [R1+0x40c], R135 ;  /* 0x00040c8701007387 */ /* 0x0081e40000100800 */
[----:B0-----:R-:W-:Y:S02]  /*1a900*/  LEA.HI.X.SX32 R135, R160, R3, 0x1, P6 ;  /* 0x00000003a0877211 */ /* 0x001fe400030f0eff */
[----:B------:R-:W-:Y:S01]  /*1a910*/  ISETP.GE.U32.AND P6, PT, R68, 0x7ffffee8, PT ;  /* 0x7ffffee84400780c */ /* 0x000fe20003fc6070 */
[----:B------:R-:W-:-:S05]  /*1a920*/  @!P5 IMAD.MOV.U32 R68, RZ, RZ, R121 ;  /* 0x000000ffff44d224 */ /* 0x000fca00078e0079 */
[----:B------:R0:W2:Y:S02]  /*1a930*/  @!P5 LDG.E.U16 R150, desc[UR20][R68.64] ;  /* 0x000000144496d981 */ /* 0x0000a4000c1e1500 */
[----:B0-----:R-:W-:Y:S02]  /*1a940*/  @!P1 IMAD.MOV.U32 R68, RZ, RZ, R123 ;  /* 0x000000ffff449224 */ /* 0x001fe400078e007b */
[----:B------:R-:W-:-:S05]  /*1a950*/  @!P1 IMAD.MOV.U32 R69, RZ, RZ, R122 ;  /* 0x000000ffff459224 */ /* 0x000fca00078e007a */
[----:B------:R0:W3:Y:S04]  /*1a960*/  @!P1 LDG.E.U16 R143, desc[UR20][R68.64] ;  /* 0x00000014448f9981 */ /* 0x0000e8000c1e1500 */
[----:B------:R-:W-:Y:S04]  /*1a970*/  STL [R1+0x163c], R135 ;  /* 0x00163c8701007387 */ /* 0x000fe80000100800 */
[----:B------:R-:W-:Y:S01]  /*1a980*/  STL [R1+0x1660], R126 ;  /* 0x0016607e01007387 */ /* 0x000fe20000100800 */
[----:B0-----:R-:W0:Y:S03]  /*1a990*/  LDC R69, c[0x0][0x3a0] ;  /* 0x0000e800ff457b82 */ /* 0x001e260000000800 */
[----:B------:R-:W-:Y:S04]  /*1a9a0*/  STL [R1+0x165c], R125 ;  /* 0x00165c7d01007387 */ /* 0x000fe80000100800 */
[----:B------:R-:W4:Y:S04]  /*1a9b0*/  LDL.LU R120, [R1+0x2944] ;  /* 0x0029440001787983 */ /* 0x000f280000300800 */
[----:B------:R-:W4:Y:S04]  /*1a9c0*/  LDL.LU R121, [R1+0x2940] ;  /* 0x0029400001797983 */ /* 0x000f280000300800 */
[----:B--2---:R1:W-:Y:S04]  /*1a9d0*/  STL [R1+0x410], R150 ;  /* 0x0004109601007387 */ /* 0x0043e80000100800 */
[----:B-1----:R-:W2:Y:S04]  /*1a9e0*/  LDL.LU R150, [R1+0x293c] ;  /* 0x00293c0001967983 */ /* 0x002ea80000300800 */
[----:B------:R-:W4:Y:S04]  /*1a9f0*/  LDL.LU R122, [R1+0x2938] ;  /* 0x00293800017a7983 */ /* 0x000f280000300800 */
[----:B------:R-:W4:Y:S04]  /*1aa00*/  LDL.LU R123, [R1+0x2934] ;  /* 0x00293400017b7983 */ /* 0x000f280000300800 */
[----:B---3--:R1:W-:Y:S04]  /*1aa10*/  STL [R1+0x3f8], R143 ;  /* 0x0003f88f01007387 */ /* 0x0083e80000100800 */
[----:B-1----:R-:W3:Y:S01]  /*1aa20*/  LDL.LU R143, [R1+0x2930] ;  /* 0x00293000018f7983 */ /* 0x002ee20000300800 */
[----:B0-----:R-:W-:-:S02]  /*1aa30*/  VIADD R69, R69, 0xffffffe4 ;  /* 0xffffffe445457836 */ /* 0x001fc40000000000 */
[----:B------:R-:W-:-:S03]  /*1aa40*/  @!P0 IMAD.MOV.U32 R68, RZ, RZ, R129 ;  /* 0x000000ffff448224 */ /* 0x000fc600078e0081 */
[----:B------:R-:W-:Y:S01]  /*1aa50*/  ISETP.GE.U32.AND P1, PT, R69, 0x7ffffee5, PT ;  /* 0x7ffffee54500780c */ /* 0x000fe20003f26070 */
[----:B------:R-:W-:Y:S02]  /*1aa60*/  @!P0 IMAD.MOV.U32 R69, RZ, RZ, R124 ;  /* 0x000000ffff458224 */ /* 0x000fe400078e007c */
[----:B------:R-:W4:Y:S04]  /*1aa70*/  LDL.LU R124, [R1+0x292c] ;  /* 0x00292c00017c7983 */ /* 0x000f280000300800 */
[----:B------:R-:W4:Y:S01]  /*1aa80*/  LDL.LU R129, [R1+0x2928] ;  /* 0x0029280001817983 */ /* 0x000f220000300800 */
[----:B--2---:R-:W-:-:S06]  /*1aa90*/  PRMT R150, RZ, 0x7610, R150 ;  /* 0x00007610ff967816 */ /* 0x004fcc0000000096 */
[----:B------:R0:W2:Y:S02]  /*1aaa0*/  @!P0 LDG.E.U16 R150, desc[UR20][R68.64] ;  /* 0x0000001444968981 */ /* 0x0000a4000c1e1500 */
[----:B0-----:R-:W-:Y:S02]  /*1aab0*/  VIADD R69, R162, 0xffffffeb ;  /* 0xffffffeba2457836 */ /* 0x001fe40000000000 */
[----:B------:R-:W-:-:S03]  /*1aac0*/  @!P4 IMAD.MOV.U32 R68, RZ, RZ, R126 ;  /* 0x000000ffff44c224 */ /* 0x000fc600078e007e */
[----:B------:R-:W-:Y:S01]  /*1aad0*/  ISETP.GE.U32.AND P0, PT, R69, 0x7ffffeec, PT ;  /* 0x7ffffeec4500780c */ /* 0x000fe20003f06070 */
[----:B------:R-:W-:Y:S01]  /*1aae0*/  @!P4 IMAD.MOV.U32 R69, RZ, RZ, R125 ;  /* 0x000000ffff45c224 */ /* 0x000fe200078e007d */
[----:B---3--:R-:W-:-:S06]  /*1aaf0*/  PRMT R143, RZ, 0x7610, R143 ;  /* 0x00007610ff8f7816 */ /* 0x008fcc000000008f */
[----:B------:R0:W3:Y:S02]  /*1ab00*/  @!P4 LDG.E.U16 R143, desc[UR20][R68.64] ;  /* 0x00000014448fc981 */ /* 0x0000e4000c1e1500 */
[----:B0-----:R-:W0:Y:S02]  /*1ab10*/  LDC R69, c[0x0][0x3a0] ;  /* 0x0000e800ff457b82 */ /* 0x001e240000000800 */
[----:B--2---:R1:W-:Y:S04]  /*1ab20*/  STL [R1+0x420], R150 ;  /* 0x0004209601007387 */ /* 0x0043e80000100800 */
[----:B------:R-:W2:Y:S04]  /*1ab30*/  LDL.LU R125, [R1+0x2924] ;  /* 0x00292400017d7983 */ /* 0x000ea80000300800 */
[----:B------:R-:W2:Y:S01]  /*1ab40*/  LDL.LU R126, [R1+0x2920] ;  /* 0x00292000017e7983 */ /* 0x000ea20000300800 */
[----:B0-----:R-:W-:Y:S01]  /*1ab50*/  VIADD R69, R69, 0xffffffe6 ;  /* 0xffffffe645457836 */ /* 0x001fe20000000000 */
[----:B----4-:R-:W-:Y:S01]  /*1ab60*/  PRMT R129, RZ, 0x7610, R129 ;  /* 0x00007610ff817816 */ /* 0x010fe20000000081 */
[----:B------:R-:W-:-:S02]  /*1ab70*/  @!P1 IMAD.MOV.U32 R68, RZ, RZ, R128 ;  /* 0x000000ffff449224 */ /* 0x000fc400078e0080 */
[C---:B------:R-:W-:Y:S01]  /*1ab80*/  VIADD R152, R162.reuse, 0xffffffe9 ;  /* 0xffffffe9a2987836 */ /* 0x040fe20000000000 */
[----:B------:R-:W-:Y:S01]  /*1ab90*/  PRMT R2, RZ, 0x7610, R2 ;  /* 0x00007610ff027816 */ /* 0x000fe20000000002 */
[----:B-1----:R-:W0:Y:S01]  /*1aba0*/  LDC R150, c[0x0][0x3a0] ;  /* 0x0000e800ff967b82 */ /* 0x002e220000000800 */
[----:B---3--:R1:W-:Y:S04]  /*1abb0*/  STL [R1+0x400], R143 ;  /* 0x0004008f01007387 */ /* 0x0083e80000100800 */
[----:B-1----:R-:W3:Y:S01]  /*1abc0*/  LDL.LU R143, [R1+0x291c] ;  /* 0x00291c00018f7983 */ /* 0x002ee20000300800 */
[----:B------:R-:W-:Y:S01]  /*1abd0*/  ISETP.GE.U32.AND P4, PT, R69, 0x7ffffee7, PT ;  /* 0x7ffffee74500780c */ /* 0x000fe20003f86070 */
[----:B------:R-:W-:Y:S02]  /*1abe0*/  @!P1 IMAD.MOV.U32 R69, RZ, RZ, R127 ;  /* 0x000000ffff459224 */ /* 0x000fe400078e007f */
[----:B------:R-:W4:Y:S04]  /*1abf0*/  LDL.LU R127, [R1+0x2918] ;  /* 0x00291800017f7983 */ /* 0x000f280000300800 */
[----:B------:R1:W2:Y:S04]  /*1ac00*/  @!P1 LDG.E.U16 R129, desc[UR20][R68.64] ;  /* 0x0000001444819981 */ /* 0x0002a8000c1e1500 */
[----:B------:R-:W4:Y:S01]  /*1ac10*/  LDL.LU R128, [R1+0x2914] ;  /* 0x0029140001807983 */ /* 0x000f220000300800 */
[----:B-1----:R-:W-:-:S02]  /*1ac20*/  VIADD R69, R162, 0xffffffed ;  /* 0xffffffeda2457836 */ /* 0x002fc40000000000 */
[----:B------:R-:W-:-:S03]  /*1ac30*/  @!P3 IMAD.MOV.U32 R68, RZ, RZ, R131 ;  /* 0x000000ffff44b224 */ /* 0x000fc600078e0083 */
[----:B------:R-:W-:Y:S01]  /*1ac40*/  ISETP.GE.U32.AND P1, PT, R69, 0x7ffffeee, PT ;  /* 0x7ffffeee4500780c */ /* 0x000fe20003f26070 */
[----:B------:R-:W-:Y:S01]  /*1ac50*/  @!P3 IMAD.MOV.U32 R69, RZ, RZ, R130 ;  /* 0x000000ffff45b224 */ /* 0x000fe200078e0082 */
[----:B---3--:R-:W-:-:S06]  /*1ac60*/  PRMT R143, RZ, 0x7610, R143 ;  /* 0x00007610ff8f7816 */ /* 0x008fcc000000008f */
[----:B------:R-:W3:Y:S04]  /*1ac70*/  @!P3 LDG.E.U16 R143, desc[UR20][R68.64] ;  /* 0x00000014448fb981 */ /* 0x000ee8000c1e1500 */
[----:B--2---:R1:W-:Y:S04]  /*1ac80*/  STL [R1+0x404], R129 ;  /* 0x0004048101007387 */ /* 0x0043e80000100800 */
[----:B-1----:R-:W2:Y:S04]  /*1ac90*/  LDL.LU R129, [R1+0x2910] ;  /* 0x0029100001817983 */ /* 0x002ea80000300800 */
[----:B------:R-:W2:Y:S04]  /*1aca0*/  LDL.LU R130, [R1+0x290c] ;  /* 0x00290c0001827983 */ /* 0x000ea80000300800 */
[----:B------:R-:W2:Y:S04]  /*1acb0*/  LDL.LU R131, [R1+0x2908] ;  /* 0x0029080001837983 */ /* 0x000ea80000300800 */
[----:B---3--:R1:W-:Y:S04]  /*1acc0*/  STL [R1+0x408], R143 ;  /* 0x0004088f01007387 */ /* 0x0083e80000100800 */
[----:B-1----:R-:W3:Y:S01]  /*1acd0*/  LDL.LU R143, [R1+0x2904] ;  /* 0x00290400018f7983 */ /* 0x002ee20000300800 */
[----:B------:R-:W-:-:S02]  /*1ace0*/  VIADD R69, R162, 0xffffffef ;  /* 0xffffffefa2457836 */ /* 0x000fc40000000000 */
[----:B------:R-:W-:-:S03]  /*1acf0*/  @!P4 IMAD.MOV.U32 R68, RZ, RZ, R134 ;  /* 0x000000ffff44c224 */ /* 0x000fc600078e0086 */
[----:B------:R-:W-:Y:S01]  /*1ad00*/  ISETP.GE.U32.AND P3, PT, R69, 0x7ffffef0, PT ;  /* 0x7ffffef04500780c */ /* 0x000fe20003f66070 */
[----:B------:R-:W-:Y:S02]  /*1ad10*/  @!P4 IMAD.MOV.U32 R69, RZ, RZ, R132 ;  /* 0x000000ffff45c224 */ /* 0x000fe400078e0084 */
[----:B------:R-:W2:Y:S04]  /*1ad20*/  LDL.LU R132, [R1+0x2900] ;  /* 0x0029000001847983 */ /* 0x000ea80000300800 */
[----:B------:R-:W2:Y:S01]  /*1ad30*/  LDL.LU R134, [R1+0x28fc] ;  /* 0x0028fc0001867983 */ /* 0x000ea20000300800 */
[----:B---3--:R-:W-:-:S06]  /*1ad40*/  PRMT R143, RZ, 0x7610, R143 ;  /* 0x00007610ff8f7816 */ /* 0x008fcc000000008f */
[----:B------:R-:W3:Y:S04]  /*1ad50*/  @!P4 LDG.E.U16 R143, desc[UR20][R68.64] ;  /* 0x00000014448fc981 */ /* 0x000ee8000c1e1500 */
[----:B---3--:R1:W-:Y:S04]  /*1ad60*/  STL [R1+0x3fc], R143 ;  /* 0x0003fc8f01007387 */ /* 0x0083e80000100800 */
[----:B-1----:R-:W3:Y:S01]  /*1ad70*/  LDL.LU R143, [R1+0x28f8] ;  /* 0x0028f800018f7983 */ /* 0x002ee20000300800 */
[----:B------:R-:W-:Y:S02]  /*1ad80*/  @!P6 IMAD.MOV.U32 R68, RZ, RZ, R136 ;  /* 0x000000ffff44e224 */ /* 0x000fe400078e0088 */
[----:B------:R-:W-:-:S02]  /*1ad90*/  @!P6 IMAD.MOV.U32 R69, RZ, RZ, R135 ;  /* 0x000000ffff45e224 */ /* 0x000fc400078e0087 */
[----:B------:R-:W2:Y:S04]  /*1ada0*/  LDL.LU R135, [R1+0x28f4] ;  /* 0x0028f40001877983 */ /* 0x000ea80000300800 */
[----:B------:R-:W2:Y:S01]  /*1adb0*/  LDL.LU R136, [R1+0x28f0] ;  /* 0x0028f00001887983 */ /* 0x000ea20000300800 */
[----:B---3--:R-:W-:-:S06]  /*1adc0*/  PRMT R143, RZ, 0x7610, R143 ;  /* 0x00007610ff8f7816 */ /* 0x008fcc000000008f */
[----:B------:R-:W3:Y:S01]  /*1add0*/  @!P6 LDG.E.U16 R143, desc[UR20][R68.64] ;  /* 0x00000014448fe981 */ /* 0x000ee2000c1e1500 */
[----:B------:R-:W-:Y:S02]  /*1ade0*/  ISETP.GE.U32.AND P5, PT, R152, 0x7ffffeea, PT ;  /* 0x7ffffeea9800780c */ /* 0x000fe40003fa6070 */
[----:B------:R-:W1:Y:S02]  /*1adf0*/  LDC R152, c[0x0][0x3a0] ;  /* 0x0000e800ff987b82 */ /* 0x000e640000000800 */
[----:B-1----:R-:W-:Y:S01]  /*1ae00*/  VIADD R152, R152, 0xffffffe8 ;  /* 0xffffffe898987836 */ /* 0x002fe20000000000 */
[----:B---3--:R1:W-:Y:S04]  /*1ae10*/  STL [R1+0x3e8], R143 ;  /* 0x0003e88f01007387 */ /* 0x0083e80000100800 */
[----:B-1----:R-:W3:Y:S01]  /*1ae20*/  LDL.LU R143, [R1+0x28ec] ;  /* 0x0028ec00018f7983 */ /* 0x002ee20000300800 */
[----:B------:R-:W-:-:S13]  /*1ae30*/  ISETP.GE.U32.AND P4, PT, R152, 0x7ffffee9, PT ;  /* 0x7ffffee99800780c */ /* 0x000fda0003f86070 */
[----:B------:R-:W-:Y:S02]  /*1ae40*/  @!P4 IMAD.MOV.U32 R68, RZ, RZ, R141 ;  /* 0x000000ffff44c224 */ /* 0x000fe400078e008d */
[----:B------:R-:W-:Y:S02]  /*1ae50*/  @!P4 IMAD.MOV.U32 R69, RZ, RZ, R137 ;  /* 0x000000ffff45c224 */ /* 0x000fe400078e0089 */
[----:B------:R-:W2:Y:S04]  /*1ae60*/  LDL.LU R137, [R1+0x28e8] ;  /* 0x0028e80001897983 */ /* 0x000ea80000300800 */
[----:B------:R-:W2:Y:S04]  /*1ae70*/  LDL.LU R141, [R1+0x28e4] ;  /* 0x0028e400018d7983 */ /* 0x000ea80000300800 */
[----:B------:R1:W4:Y:S02]  /*1ae80*/  @!P4 LDG.E.U16 R2, desc[UR20][R68.64] ;  /* 0x000000144402c981 */ /* 0x000324000c1e1500 */
[----:B-1----:R-:W-:-:S02]  /*1ae90*/  VIADD R69, R162, 0xfffffff1 ;  /* 0xfffffff1a2457836 */ /* 0x002fc40000000000 */
[----:B------:R-:W-:-:S03]  /*1aea0*/  @!P5 IMAD.MOV.U32 R68, RZ, RZ, R139 ;  /* 0x000000ffff44d224 */ /* 0x000fc600078e008b */
[----:B------:R-:W-:Y:S01]  /*1aeb0*/  ISETP.GE.U32.AND P4, PT, R69, 0x7ffffef2, PT ;  /* 0x7ffffef24500780c */ /* 0x000fe20003f86070 */
[----:B------:R-:W-:Y:S01]  /*1aec0*/  @!P5 IMAD.MOV.U32 R69, RZ, RZ, R138 ;  /* 0x000000ffff45d224 */ /* 0x000fe200078e008a */
[----:B---3--:R-:W-:-:S06]  /*1aed0*/  PRMT R143, RZ, 0x7610, R143 ;  /* 0x00007610ff8f7816 */ /* 0x008fcc000000008f */
[----:B------:R1:W3:Y:S01]  /*1aee0*/  @!P5 LDG.E.U16 R143, desc[UR20][R68.64] ;  /* 0x00000014448fd981 */ /* 0x0002e2000c1e1500 */
[----:B0-----:R-:W-:Y:S02]  /*1aef0*/  VIADD R152, R150, 0xffffffea ;  /* 0xffffffea96987836 */ /* 0x001fe40000000000 */
[----:B------:R-:W0:Y:S03]  /*1af00*/  LDC R150, c[0x0][0x3a0] ;  /* 0x0000e800ff967b82 */ /* 0x000e260000000800 */
[----:B------:R-:W-:Y:S02]  /*1af10*/  ISETP.GE.U32.AND P6, PT, R152, 0x7ffffeeb, PT ;  /* 0x7ffffeeb9800780c */ /* 0x000fe40003fc6070 */
[----:B--2---:R-:W-:-:S03]  /*1af20*/  PRMT R141, RZ, 0x7610, R141 ;  /* 0x00007610ff8d7816 */ /* 0x004fc6000000008d */
[----:B------:R-:W2:Y:S08]  /*1af30*/  LDC R152, c[0x0][0x3a0] ;  /* 0x0000e800ff987b82 */ /* 0x000eb00000000800 */
[----:B-1----:R-:W-:Y:S02]  /*1af40*/  @!P6 IMAD.MOV.U32 R68, RZ, RZ, R156 ;  /* 0x000000ffff44e224 */ /* 0x002fe400078e009c */
[----:B------:R-:W-:-:S05]  /*1af50*/  @!P6 IMAD.MOV.U32 R69, RZ, RZ, R140 ;  /* 0x000000ffff45e224 */ /* 0x000fca00078e008c */
[----:B------:R0:W2:Y:S04]  /*1af60*/  @!P6 LDG.E.U16 R141, desc[UR20][R68.64] ;  /* 0x00000014448de981 */ /* 0x0000a8000c1e1500 */
[----:B----4-:R1:W-:Y:S04]  /*1af70*/  STL [R1+0x3ec], R2 ;  /* 0x0003ec0201007387 */ /* 0x0103e80000100800 */
[----:B------:R-:W4:Y:S04]  /*1af80*/  LDL.LU R138, [R1+0x28e0] ;  /* 0x0028e000018a7983 */ /* 0x000f280000300800 */
[----:B------:R-:W4:Y:S01]  /*1af90*/  LDL.LU R139, [R1+0x28dc] ;  /* 0x0028dc00018b7983 */ /* 0x000f220000300800 */
[----:B-1----:R-:W1:Y:S03]  /*1afa0*/  LDC R2, c[0x0][0x3a8] ;  /* 0x0000ea00ff027b82 */ /* 0x002e660000000800 */
[----:B---3--:R1:W-:Y:S04]  /*1afb0*/  STL [R1+0x3f0], R143 ;  /* 0x0003f08f01007387 */ /* 0x0083e80000100800 */
[----:B------:R-:W3:Y:S04]  /*1afc0*/  LDL.LU R140, [R1+0x28d8] ;  /* 0x0028d800018c7983 */ /* 0x000ee80000300800 */
[----:B------:R-:W3:Y:S01]  /*1afd0*/  LDL.LU R156, [R1+0x28d4] ;  /* 0x0028d400019c7983 */ /* 0x000ee20000300800 */
[----:B------:R-:W-:Y:S01]  /*1afe0*/  IADD3 R164, P5, PT, R164, R154, RZ ;  /* 0x0000009aa4a47210 */ /* 0x000fe20007fbe0ff */
[----:B-1----:R-:W-:-:S04]  /*1aff0*/  IMAD R143, R2, 0x13, RZ ;  /* 0x00000013028f7824 */ /* 0x002fc800078e02ff */
[----:B------:R-:W-:Y:S01]  /*1b000*/  STL [R1+0x1618], R164 ;  /* 0x001618a401007387 */ /* 0x000fe20000100800 */
[----:B------:R-:W-:Y:S02]  /*1b010*/  LEA.HI.X.SX32 R143, R143, R3, 0x1, P5 ;  /* 0x000000038f8f7211 */ /* 0x000fe400028f0eff */
[----:B------:R-:W-:Y:S01]  /*1b020*/  IADD3 R142, P5, PT, R142, R154, RZ ;  /* 0x0000009a8e8e7210 */ /* 0x000fe20007fbe0ff */
[----:B0-----:R-:W-:Y:S02]  /*1b030*/  VIADD R68, R150, 0xffffffec ;  /* 0xffffffec96447836 */ /* 0x001fe40000000000 */
[----:B------:R-:W-:Y:S01]  /*1b040*/  VIADD R69, R162, 0xfffffff3 ;  /* 0xfffffff3a2457836 */ /* 0x000fe20000000000 */
[----:B------:R-:W0:Y:S01]  /*1b050*/  LDC R150, c[0x0][0x3a0] ;  /* 0x0000e800ff967b82 */ /* 0x000e220000000800 */
[----:B--2---:R1:W-:Y:S01]  /*1b060*/  STL [R1+0x3f4], R141 ;  /* 0x0003f48d01007387 */ /* 0x0043e20000100800 */
[----:B------:R-:W-:Y:S01]  /*1b070*/  ISETP.GE.U32.AND P6, PT, R68, 0x7ffffeed, PT ;  /* 0x7ffffeed4400780c */ /* 0x000fe20003fc6070 */
[----:B-1----:R-:W-:-:S05]  /*1b080*/  IMAD R141, R2, 0x14, RZ ;  /* 0x00000014028d7824 */ /* 0x002fca00078e02ff */
[----:B------:R-:W-:Y:S01]  /*1b090*/  LEA.HI.X.SX32 R141, R141, R3, 0x1, P5 ;  /* 0x000000038d8d7211 */ /* 0x000fe200028f0eff */
[----:B------:R-:W-:Y:S01]  /*1b0a0*/  @!P0 IMAD.MOV.U32 R68, RZ, RZ, R142 ;  /* 0x000000ffff448224 */ /* 0x000fe200078e008e */
[----:B------:R-:W-:-:S03]  /*1b0b0*/  ISETP.GE.U32.AND P5, PT, R69, 0x7ffffef4, PT ;  /* 0x7ffffef44500780c */ /* 0x000fc60003fa6070 */
[----:B------:R-:W-:Y:S01]  /*1b0c0*/  @!P0 IMAD.MOV.U32 R69, RZ, RZ, R141 ;  /* 0x000000ffff458224 */ /* 0x000fe200078e008d */
[----:B---3--:R-:W-:-:S06]  /*1b0d0*/  PRMT R156, RZ, 0x7610, R156 ;  /* 0x00007610ff9c7816 */ /* 0x008fcc000000009c */
[----:B------:R-:W2:Y:S04]  /*1b0e0*/  @!P0 LDG.E.U16 R156, desc[UR20][R68.64] ;  /* 0x00000014449c8981 */ /* 0x000ea8000c1e1500 */
[----:B------:R-:W-:Y:S04]  /*1b0f0*/  STL [R1+0x1614], R143 ;  /* 0x0016148f01007387 */ /* 0x000fe80000100800 */
[----:B------:R-:W-:Y:S04]  /*1b100*/  STL [R1+0x1620], R142 ;  /* 0x0016208e01007387 */ /* 0x000fe80000100800 */
[----:B------:R1:W-:Y:S04]  /*1b110*/  STL [R1+0x161c], R141 ;  /* 0x00161c8d01007387 */ /* 0x0003e80000100800 */
[----:B-1----:R-:W3:Y:S04]  /*1b120*/  LDL.LU R141, [R1+0x28d0] ;  /* 0x0028d000018d7983 */ /* 0x002ee80000300800 */
[----:B------:R-:W3:Y:S04]  /*1b130*/  LDL.LU R142, [R1+0x28cc] ;  /* 0x0028cc00018e7983 */ /* 0x000ee80000300800 */
[----:B--2---:R1:W-:Y:S04]  /*1b140*/  STL [R1+0x3dc], R156 ;  /* 0x0003dc9c01007387 */ /* 0x0043e80000100800 */
[----:B-1----:R-:W2:Y:S01]  /*1b150*/  LDL.LU R156, [R1+0x28c8] ;  /* 0x0028c800019c7983 */ /* 0x002ea20000300800 */
[----:B------:R-:W-:Y:S01]  /*1b160*/  PRMT R2, RZ, 0x7610, R2 ;  /* 0x00007610ff027816 */ /* 0x000fe20000000002 */
[----:B------:R-:W-:-:S02]  /*1b170*/  @!P6 IMAD.MOV.U32 R68, RZ, RZ, R164 ;  /* 0x000000ffff44e224 */ /* 0x000fc400078e00a4 */
[----:B------:R-:W-:Y:S02]  /*1b180*/  @!P6 IMAD.MOV.U32 R69, RZ, RZ, R143 ;  /* 0x000000ffff45e224 */ /* 0x000fe400078e008f */
[----:B------:R-:W-:Y:S01]  /*1b190*/  VIADD R152, R152, 0xffffffee ;  /* 0xffffffee98987836 */ /* 0x000fe20000000000 */
[----:B------:R-:W3:Y:S04]  /*1b1a0*/  LDL.LU R143, [R1+0x28c4] ;  /* 0x0028c400018f7983 */ /* 0x000ee80000300800 */
[----:B------:R1:W3:Y:S01]  /*1b1b0*/  @!P6 LDG.E.U16 R2, desc[UR20][R68.64] ;  /* 0x000000144402e981 */ /* 0x0002e2000c1e1500 */
[----:B--2---:R-:W-:Y:S01]  /*1b1c0*/  PRMT R156, RZ, 0x7610, R156 ;  /* 0x00007610ff9c7816 */ /* 0x004fe2000000009c */
[----:B-1----:R-:W-:Y:S01]  /*1b1d0*/  VIADD R69, R162, 0xfffffff5 ;  /* 0xfffffff5a2457836 */ /* 0x002fe20000000000 */
[----:B------:R-:W-:Y:S01]  /*1b1e0*/  ISETP.GE.U32.AND P0, PT, R152, 0x7ffffeef, PT ;  /* 0x7ffffeef9800780c */ /* 0x000fe20003f06070 */
[----:B------:R-:W-:Y:S01]  /*1b1f0*/  @!P1 IMAD.MOV.U32 R68, RZ, RZ, R145 ;  /* 0x000000ffff449224 */ /* 0x000fe200078e0091 */
[----:B------:R-:W2:Y:S01]  /*1b200*/  LDL.LU R164, [R1+0x28c0] ;  /* 0x0028c00001a47983 */ /* 0x000ea20000300800 */
[----:B0-----:R-:W-:Y:S01]  /*1b210*/  VIADD R150, R150, 0xfffffff0 ;  /* 0xfffffff096967836 */ /* 0x001fe20000000000 */
[----:B------:R-:W-:Y:S01]  /*1b220*/  ISETP.GE.U32.AND P6, PT, R69, 0x7ffffef6, PT ;  /* 0x7ffffef64500780c */ /* 0x000fe20003fc6070 */
[----:B------:R-:W-:Y:S01]  /*1b230*/  @!P1 IMAD.MOV.U32 R69, RZ, RZ, R144 ;  /* 0x000000ffff459224 */ /* 0x000fe200078e0090 */
[----:B------:R-:W0:Y:S04]  /*1b240*/  LDC R152, c[0x0][0x3a0] ;  /* 0x0000e800ff987b82 */ /* 0x000e280000000800 */
[----:B------:R1:W2:Y:S04]  /*1b250*/  @!P1 LDG.E.U16 R156, desc[UR20][R68.64] ;  /* 0x00000014449c9981 */ /* 0x0002a8000c1e1500 */
[----:B---3--:R3:W-:Y:S04]  /*1b260*/  STL [R1+0x3e0], R2 ;  /* 0x0003e00201007387 */ /* 0x0087e80000100800 */
[----:B------:R-:W4:Y:S01]  /*1b270*/  LDL.LU R144, [R1+0x28bc] ;  /* 0x0028bc0001907983 */ /* 0x000f220000300800 */
[----:B-1----:R-:W-:-:S03]  /*1b280*/  @!P0 IMAD.MOV.U32 R69, RZ, RZ, R146 ;  /* 0x000000ffff458224 */ /* 0x002fc600078e0092 */
[----:B------:R-:W4:Y:S01]  /*1b290*/  LDL.LU R145, [R1+0x28b8] ;  /* 0x0028b80001917983 */ /* 0x000f220000300800 */
[----:B------:R-:W-:Y:S01]  /*1b2a0*/  @!P0 IMAD.MOV.U32 R68, RZ, RZ, R157 ;  /* 0x000000ffff448224 */ /* 0x000fe200078e009d */
[----:B---3--:R-:W1:Y:S02]  /*1b2b0*/  LDC R2, c[0x0][0x3a8] ;  /* 0x0000ea00ff027b82 */ /* 0x008e640000000800 */
[----:B--2---:R1:W-:Y:S04]  /*1b2c0*/  STL [R1+0x3e4], R156 ;  /* 0x0003e49c01007387 */ /* 0x0043e80000100800 */
[----:B------:R-:W2:Y:S04]  /*1b2d0*/  LDL.LU R146, [R1+0x28b4] ;  /* 0x0028b40001927983 */ /* 0x000ea80000300800 */
[----:B------:R-:W3:Y:S01]  /*1b2e0*/  LDL.LU R157, [R1+0x28b0] ;  /* 0x0028b000019d7983 */ /* 0x000ee20000300800 */
[----:B------:R-:W-:-:S06]  /*1b2f0*/  PRMT R164, RZ, 0x7610, R164 ;  /* 0x00007610ffa47816 */ /* 0x000fcc00000000a4 */
[----:B------:R0:W2:Y:S02]  /*1b300*/  @!P0 LDG.E.U16 R164, desc[UR20][R68.64] ;  /* 0x0000001444a48981 */ /* 0x0000a4000c1e1500 */
[----:B0-----:R-:W-:Y:S02]  /*1b310*/  VIADD R68, R162, 0xfffffff7 ;  /* 0xfffffff7a2447836 */ /* 0x001fe40000000000 */
[----:B------:R-:W-:-:S03]  /*1b320*/  @!P3 IMAD.MOV.U32 R69, RZ, RZ, R147 ;  /* 0x000000ffff45b224 */ /* 0x000fc600078e0093 */
[----:B------:R-:W-:Y:S01]  /*1b330*/  ISETP.GE.U32.AND P0, PT, R68, 0x7ffffef8, PT ;  /* 0x7ffffef84400780c */ /* 0x000fe20003f06070 */
[----:B------:R-:W-:Y:S01]  /*1b340*/  @!P3 IMAD.MOV.U32 R68, RZ, RZ, R148 ;  /* 0x000000ffff44b224 */ /* 0x000fe200078e0094 */
[----:B---3--:R-:W-:-:S06]  /*1b350*/  PRMT R157, RZ, 0x7610, R157 ;  /* 0x00007610ff9d7816 */ /* 0x008fcc000000009d */
[----:B------:R0:W3:Y:S01]  /*1b360*/  @!P3 LDG.E.U16 R157, desc[UR20][R68.64] ;  /* 0x00000014449db981 */ /* 0x0000e2000c1e1500 */
[----:B------:R-:W-:Y:S01]  /*1b370*/  IADD3 R163, P1, PT, R163, R154, RZ ;  /* 0x0000009aa3a37210 */ /* 0x000fe20007f3e0ff */
[----:B-1----:R-:W-:-:S04]  /*1b380*/  IMAD R156, R2, 0xe, RZ ;  /* 0x0000000e029c7824 */ /* 0x002fc800078e02ff */
[----:B------:R-:W-:Y:S04]  /*1b390*/  STL [R1+0x15f0], R163 ;  /* 0x0015f0a301007387 */ /* 0x000fe80000100800 */
[----:B--2---:R1:W-:Y:S02]  /*1b3a0*/  STL [R1+0x3d8], R164 ;  /* 0x0003d8a401007387 */ /* 0x0043e40000100800 */
[----:B-1----:R-:W-:Y:S02]  /*1b3b0*/  LEA.HI.X.SX32 R164, R156, R3, 0x1, P1 ;  /* 0x000000039ca47211 */ /* 0x002fe400008f0eff */
[----:B------:R-:W-:Y:S02]  /*1b3c0*/  ISETP.GE.U32.AND P1, PT, R150, 0x7ffffef1, PT ;  /* 0x7ffffef19600780c */ /* 0x000fe40003f26070 */
[----:B------:R-:W-:Y:S01]  /*1b3d0*/  PRMT R2, RZ, 0x7610, R2 ;  /* 0x00007610ff027816 */ /* 0x000fe20000000002 */
[----:B------:R-:W-:Y:S01]  /*1b3e0*/  STL [R1+0x15ec], R164 ;  /* 0x0015eca401007387 */ /* 0x000fe20000100800 */
[----:B------:R-:W-:Y:S01]  /*1b3f0*/  VIADD R152, R152, 0xfffffff2 ;  /* 0xfffffff298987836 */ /* 0x000fe20000000000 */
[----:B------:R-:W1:Y:S02]  /*1b400*/  LDC R150, c[0x0][0x3a0] ;  /* 0x0000e800ff967b82 */ /* 0x000e640000000800 */
[----:B------:R-:W2:Y:S04]  /*1b410*/  LDL.LU R147, [R1+0x28ac] ;  /* 0x0028ac0001937983 */ /* 0x000ea80000300800 */
[----:B------:R-:W2:Y:S02]  /*1b420*/  LDL.LU R148, [R1+0x28a8] ;  /* 0x0028a80001947983 */ /* 0x000ea40000300800 */
[----:B0-----:R-:W-:-:S02]  /*1b430*/  @!P1 IMAD.MOV.U32 R69, RZ, RZ, R149 ;  /* 0x000000ffff459224 */ /* 0x001fc400078e0095 */
[----:B------:R-:W-:-:S05]  /*1b440*/  @!P1 IMAD.MOV.U32 R68, RZ, RZ, R158 ;  /* 0x000000ffff449224 */ /* 0x000fca00078e009e */
[----:B------:R0:W2:Y:S04]  /*1b450*/  @!P1 LDG.E.U16 R2, desc[UR20][R68.64] ;  /* 0x0000001444029981 */ /* 0x0000a8000c1e1500 */
[----:B---3--:R3:W-:Y:S04]  /*1b460*/  STL [R1+0x3c8], R157 ;  /* 0x0003c89d01007387 */ /* 0x0087e80000100800 */
[----:B---3--:R-:W3:Y:S04]  /*1b470*/  LDL.LU R157, [R1+0x28a4] ;  /* 0x0028a400019d7983 */ /* 0x008ee80000300800 */
[----:B------:R-:W2:Y:S04]  /*1b480*/  LDL.LU R149, [R1+0x28a0] ;  /* 0x0028a00001957983 */ /* 0x000ea80000300800 */
[----:B------:R-:W2:Y:S01]  /*1b490*/  LDL.LU R158, [R1+0x289c] ;  /* 0x00289c00019e7983 */ /* 0x000ea20000300800 */
[----:B0-----:R-:W-:Y:S01]  /*1b4a0*/  VIADD R69, R162, 0xfffffff9 ;  /* 0xfffffff9a2457836 */ /* 0x001fe20000000000 */
[----:B------:R-:W-:Y:S01]  /*1b4b0*/  ISETP.GE.U32.AND P3, PT, R152, 0x7ffffef3, PT ;  /* 0x7ffffef39800780c */ /* 0x000fe20003f66070 */
[----:B------:R-:W-:Y:S01]  /*1b4c0*/  @!P4 IMAD.MOV.U32 R68, RZ, RZ, R163 ;  /* 0x000000ffff44c224 */ /* 0x000fe200078e00a3 */
[----:B------:R-:W0:Y:S02]  /*1b4d0*/  LDC R152, c[0x0][0x3a0] ;  /* 0x0000e800ff987b82 */ /* 0x000e240000000800 */
[----:B------:R-:W-:Y:S01]  /*1b4e0*/  ISETP.GE.U32.AND P1, PT, R69, 0x7ffffefa, PT ;  /* 0x7ffffefa4500780c */ /* 0x000fe20003f26070 */
[----:B------:R-:W-:Y:S01]  /*1b4f0*/  @!P4 IMAD.MOV.U32 R69, RZ, RZ, R164 ;  /* 0x000000ffff45c224 */ /* 0x000fe200078e00a4 */
[----:B---3--:R-:W-:-:S06]  /*1b500*/  PRMT R157, RZ, 0x7610, R157 ;  /* 0x00007610ff9d7816 */ /* 0x008fcc000000009d */
[----:B------:R3:W4:Y:S01]  /*1b510*/  @!P4 LDG.E.U16 R157, desc[UR20][R68.64] ;  /* 0x00000014449dc981 */ /* 0x000722000c1e1500 */
[----:B--2---:R-:W-:Y:S01]  /*1b520*/  PRMT R158, RZ, 0x7610, R158 ;  /* 0x00007610ff9e7816 */ /* 0x004fe2000000009e */
[----:B---3--:R-:W-:Y:S02]  /*1b530*/  @!P3 IMAD.MOV.U32 R68, RZ, RZ, R155 ;  /* 0x000000ffff44b224 */ /* 0x008fe400078e009b */
[----:B------:R-:W-:-:S05]  /*1b540*/  @!P3 IMAD.MOV.U32 R69, RZ, RZ, R151 ;  /* 0x000000ffff45b224 */ /* 0x000fca00078e0097 */
[----:B------:R2:W3:Y:S04]  /*1b550*/  @!P3 LDG.E.U16 R158, desc[UR20][R68.64] ;  /* 0x00000014449eb981 */ /* 0x0004e8000c1e1500 */
[----:B------:R0:W-:Y:S01]  /*1b560*/  STL [R1+0x3cc], R2 ;  /* 0x0003cc0201007387 */ /* 0x0001e20000100800 */
[----:B------:R-:W-:-:S03]  /*1b570*/  IADD3 R160, P4, PT, R160, R154, RZ ;  /* 0x0000009aa0a07210 */ /* 0x000fc60007f9e0ff */
[----:B------:R-:W3:Y:S01]  /*1b580*/  LDL R164, [R1+0xf0] ;  /* 0x0000f00001a47983 */ /* 0x000ee20000100800 */
[----:B0-----:R-:W0:Y:S01]  /*1b590*/  LDC R2, c[0x0][0x3a8] ;  /* 0x0000ea00ff027b82 */ /* 0x001e220000000800 */
[----:B--2---:R-:W-:Y:S02]  /*1b5a0*/  PRMT R68, RZ, 0x7610, R68 ;  /* 0x00007610ff447816 */ /* 0x004fe40000000044 */
[----:B----4-:R0:W-:Y:S04]  /*1b5b0*/  STL [R1+0x3d0], R157 ;  /* 0x0003d09d01007387 */ /* 0x0101e80000100800 */
[----:B------:R-:W2:Y:S04]  /*1b5c0*/  LDL R163, [R1+0xec] ;  /* 0x0000ec0001a37983 */ /* 0x000ea80000100800 */
[----:B------:R-:W4:Y:S01]  /*1b5d0*/  LDL.LU R151, [R1+0x2898] ;  /* 0x0028980001977983 */ /* 0x000f220000300800 */
[----:B0-----:R-:W-:-:S03]  /*1b5e0*/  IMAD R157, R2, 0xc, RZ ;  /* 0x0000000c029d7824 */ /* 0x001fc600078e02ff */
[----:B------:R-:W2:Y:S02]  /*1b5f0*/  LDL.LU R155, [R1+0x2894] ;  /* 0x00289400019b7983 */ /* 0x000ea40000300800 */
[----:B------:R-:W-:Y:S02]  /*1b600*/  LEA.HI.X.SX32 R69, R157, R3, 0x1, P4 ;  /* 0x000000039d457211 */ /* 0x000fe400020f0eff */
[----:B------:R-:W-:Y:S04]  /*1b610*/  STL [R1+0x15e0], R160 ;  /* 0x0015e0a001007387 */ /* 0x000fe80000100800 */
[----:B------:R-:W2:Y:S04]  /*1b620*/  LDL R157, [R1+0xe8] ;  /* 0x0000e800019d7983 */ /* 0x000ea80000100800 */
[----:B------:R-:W-:Y:S04]  /*1b630*/  STL [R1+0x15dc], R69 ;  /* 0x0015dc4501007387 */ /* 0x000fe80000100800 */
[----:B---3--:R0:W-:Y:S04]  /*1b640*/  STL [R1+0x3d4], R158 ;  /* 0x0003d49e01007387 */ /* 0x0081e80000100800 */
[----:B------:R3:W-:Y:S01]  /*1b650*/  STL.S16 [R1+0x3bc], R68 ;  /* 0x0003bc4401007387 */ /* 0x0007e20000100600 */
[----:B0-----:R-:W-:-:S03]  /*1b660*/  IMAD R158, R2, 0xb, RZ ;  /* 0x0000000b029e7824 */ /* 0x001fc600078e02ff */
[----:B------:R-:W2:Y:S01]  /*1b670*/  LDL R2, [R1+0x3bc] ;  /* 0x0003bc0001027983 */ /* 0x000ea20000100800 */
[----:B---3--:R-:W-:-:S03]  /*1b680*/  @!P5 IMAD.MOV.U32 R68, RZ, RZ, R160 ;  /* 0x000000ffff44d224 */ /* 0x008fc600078e00a0 */
[----:B------:R-:W3:Y:S04]  /*1b690*/  LDL.LU R160, [R1+0x2890] ;  /* 0x0028900001a07983 */ /* 0x000ee80000300800 */
[----:B--2---:R0:W2:Y:S01]  /*1b6a0*/  @!P5 LDG.E.U16 R2, desc[UR20][R68.64] ;  /* 0x000000144402d981 */ /* 0x0040a2000c1e1500 */
[----:B-1----:R-:W-:-:S05]  /*1b6b0*/  VIADD R150, R150, 0xfffffff4 ;  /* 0xfffffff496967836 */ /* 0x002fca0000000000 */
[----:B------:R-:W-:Y:S01]  /*1b6c0*/  ISETP.GE.U32.AND P3, PT, R150, 0x7ffffef5, PT ;  /* 0x7ffffef59600780c */ /* 0x000fe20003f66070 */
[----:B------:R-:W-:Y:S01]  /*1b6d0*/  VIADD R152, R152, 0xfffffff6 ;  /* 0xfffffff698987836 */ /* 0x000fe20000000000 */
[----:B------:R-:W-:Y:S01]  /*1b6e0*/  IADD3 R161, P4, PT, R161, R154, RZ ;  /* 0x0000009aa1a17210 */ /* 0x000fe20007f9e0ff */
[----:B------:R-:W1:Y:S01]  /*1b6f0*/  LDC R150, c[0x0][0x3a0] ;  /* 0x0000e800ff967b82 */ /* 0x000e620000000800 */
[----:B------:R-:W-:Y:S02]  /*1b700*/  PRMT R155, RZ, 0x7610, R155 ;  /* 0x00007610ff9b7816 */ /* 0x000fe4000000009b */
[----:B0-----:R-:W-:Y:S01]  /*1b710*/  LEA.HI.X.SX32 R69, R158, R3, 0x1, P4 ;  /* 0x000000039e457211 */ /* 0x001fe200020f0eff */
[----:B--2---:R0:W-:Y:S04]  /*1b720*/  @!P5 STL [R1+0x3bc], R2 ;  /* 0x0003bc020100d387 */ /* 0x0041e80000100800 */
[----:B0-----:R-:W0:Y:S01]  /*1b730*/  LDC R2, c[0x0][0x3a8] ;  /* 0x0000ea00ff027b82 */ /* 0x001e220000000800 */
[----:B------:R-:W-:Y:S01]  /*1b740*/  ISETP.GE.U32.AND P5, PT, R152, 0x7ffffef7, PT ;  /* 0x7ffffef79800780c */ /* 0x000fe20003fa6070 */
[----:B0-----:R-:W-:-:S02]  /*1b750*/  IMAD R68, R2, 0x14, RZ ;  /* 0x0000001402447824 */ /* 0x001fc400078e02ff */
[----:B------:R-:W-:-:S03]  /*1b760*/  IMAD R152, R2, 0xa, RZ ;  /* 0x0000000a02987824 */ /* 0x000fc600078e02ff */
[----:B------:R-:W-:Y:S01]  /*1b770*/  IADD3 R2, P4, PT, R68, R154, RZ ;  /* 0x0000009a44027210 */ /* 0x000fe20007f9e0ff */
[----:B------:R-:W-:-:S05]  /*1b780*/  @!P3 IMAD.MOV.U32 R68, RZ, RZ, R161 ;  /* 0x000000ffff44b224 */ /* 0x000fca00078e00a1 */
[----:B------:R0:W2:Y:S01]  /*1b790*/  @!P3 LDG.E.U16 R155, desc[UR20][R68.64] ;  /* 0x00000014449bb981 */ /* 0x0000a2000c1e1500 */
[----:B---3--:R-:W-:-:S03]  /*1b7a0*/  PRMT R160, RZ, 0x7610, R160 ;  /* 0x00007610ffa07816 */ /* 0x008fc600000000a0 */
[----:B------:R3:W-:Y:S04]  /*1b7b0*/  STL [R1+0x15d8], R161 ;  /* 0x0015d8a101007387 */ /* 0x0007e80000100800 */
[----:B------:R-:W2:Y:S01]  /*1b7c0*/  LDL R158, [R1+0xe4] ;  /* 0x0000e400019e7983 */ /* 0x000ea20000100800 */
[----:B0-----:R-:W-:-:S03]  /*1b7d0*/  @!P6 IMAD.MOV.U32 R68, RZ, RZ, R2 ;  /* 0x000000ffff44e224 */ /* 0x001fc600078e0002 */
[----:B------:R0:W-:Y:S04]  /*1b7e0*/  STL [R1+0x15d4], R69 ;  /* 0x0015d44501007387 */ /* 0x0001e80000100800 */
[----:B---3--:R-:W3:Y:S01]  /*1b7f0*/  LDL.LU R161, [R1+0x288c] ;  /* 0x00288c0001a17983 */ /* 0x008ee20000300800 */
[----:B----4-:R-:W-:Y:S02]  /*1b800*/  PRMT R151, RZ, 0x7610, R151 ;  /* 0x00007610ff977816 */ /* 0x010fe40000000097 */
[----:B0-----:R-:W-:-:S05]  /*1b810*/  LEA.HI.X.SX32 R69, R152, R3, 0x1, P4 ;  /* 0x0000000398457211 */ /* 0x001fca00020f0eff */
[----:B------:R0:W4:Y:S02]  /*1b820*/  @!P6 LDG.E.U16 R160, desc[UR20][R68.64] ;  /* 0x0000001444a0e981 */ /* 0x000124000c1e1500 */
[----:B0-----:R-:W-:Y:S02]  /*1b830*/  @!P5 IMAD.MOV.U32 R68, RZ, RZ, R153 ;  /* 0x000000ffff44d224 */ /* 0x001fe400078e0099 */
[----:B--2---:R0:W-:Y:S01]  /*1b840*/  STL [R1+0x3c0], R155 ;  /* 0x0003c09b01007387 */ /* 0x0041e20000100800 */
[C---:B------:R-:W-:Y:S01]  /*1b850*/  ISETP.GT.U32.AND P4, PT, R133.reuse, R164, PT ;  /* 0x000000a48500720c */ /* 0x040fe20003f84070 */
[----:B------:R-:W2:Y:S02]  /*1b860*/  LDC R153, c[0x0][0x3a0] ;  /* 0x0000e800ff997b82 */ /* 0x000ea40000000800 */
[----:B0-----:R-:W2:Y:S04]  /*1b870*/  LDL R155, [R1+0xe0] ;  /* 0x0000e000019b7983 */ /* 0x001ea80000100800 */
[----:B------:R0:W-:Y:S04]  /*1b880*/  STL [R1+0x15d0], R2 ;  /* 0x0015d00201007387 */ /* 0x0001e80000100800 */
[----:B------:R1:W-:Y:S01]  /*1b890*/  STL [R1+0x15cc], R69 ;  /* 0x0015cc4501007387 */ /* 0x0003e20000100800 */
[----:B------:R-:W-:Y:S01]  /*1b8a0*/  ISETP.GT.U32.AND P3, PT, R133, R163, PT ;  /* 0x000000a38500720c */ /* 0x000fe20003f64070 */
[----:B0-----:R-:W0:Y:S01]  /*1b8b0*/  LDC R2, c[0x0][0x3a8] ;  /* 0x0000ea00ff027b82 */ /* 0x001e220000000800 */
[----:B-1----:R-:W-:-:S02]  /*1b8c0*/  @!P5 IMAD.MOV.U32 R69, RZ, RZ, R159 ;  /* 0x000000ffff45d224 */ /* 0x002fc400078e009f */
[--C-:B------:R-:W-:Y:S01]  /*1b8d0*/  @!P4 IMAD.IADD R164, R164, 0x1, -R133.reuse ;  /* 0x00000001a4a4c824 */ /* 0x100fe200078e0a85 */
[----:B------:R-:W2:Y:S04]  /*1b8e0*/  LDL R159, [R1+0xd4] ;  /* 0x0000d400019f7983 */ /* 0x000ea80000100800 */
[----:B------:R1:W2:Y:S04]  /*1b8f0*/  @!P5 LDG.E.U16 R151, desc[UR20][R68.64] ;  /* 0x000000144497d981 */ /* 0x0002a8000c1e1500 */
[----:B------:R-:W-:Y:S01]  /*1b900*/  @!P3 IMAD.IADD R163, R163, 0x1, -R133 ;  /* 0x00000001a3a3b824 */ /* 0x000fe200078e0a85 */
[----:B----4-:R4:W-:Y:S01]  /*1b910*/  STL [R1+0x3b8], R160 ;  /* 0x0003b8a001007387 */ /* 0x0109e20000100800 */
[----:B-1----:R-:W-:-:S03]  /*1b920*/  VIADD R68, R150, 0xfffffff8 ;  /* 0xfffffff896447836 */ /* 0x002fc60000000000 */
[----:B----4-:R-:W4:Y:S04]  /*1b930*/  LDL R160, [R1+0xd0] ;  /* 0x0000d00001a07983 */ /* 0x010f280000100800 */
[----:B------:R-:W-:Y:S01]  /*1b940*/  @!P4 STL [R1+0xf0], R164 ;  /* 0x0000f0a40100c387 */ /* 0x000fe20000100800 */
[----:B------:R-:W-:Y:S01]  /*1b950*/  ISETP.GE.U32.AND P4, PT, R68, 0x7ffffef9, PT ;  /* 0x7ffffef94400780c */ /* 0x000fe20003f86070 */
[C---:B0-----:R-:W-:Y:S02]  /*1b960*/  IMAD.SHL.U32 R68, R2.reuse, 0x8, RZ ;  /* 0x0000000802447824 */ /* 0x041fe400078e00ff */
[----:B------:R-:W-:Y:S01]  /*1b970*/  @!P3 STL [R1+0xec], R163 ;  /* 0x0000eca30100b387 */ /* 0x000fe20000100800 */
[----:B------:R-:W-:Y:S01]  /*1b980*/  IMAD R69, R2, 0x7, RZ ;  /* 0x0000000702457824 */ /* 0x000fe200078e02ff */
[----:B---3--:R-:W-:-:S02]  /*1b990*/  PRMT R161, RZ, 0x7610, R161 ;  /* 0x00007610ffa17816 */ /* 0x008fc400000000a1 */
[----:B--2---:R0:W-:Y:S02]  /*1b9a0*/  STL [R1+0x3c4], R151 ;  /* 0x0003c49701007387 */ /* 0x0041e40000100800 */
[----:B0-----:R-:W-:-:S04]  /*1b9b0*/  LEA R151, P3, R2, R154, 0x4 ;  /* 0x0000009a02977211 */ /* 0x001fc800078620ff */
[----:B------:R-:W-:Y:S01]  /*1b9c0*/  LEA.HI.X.SX32 R150, R68, R3, 0x1, P3 ;  /* 0x0000000344967211 */ /* 0x000fe200018f0eff */
[----:B------:R-:W-:Y:S01]  /*1b9d0*/  VIADD R68, R162, 0xfffffffb ;  /* 0xfffffffba2447836 */ /* 0x000fe20000000000 */
[----:B------:R-:W-:-:S04]  /*1b9e0*/  IADD3 R164, P3, PT, R156, R154, RZ ;  /* 0x0000009a9ca47210 */ /* 0x000fc80007f7e0ff */
[----:B------:R-:W-:Y:S01]  /*1b9f0*/  LEA.HI.X.SX32 R2, R69, R3, 0x1, P3 ;  /* 0x0000000345027211 */ /* 0x000fe200018f0eff */
[----:B------:R-:W-:Y:S01]  /*1ba00*/  @!P0 IMAD.MOV.U32 R69, RZ, RZ, R150 ;  /* 0x000000ffff458224 */ /* 0x000fe200078e0096 */
[----:B------:R-:W-:Y:S01]  /*1ba10*/  ISETP.GE.U32.AND P3, PT, R68, 0x7ffffefc, PT ;  /* 0x7ffffefc4400780c */ /* 0x000fe20003f66070 */
[----:B------:R-:W-:-:S05]  /*1ba20*/  @!P0 IMAD.MOV.U32 R68, RZ, RZ, R151 ;  /* 0x000000ffff448224 */ /* 0x000fca00078e0097 */
[----:B------:R-:W2:Y:S01]  /*1ba30*/  @!P0 LDG.E.U16 R161, desc[UR20][R68.64] ;  /* 0x0000001444a18981 */ /* 0x000ea2000c1e1500 */
[----:B------:R-:W-:-:S13]  /*1ba40*/  ISETP.GT.U32.AND P6, PT, R133, R157, PT ;  /* 0x0000009d8500720c */ /* 0x000fda0003fc4070 */
[----:B------:R-:W-:-:S05]  /*1ba50*/  @!P6 IMAD.IADD R157, R157, 0x1, -R133 ;  /* 0x000000019d9de824 */ /* 0x000fca00078e0a85 */
[----:B------:R0:W-:Y:S04]  /*1ba60*/  @!P6 STL [R1+0xe8], R157 ;  /* 0x0000e89d0100e387 */ /* 0x0001e80000100800 */
[----:B------:R-:W-:Y:S04]  /*1ba70*/  STL [R1+0x15c0], R151 ;  /* 0x0015c09701007387 */ /* 0x000fe80000100800 */
[----:B------:R-:W3:Y:S04]  /*1ba80*/  LDL R163, [R1+0xcc] ;  /* 0x0000cc0001a37983 */ /* 0x000ee80000100800 */
[----:B------:R-:W3:Y:S04]  /*1ba90*/  LDL R156, [R1+0xc8] ;  /* 0x0000c800019c7983 */ /* 0x000ee80000100800 */
[----:B------:R1:W-:Y:S04]  /*1baa0*/  STL [R1+0x15bc], R150 ;  /* 0x0015bc9601007387 */ /* 0x0003e80000100800 */
[----:B0-----:R-:W3:Y:S04]  /*1bab0*/  LDL R157, [R1+0xc4] ;  /* 0x0000c400019d7983 */ /* 0x001ee80000100800 */
[----:B------:R-:W-:Y:S04]  /*1bac0*/  STL [R1+0x15b8], R164 ;  /* 0x0015b8a401007387 */ /* 0x000fe80000100800 */
[----:B------:R-:W-:Y:S04]  /*1bad0*/  STL [R1+0x15b4], R2 ;  /* 0x0015b40201007387 */ /* 0x000fe80000100800 */
[----:B-1----:R-:W3:Y:S04]  /*1bae0*/  LDL.LU R150, [R1+0x2888] ;  /* 0x0028880001967983 */ /* 0x002ee80000300800 */
[----:B------:R-:W3:Y:S04]  /*1baf0*/  LDL.LU R151, [R1+0x2884] ;  /* 0x0028840001977983 */ /* 0x000ee80000300800 */
[----:B--2---:R0:W-:Y:S04]  /*1bb00*/  STL [R1+0x3b4], R161 ;  /* 0x0003b4a101007387 */ /* 0x0041e80000100800 */
[----:B0-----:R-:W2:Y:S01]  /*1bb10*/  LDL.LU R161, [R1+0x2880] ;  /* 0x0028800001a17983 */ /* 0x001ea20000300800 */
[----:B------:R-:W-:Y:S01]  /*1bb20*/  ISETP.GT.U32.AND P6, PT, R133, R158, PT ;  /* 0x0000009e8500720c */ /* 0x000fe20003fc4070 */
[----:B------:R-:W-:-:S02]  /*1bb30*/  @!P4 IMAD.MOV.U32 R68, RZ, RZ, R164 ;  /* 0x000000ffff44c224 */ /* 0x000fc400078e00a4 */
[----:B------:R-:W-:Y:S02]  /*1bb40*/  @!P4 IMAD.MOV.U32 R69, RZ, RZ, R2 ;  /* 0x000000ffff45c224 */ /* 0x000fe400078e0002 */
[----:B------:R-:W0:Y:S08]  /*1bb50*/  LDC R2, c[0x0][0x3a8] ;  /* 0x0000ea00ff027b82 */ /* 0x000e300000000800 */
[----:B------:R-:W-:-:S05]  /*1bb60*/  @!P6 IMAD.IADD R158, R158, 0x1, -R133 ;  /* 0x000000019e9ee824 */ /* 0x000fca00078e0a85 */
[----:B------:R1:W-:Y:S04]  /*1bb70*/  @!P6 STL [R1+0xe4], R158 ;  /* 0x0000e49e0100e387 */ /* 0x0003e80000100800 */
[----:B-1----:R-:W3:Y:S01]  /*1bb80*/  LDL.LU R158, [R1+0x287c] ;  /* 0x00287c00019e7983 */ /* 0x002ee20000300800 */
[----:B--2---:R-:W-:Y:S01]  /*1bb90*/  PRMT R161, RZ, 0x7610, R161 ;  /* 0x00007610ffa17816 */ /* 0x004fe200000000a1 */
[----:B------:R-:W-:Y:S01]  /*1bba0*/  VIADD R153, R153, 0xfffffffa ;  /* 0xfffffffa99997836 */ /* 0x000fe20000000000 */
[C---:B------:R-:W-:Y:S01]  /*1bbb0*/  ISETP.GT.U32.AND P5, PT, R133.reuse, R155, PT ;  /* 0x0000009b8500720c */ /* 0x040fe20003fa4070 */
[----:B------:R-:W2:Y:S04]  /*1bbc0*/  LDL R164, [R1+0x90] ;  /* 0x0000900001a47983 */ /* 0x000ea80000100800 */
[----:B------:R0:W2:Y:S01]  /*1bbd0*/  @!P4 LDG.E.U16 R161, desc[UR20][R68.64] ;  /* 0x0000001444a1c981 */ /* 0x0000a2000c1e1500 */
[----:B------:R-:W-:-:S02]  /*1bbe0*/  ISETP.GT.U32.AND P6, PT, R133, R159, PT ;  /* 0x0000009f8500720c */ /* 0x000fc40003fc4070 */
[----:B----4-:R-:W-:-:S05]  /*1bbf0*/  ISETP.GT.U32.AND P0, PT, R133, R160, PT ;  /* 0x000000a08500720c */ /* 0x010fca0003f04070 */
[----:B------:R-:W-:Y:S02]  /*1bc00*/  @!P5 IMAD.IADD R155, R155, 0x1, -R133 ;  /* 0x000000019b9bd824 */ /* 0x000fe400078e0a85 */
[----:B0-----:R-:W-:Y:S01]  /*1bc10*/  IMAD R69, R2, 0xc, RZ ;  /* 0x0000000c02457824 */ /* 0x001fe200078e02ff */
[----:B------:R-:W-:-:S03]  /*1bc20*/  ISETP.GE.U32.AND P4, PT, R153, 0x7ffffefb, PT ;  /* 0x7ffffefb9900780c */ /* 0x000fc60003f86070 */
[--C-:B------:R-:W-:Y:S01]  /*1bc30*/  @!P6 IMAD.IADD R159, R159, 0x1, -R133.reuse ;  /* 0x000000019f9fe824 */ /* 0x100fe200078e0a85 */
[----:B------:R0:W-:Y:S01]  /*1bc40*/  @!P5 STL [R1+0xe0], R155 ;  /* 0x0000e09b0100d387 */ /* 0x0001e20000100800 */
[----:B------:R-:W-:Y:S01]  /*1bc50*/  @!P0 IMAD.IADD R160, R160, 0x1, -R133 ;  /* 0x00000001a0a08824 */ /* 0x000fe200078e0a85 */
[----:B------:R-:W-:Y:S01]  /*1bc60*/  IADD3 R69, P5, PT, R69, R154, RZ ;  /* 0x0000009a45457210 */ /* 0x000fe20007fbe0ff */
[C---:B------:R-:W-:Y:S02]  /*1bc70*/  IMAD R153, R2.reuse, 0x6, RZ ;  /* 0x0000000602997824 */ /* 0x040fe400078e02ff */
[----:B------:R-:W-:Y:S01]  /*1bc80*/  IMAD R68, R2, 0x5, RZ ;  /* 0x0000000502447824 */ /* 0x000fe200078e02ff */
[----:B0-----:R-:W4:Y:S01]  /*1bc90*/  LDL R155, [R1+0x94] ;  /* 0x00009400019b7983 */ /* 0x001f220000100800 */
[----:B---3--:R-:W-:-:S03]  /*1bca0*/  PRMT R158, RZ, 0x7610, R158 ;  /* 0x00007610ff9e7816 */ /* 0x008fc6000000009e */
[----:B--2---:R0:W-:Y:S04]  /*1bcb0*/  STL [R1+0x3b0], R161 ;  /* 0x0003b0a101007387 */ /* 0x0041e80000100800 */
[----:B------:R1:W-:Y:S01]  /*1bcc0*/  @!P6 STL [R1+0xd4], R159 ;  /* 0x0000d49f0100e387 */ /* 0x0003e20000100800 */
[----:B------:R-:W-:Y:S01]  /*1bcd0*/  PRMT R151, RZ, 0x7610, R151 ;  /* 0x00007610ff977816 */ /* 0x000fe20000000097 */
[----:B0-----:R-:W0:Y:S02]  /*1bce0*/  LDC R161, c[0x0][0x3a0] ;  /* 0x0000e800ffa17b82 */ /* 0x001e240000000800 */
[----:B-1----:R-:W2:Y:S04]  /*1bcf0*/  LDL R159, [R1+0xac] ;  /* 0x0000ac00019f7983 */ /* 0x002ea80000100800 */
[----:B------:R1:W-:Y:S04]  /*1bd00*/  @!P0 STL [R1+0xd0], R160 ;  /* 0x0000d0a001008387 */ /* 0x0003e80000100800 */
[----:B------:R3:W-:Y:S01]  /*1bd10*/  STL [R1+0x15b0], R69 ;  /* 0x0015b04501007387 */ /* 0x0007e20000100800 */
[----:B-1----:R-:W-:-:S02]  /*1bd20*/  IADD3 R160, P0, PT, R152, R154, RZ ;  /* 0x0000009a98a07210 */ /* 0x002fc40007f1e0ff */
[-C--:B------:R-:W-:Y:S02]  /*1bd30*/  LEA.HI.X.SX32 R152, R153, R3.reuse, 0x1, P5 ;  /* 0x0000000399987211 */ /* 0x080fe400028f0eff */
[----:B------:R-:W-:Y:S01]  /*1bd40*/  LEA.HI.X.SX32 R2, R68, R3, 0x1, P0 ;  /* 0x0000000344027211 */ /* 0x000fe200000f0eff */
[----:B------:R-:W-:Y:S02]  /*1bd50*/  @!P1 IMAD.MOV.U32 R68, RZ, RZ, R69 ;  /* 0x000000ffff449224 */ /* 0x000fe400078e0045 */
[----:B---3--:R-:W-:-:S05]  /*1bd60*/  @!P1 IMAD.MOV.U32 R69, RZ, RZ, R152 ;  /* 0x000000ffff459224 */ /* 0x008fca00078e0098 */
[----:B------:R1:W3:Y:S02]  /*1bd70*/  @!P1 LDG.E.U16 R158, desc[UR20][R68.64] ;  /* 0x00000014449e9981 */ /* 0x0002e4000c1e1500 */
[----:B-1----:R-:W-:Y:S02]  /*1bd80*/  VIADD R69, R162, 0xfffffffd ;  /* 0xfffffffda2457836 */ /* 0x002fe40000000000 */
[----:B------:R-:W-:-:S03]  /*1bd90*/  @!P4 IMAD.MOV.U32 R68, RZ, RZ, R160 ;  /* 0x000000ffff44c224 */ /* 0x000fc600078e00a0 */
[----:B------:R-:W-:Y:S01]  /*1bda0*/  ISETP.GE.U32.AND P1, PT, R69, 0x7ffffefe, PT ;  /* 0x7ffffefe4500780c */ /* 0x000fe20003f26070 */
[----:B------:R-:W-:Y:S01]  /*1bdb0*/  @!P4 IMAD.MOV.U32 R69, RZ, RZ, R2 ;  /* 0x000000ffff45c224 */ /* 0x000fe200078e0002 */
[----:B------:R-:W-:Y:S04]  /*1bdc0*/  STL [R1+0x15a8], R160 ;  /* 0x0015a8a001007387 */ /* 0x000fe80000100800 */
[----:B------:R1:W2:Y:S04]  /*1bdd0*/  @!P4 LDG.E.U16 R151, desc[UR20][R68.64] ;  /* 0x000000144497c981 */ /* 0x0002a8000c1e1500 */
[----:B------:R0:W-:Y:S04]  /*1bde0*/  STL [R1+0x15ac], R152 ;  /* 0x0015ac9801007387 */ /* 0x0001e80000100800 */
[----:B0-----:R-:W2:Y:S04]  /*1bdf0*/  LDL.LU R152, [R1+0x2878] ;  /* 0x0028780001987983 */ /* 0x001ea80000300800 */
[----:B------:R0:W-:Y:S01]  /*1be00*/  STL [R1+0x15a4], R2 ;  /* 0x0015a40201007387 */ /* 0x0001e20000100800 */
[C---:B------:R-:W-:Y:S01]  /*1be10*/  ISETP.GT.U32.AND P0, PT, R133.reuse, R156, PT ;  /* 0x0000009c8500720c */ /* 0x040fe20003f04070 */
[----:B0-----:R-:W1:Y:S02]  /*1be20*/  LDC R2, c[0x0][0x3a8] ;  /* 0x0000ea00ff027b82 */ /* 0x001e640000000800 */
[----:B---3--:R0:W-:Y:S04]  /*1be30*/  STL [R1+0x3a8], R158 ;  /* 0x0003a89e01007387 */ /* 0x0081e80000100800 */
[----:B0-----:R-:W3:Y:S01]  /*1be40*/  LDL.LU R158, [R1+0x2874] ;  /* 0x00287400019e7983 */ /* 0x001ee20000300800 */
[----:B------:R-:W-:-:S02]  /*1be50*/  ISETP.GT.U32.AND P6, PT, R133, R163, PT ;  /* 0x000000a38500720c */ /* 0x000fc40003fc4070 */
[----:B------:R-:W-:-:S03]  /*1be60*/  ISETP.GT.U32.AND P5, PT, R133, R157, PT ;  /* 0x0000009d8500720c */ /* 0x000fc60003fa4070 */
[----:B------:R-:W-:Y:S01]  /*1be70*/  @!P0 IMAD.IADD R156, R156, 0x1, -R133 ;  /* 0x000000019c9c8824 */ /* 0x000fe200078e0a85 */
[----:B------:R-:W4:Y:S01]  /*1be80*/  LDL R160, [R1+0xb0] ;  /* 0x0000b00001a07983 */ /* 0x000f220000100800 */
[----:B-1----:R-:W-:-:S03]  /*1be90*/  IMAD.SHL.U32 R68, R2, 0x4, RZ ;  /* 0x0000000402447824 */ /* 0x002fc600078e00ff */
[----:B------:R0:W-:Y:S03]  /*1bea0*/  @!P0 STL [R1+0xc8], R156 ;  /* 0x0000c89c01008387 */ /* 0x0001e60000100800 */
[--C-:B------:R-:W-:Y:S02]  /*1beb0*/  @!P6 IMAD.IADD R163, R163, 0x1, -R133.reuse ;  /* 0x00000001a3a3e824 */ /* 0x100fe400078e0a85 */
[----:B------:R-:W-:Y:S01]  /*1bec0*/  @!P5 IMAD.IADD R157, R157, 0x1, -R133 ;  /* 0x000000019d9dd824 */ /* 0x000fe200078e0a85 */
[----:B0-----:R-:W-:Y:S02]  /*1bed0*/  LEA R156, P0, R2, R154, 0x3 ;  /* 0x0000009a029c7211 */ /* 0x001fe400078018ff */
[----:B------:R0:W-:Y:S01]  /*1bee0*/  @!P6 STL [R1+0xcc], R163 ;  /* 0x0000cca30100e387 */ /* 0x0001e20000100800 */
[----:B------:R-:W-:Y:S01]  /*1bef0*/  VIADD R69, R162, 0xfffffffe ;  /* 0xfffffffea2457836 */ /* 0x000fe20000000000 */
[----:B------:R-:W-:-:S02]  /*1bf00*/  LEA.HI.X.SX32 R68, R68, R3, 0x1, P0 ;  /* 0x0000000344447211 */ /* 0x000fc400000f0eff */
[----:B0-----:R-:W4:Y:S04]  /*1bf10*/  LDL R163, [R1+0xb4] ;  /* 0x0000b40001a37983 */ /* 0x001f280000100800 */
[----:B--2---:R0:W-:Y:S01]  /*1bf20*/  STL [R1+0x3ac], R151 ;  /* 0x0003ac9701007387 */ /* 0x0041e20000100800 */
[----:B------:R-:W-:Y:S01]  /*1bf30*/  ISETP.GE.U32.AND P0, PT, R69, 0x7ffffeff, PT ;  /* 0x7ffffeff4500780c */ /* 0x000fe20003f06070 */
[----:B------:R-:W-:Y:S02]  /*1bf40*/  @!P3 IMAD.MOV.U32 R69, RZ, RZ, R68 ;  /* 0x000000ffff45b224 */ /* 0x000fe400078e0044 */
[----:B0-----:R-:W2:Y:S04]  /*1bf50*/  LDL R151, [R1+0xa8] ;  /* 0x0000a80001977983 */ /* 0x001ea80000100800 */
[----:B------:R-:W-:Y:S04]  /*1bf60*/  STL [R1+0x15a0], R156 ;  /* 0x0015a09c01007387 */ /* 0x000fe80000100800 */
[----:B------:R0:W-:Y:S04]  /*1bf70*/  @!P5 STL [R1+0xc4], R157 ;  /* 0x0000c49d0100d387 */ /* 0x0001e80000100800 */
[----:B0-----:R-:W2:Y:S04]  /*1bf80*/  LDL R157, [R1+0xa4] ;  /* 0x0000a400019d7983 */ /* 0x001ea80000100800 */
[----:B------:R0:W-:Y:S02]  /*1bf90*/  STL [R1+0x159c], R68 ;  /* 0x00159c4401007387 */ /* 0x0001e40000100800 */
[----:B0-----:R-:W-:Y:S01]  /*1bfa0*/  @!P3 IMAD.MOV.U32 R68, RZ, RZ, R156 ;  /* 0x000000ffff44b224 */ /* 0x001fe200078e009c */
[----:B---3--:R-:W-:Y:S01]  /*1bfb0*/  PRMT R158, RZ, 0x7610, R158 ;  /* 0x00007610ff9e7816 */ /* 0x008fe2000000009e */
[----:B------:R-:W-:Y:S01]  /*1bfc0*/  VIADD R161, R161, 0xfffffffc ;  /* 0xfffffffca1a17836 */ /* 0x000fe20000000000 */
[C---:B------:R-:W-:Y:S01]  /*1bfd0*/  ISETP.GT.U32.AND P4, PT, R133.reuse, R164, PT ;  /* 0x000000a48500720c */ /* 0x040fe20003f84070 */
[----:B------:R-:W3:Y:S04]  /*1bfe0*/  LDL.LU R156, [R1+0x2870] ;  /* 0x00287000019c7983 */ /* 0x000ee80000300800 */
[----:B------:R0:W2:Y:S01]  /*1bff0*/  @!P3 LDG.E.U16 R158, desc[UR20][R68.64] ;  /* 0x00000014449eb981 */ /* 0x0000a2000c1e1500 */
[----:B----4-:R-:W-:-:S02]  /*1c000*/  ISETP.GT.U32.AND P6, PT, R133, R155, PT ;  /* 0x0000009b8500720c */ /* 0x010fc40003fc4070 */
[----:B------:R-:W-:Y:S02]  /*1c010*/  ISETP.GT.U32.AND P5, PT, R133, R159, PT ;  /* 0x0000009f8500720c */ /* 0x000fe40003fa4070 */
[----:B------:R-:W-:-:S03]  /*1c020*/  ISETP.GE.U32.AND P3, PT, R161, 0x7ffffefd, PT ;  /* 0x7ffffefda100780c */ /* 0x000fc60003f66070 */
[----:B------:R-:W-:Y:S02]  /*1c030*/  @!P4 IMAD.IADD R164, R164, 0x1, -R133 ;  /* 0x00000001a4a4c824 */ /* 0x000fe400078e0a85 */
[----:B0-----:R-:W-:-:S04]  /*1c040*/  IMAD R68, R2, 0x3, RZ ;  /* 0x0000000302447824 */ /* 0x001fc800078e02ff */
[--C-:B------:R-:W-:Y:S02]  /*1c050*/  @!P6 IMAD.IADD R155, R155, 0x1, -R133.reuse ;  /* 0x000000019b9be824 */ /* 0x100fe400078e0a85 */
[----:B------:R-:W-:Y:S01]  /*1c060*/  @!P5 IMAD.IADD R159, R159, 0x1, -R133 ;  /* 0x000000019f9fd824 */ /* 0x000fe200078e0a85 */
[----:B------:R-:W-:Y:S01]  /*1c070*/  PRMT R152, RZ, 0x7610, R152 ;  /* 0x00007610ff987816 */ /* 0x000fe20000000098 */
[----:B--2---:R0:W-:Y:S04]  /*1c080*/  STL [R1+0x3a4], R158 ;  /* 0x0003a49e01007387 */ /* 0x0041e80000100800 */
[----:B0-----:R-:W2:Y:S04]  /*1c090*/  LDL R158, [R1+0xa0] ;  /* 0x0000a000019e7983 */ /* 0x001ea80000100800 */
[----:B------:R-:W-:Y:S01]  /*1c0a0*/  @!P4 STL [R1+0x90], R164 ;  /* 0x000090a40100c387 */ /* 0x000fe20000100800 */
[----:B------:R-:W-:-:S03]  /*1c0b0*/  IADD3 R69, P4, PT, R153, R154, RZ ;  /* 0x0000009a99457210 */ /* 0x000fc60007f9e0ff */
[----:B------:R0:W-:Y:S01]  /*1c0c0*/  @!P6 STL [R1+0x94], R155 ;  /* 0x0000949b0100e387 */ /* 0x0001e20000100800 */
[----:B------:R-:W-:-:S03]  /*1c0d0*/  LEA.HI.X.SX32 R68, R68, R3, 0x1, P4 ;  /* 0x0000000344447211 */ /* 0x000fc600020f0eff */
[----:B0-----:R-:W4:Y:S04]  /*1c0e0*/  LDL R155, [R1+0x9c] ;  /* 0x00009c00019b7983 */ /* 0x001f280000100800 */
[----:B------:R0:W-:Y:S04]  /*1c0f0*/  STL [R1+0x1598], R69 ;  /* 0x0015984501007387 */ /* 0x0001e80000100800 */
[----:B------:R-:W4:Y:S04]  /*1c100*/  LDL R161, [R1+0x98] ;  /* 0x0000980001a17983 */ /* 0x000f280000100800 */
[----:B------:R1:W-:Y:S01]  /*1c110*/  @!P5 STL [R1+0xac], R159 ;  /* 0x0000ac9f0100d387 */ /* 0x0003e20000100800 */
[----:B0-----:R-:W-:Y:S01]  /*1c120*/  @!P3 LOP3.LUT R69, R69, R68, RZ, 0x3c, !PT ;  /* 0x000000444545b212 */ /* 0x001fe200078e3cff */
[C---:B------:R-:W-:Y:S01]  /*1c130*/  IMAD.SHL.U32 R164, R2.reuse, 0x2, RZ ;  /* 0x0000000202a47824 */ /* 0x040fe200078e00ff */
[----:B------:R-:W-:Y:S01]  /*1c140*/  LEA R153, P4, R2, R154, 0x2 ;  /* 0x0000009a02997211 */ /* 0x000fe200078810ff */
[----:B-1----:R-:W4:Y:S04]  /*1c150*/  LDL R159, [R1+0xc] ;  /* 0x00000c00019f7983 */ /* 0x002f280000100800 */
[----:B------:R0:W-:Y:S01]  /*1c160*/  STL [R1+0x1594], R68 ;  /* 0x0015944401007387 */ /* 0x0001e20000100800 */
[----:B------:R-:W-:-:S02]  /*1c170*/  PRMT R2, RZ, 0x7610, R2 ;  /* 0x00007610ff027816 */ /* 0x000fc40000000002 */
[----:B0-----:R-:W-:-:S04]  /*1c180*/  @!P3 LOP3.LUT R68, R69, R68, RZ, 0x3c, !PT ;  /* 0x000000444544b212 */ /* 0x001fc800078e3cff */
[----:B------:R-:W-:-:S05]  /*1c190*/  @!P3 LOP3.LUT R69, R69, R68, RZ, 0x3c, !PT ;  /* 0x000000444545b212 */ /* 0x000fca00078e3cff */
[----:B------:R0:W4:Y:S01]  /*1c1a0*/  @!P3 LDG.E.U16 R2, desc[UR20][R68.64] ;  /* 0x000000144402b981 */ /* 0x000122000c1e1500 */
[----:B------:R-:W-:Y:S01]  /*1c1b0*/  LEA.HI.X.SX32 R164, R164, R3, 0x1, P4 ;  /* 0x00000003a4a47211 */ /* 0x000fe200020f0eff */
[----:B0-----:R-:W-:-:S04]  /*1c1c0*/  @!P1 IMAD.MOV.U32 R68, RZ, RZ, R153 ;  /* 0x000000ffff449224 */ /* 0x001fc800078e0099 */
[----:B------:R-:W-:-:S05]  /*1c1d0*/  @!P1 IMAD.MOV.U32 R69, RZ, RZ, R164 ;  /* 0x000000ffff459224 */ /* 0x000fca00078e00a4 */
[----:B------:R0:W4:Y:S04]  /*1c1e0*/  @!P1 LDG.E.U16 R152, desc[UR20][R68.64] ;  /* 0x0000001444989981 */ /* 0x000128000c1e1500 */
[----:B------:R1:W-:Y:S04]  /*1c1f0*/  STL [R1+0x1590], R153 ;  /* 0x0015909901007387 */ /* 0x0003e80000100800 */
[----:B------:R-:W-:Y:S01]  /*1c200*/  STL [R1+0x158c], R164 ;  /* 0x00158ca401007387 */ /* 0x000fe20000100800 */
[----:B0-----:R-:W1:Y:S01]  /*1c210*/  LDC.64 R68, c[0x0][0x3a8] ;  /* 0x0000ea00ff447b82 */ /* 0x001e620000000a00 */
        /* <DEDUP_REMOVED lines=8> */
[----:B-1----:R-:W-:Y:S02]  /*1c2a0*/  IMAD.MOV.U32 R153, RZ, RZ, R68 ;  /* 0x000000ffff997224 */ /* 0x002fe400078e0044 */
[----:B------:R-:W-:Y:S01]  /*1c2b0*/  VIADD R68, R162, 0xffffffff ;  /* 0xffffffffa2447836 */ /* 0x000fe20000000000 */
[----:B---3--:R-:W-:-:S02]  /*1c2c0*/  PRMT R156, RZ, 0x7610, R156 ;  /* 0x00007610ff9c7816 */ /* 0x008fc4000000009c */
[----:B--2---:R-:W-:-:S13]  /*1c2d0*/  ISETP.GT.U32.AND P1, PT, R133, R158, PT ;  /* 0x0000009e8500720c */ /* 0x004fda0003f24070 */
[----:B------:R-:W-:Y:S01]  /*1c2e0*/  @!P1 IMAD.IADD R158, R158, 0x1, -R133 ;  /* 0x000000019e9e9824 */ /* 0x000fe200078e0a85 */
[----:B----4-:R0:W-:Y:S02]  /*1c2f0*/  STL [R1+0x39c], R2 ;  /* 0x00039c0201007387 */ /* 0x0101e40000100800 */
[----:B0-----:R-:W0:Y:S02]  /*1c300*/  LDC R2, c[0x0][0x3a8] ;  /* 0x0000ea00ff027b82 */ /* 0x001e240000000800 */
[----:B------:R1:W-:Y:S04]  /*1c310*/  STL [R1+0x3a0], R152 ;  /* 0x0003a09801007387 */ /* 0x0003e80000100800 */
[----:B------:R-:W2:Y:S04]  /*1c320*/  LDL R164, [R1+0x8c] ;  /* 0x00008c0001a47983 */ /* 0x000ea80000100800 */
[----:B-1----:R-:W3:Y:S04]  /*1c330*/  LDL R152, [R1+0x88] ;  /* 0x0000880001987983 */ /* 0x002ee80000100800 */
[----:B------:R1:W-:Y:S04]  /*1c340*/  @!P6 STL [R1+0xb0], R160 ;  /* 0x0000b0a00100e387 */ /* 0x0003e80000100800 */
[----:B-1----:R-:W4:Y:S04]  /*1c350*/  LDL R160, [R1+0x5c] ;  /* 0x00005c0001a07983 */ /* 0x002f280000100800 */
[----:B------:R0:W-:Y:S04]  /*1c360*/  STL [R1+0x31c], R69 ;  /* 0x00031c4501007387 */ /* 0x0001e80000100800 */
[----:B------:R1:W-:Y:S01]  /*1c370*/  @!P4 STL [R1+0xb4], R163 ;  /* 0x0000b4a30100c387 */ /* 0x0003e20000100800 */
[----:B0-----:R-:W-:-:S03]  /*1c380*/  IMAD.SHL.U32 R69, R2, 0x2, RZ ;  /* 0x0000000202457824 */ /* 0x001fc600078e00ff */
[----:B-1----:R-:W2:Y:S02]  /*1c390*/  LDL R163, [R1+0x58] ;  /* 0x0000580001a37983 */ /* 0x002ea40000100800 */
[----:B------:R-:W-:Y:S02]  /*1c3a0*/  IADD3 R69, P6, PT, R69, R154, RZ ;  /* 0x0000009a45457210 */ /* 0x000fe40007fde0ff */
[----:B------:R0:W-:Y:S04]  /*1c3b0*/  @!P5 STL [R1+0xa8], R151 ;  /* 0x0000a8970100d387 */ /* 0x0001e80000100800 */
[----:B0-----:R-:W2:Y:S04]  /*1c3c0*/  LDL.LU R151, [R1+0x286c] ;  /* 0x00286c0001977983 */ /* 0x001ea80000300800 */
[----:B------:R-:W3:Y:S04]  /*1c3d0*/  LDL R162, [R1+0x54] ;  /* 0x0000540001a27983 */ /* 0x000ee80000100800 */
[----:B------:R-:W-:Y:S04]  /*1c3e0*/  STL [R1+0x1588], R69 ;  /* 0x0015884501007387 */ /* 0x000fe80000100800 */
[----:B------:R0:W-:Y:S02]  /*1c3f0*/  @!P3 STL [R1+0xa4], R157 ;  /* 0x0000a49d0100b387 */ /* 0x0001e40000100800 */
[----:B0-----:R-:W-:-:S02]  /*1c400*/  LEA.HI.X.SX32 R157, R2, R3, 0x1, P6 ;  /* 0x00000003029d7211 */ /* 0x001fc400030f0eff */
[----:B------:R-:W3:Y:S04]  /*1c410*/  LDL R2, [R1+0x84] ;  /* 0x0000840001027983 */ /* 0x000ee80000100800 */
[----:B------:R0:W-:Y:S04]  /*1c420*/  STL [R1+0x1584], R157 ;  /* 0x0015849d01007387 */ /* 0x0001e80000100800 */
[----:B------:R1:W-:Y:S01]  /*1c430*/  @!P1 STL [R1+0xa0], R158 ;  /* 0x0000a09e01009387 */ /* 0x0003e20000100800 */
[----:B------:R-:W-:Y:S01]  /*1c440*/  ISETP.GE.U32.AND P1, PT, R68, 0x7fffff00, PT ;  /* 0x7fffff004400780c */ /* 0x000fe20003f26070 */
[----:B------:R-:W-:-:S02]  /*1c450*/  @!P0 IMAD.MOV.U32 R68, RZ, RZ, R69 ;  /* 0x000000ffff448224 */ /* 0x000fc400078e0045 */
[----:B------:R-:W-:Y:S01]  /*1c460*/  @!P0 IMAD.MOV.U32 R69, RZ, RZ, R157 ;  /* 0x000000ffff458224 */ /* 0x000fe200078e009d */
[C---:B------:R-:W-:Y:S01]  /*1c470*/  ISETP.GT.U32.AND P4, PT, R133.reuse, R155, PT ;  /* 0x0000009b8500720c */ /* 0x040fe20003f84070 */
[----:B0-----:R-:W3:Y:S04]  /*1c480*/  LDL R157, [R1+0x44] ;  /* 0x00004400019d7983 */ /* 0x001ee80000100800 */
[----:B------:R0:W3:Y:S01]  /*1c490*/  @!P0 LDG.E.U16 R156, desc[UR20][R68.64] ;  /* 0x00000014449c8981 */ /* 0x0000e2000c1e1500 */
[----:B------:R-:W-:-:S03]  /*1c4a0*/  ISETP.GT.U32.AND P5, PT, R133, R161, PT ;  /* 0x000000a18500720c */ /* 0x000fc60003fa4070 */
[----:B-1----:R-:W4:Y:S01]  /*1c4b0*/  LDL R158, [R1+0x50] ;  /* 0x00005000019e7983 */ /* 0x002f220000100800 */
[----:B0-----:R-:W0:Y:S03]  /*1c4c0*/  LDC R69, c[0x0][0x3a0] ;  /* 0x0000e800ff457b82 */ /* 0x001e260000000800 */
[----:B------:R-:W-:-:S06]  /*1c4d0*/  @!P4 IMAD.IADD R155, R155, 0x1, -R133 ;  /* 0x000000019b9bc824 */ /* 0x000fcc00078e0a85 */
[----:B------:R-:W-:Y:S02]  /*1c4e0*/  @!P5 IMAD.IADD R161, R161, 0x1, -R133 ;  /* 0x00000001a1a1d824 */ /* 0x000fe400078e0a85 */
[----:B0-----:R-:W-:Y:S02]  /*1c4f0*/  VIADD R68, R69, 0xffffff0b ;  /* 0xffffff0b45447836 */ /* 0x001fe40000000000 */
[----:B------:R-:W-:Y:S01]  /*1c500*/  @!P1 IMAD.MOV.U32 R69, RZ, RZ, R3 ;  /* 0x000000ffff459224 */ /* 0x000fe200078e0003 */
[----:B--2---:R-:W-:Y:S01]  /*1c510*/  PRMT R151, RZ, 0x7610, R151 ;  /* 0x00007610ff977816 */ /* 0x004fe20000000097 */
[----:B---3--:R0:W-:Y:S04]  /*1c520*/  STL [R1+0x398], R156 ;  /* 0x0003989c01007387 */ /* 0x0081e80000100800 */
[----:B0-----:R-:W2:Y:S04]  /*1c530*/  LDL R156, [R1+0x10] ;  /* 0x00001000019c7983 */ /* 0x001ea80000100800 */
[----:B------:R0:W-:Y:S04]  /*1c540*/  @!P4 STL [R1+0x9c], R155 ;  /* 0x00009c9b0100c387 */ /* 0x0001e80000100800 */
[----:B0-----:R-:W3:Y:S04]  /*1c550*/  LDL R155, [R1+0x18] ;  /* 0x00001800019b7983 */ /* 0x001ee80000100800 */
[----:B------:R0:W-:Y:S01]  /*1c560*/  @!P5 STL [R1+0x98], R161 ;  /* 0x000098a10100d387 */ /* 0x0001e20000100800 */
[----:B------:R-:W-:Y:S01]  /*1c570*/  ISETP.GE.U32.AND P5, PT, R68, 0x7ffffe0c, PT ;  /* 0x7ffffe0c4400780c */ /* 0x000fe20003fa6070 */
[----:B------:R-:W-:-:S05]  /*1c580*/  @!P1 IMAD.MOV.U32 R68, RZ, RZ, R154 ;  /* 0x000000ffff449224 */ /* 0x000fca00078e009a */
[----:B------:R1:W2:Y:S01]  /*1c590*/  @!P1 LDG.E.U16 R151, desc[UR20][R68.64] ;  /* 0x0000001444979981 */ /* 0x0002a2000c1e1500 */
[C---:B------:R-:W-:Y:S02]  /*1c5a0*/  ISETP.GT.U32.AND P3, PT, R133.reuse, R159, PT ;  /* 0x0000009f8500720c */ /* 0x040fe40003f64070 */
[C---:B------:R-:W-:Y:S01]  /*1c5b0*/  ISETP.GT.U32.AND P6, PT, R133.reuse, R2, PT ;  /* 0x000000028500720c */ /* 0x040fe20003fc4070 */
[----:B0-----:R-:W3:Y:S01]  /*1c5c0*/  LDL R161, [R1+0x1c] ;  /* 0x00001c0001a17983 */ /* 0x001ee20000100800 */
[C---:B------:R-:W-:Y:S02]  /*1c5d0*/  ISETP.GT.U32.AND P0, PT, R133.reuse, R152, PT ;  /* 0x000000988500720c */ /* 0x040fe40003f04070 */
[----:B------:R-:W-:Y:S01]  /*1c5e0*/  ISETP.GT.U32.AND P4, PT, R133, R164, PT ;  /* 0x000000a48500720c */ /* 0x000fe20003f84070 */
[----:B-1----:R-:W0:Y:S06]  /*1c5f0*/  LDC R69, c[0x0][0x3a8] ;  /* 0x0000ea00ff457b82 */ /* 0x002e2c0000000800 */
[----:B------:R-:W-:-:S05]  /*1c600*/  @!P3 IMAD.IADD R159, R159, 0x1, -R133 ;  /* 0x000000019f9fb824 */ /* 0x000fca00078e0a85 */
[----:B------:R1:W-:Y:S01]  /*1c610*/  @!P3 STL [R1+0xc], R159 ;  /* 0x00000c9f0100b387 */ /* 0x0003e20000100800 */
[----:B----4-:R-:W-:Y:S01]  /*1c620*/  ISETP.GT.U32.AND P3, PT, R133, R160, PT ;  /* 0x000000a08500720c */ /* 0x010fe20003f64070 */
[--C-:B------:R-:W-:Y:S02]  /*1c630*/  @!P6 IMAD.IADD R2, R2, 0x1, -R133.reuse ;  /* 0x000000010202e824 */ /* 0x100fe400078e0a85 */
[--C-:B------:R-:W-:Y:S02]  /*1c640*/  @!P0 IMAD.IADD R152, R152, 0x1, -R133.reuse ;  /* 0x0000000198988824 */ /* 0x100fe400078e0a85 */
[--C-:B------:R-:W-:Y:S01]  /*1c650*/  @!P4 IMAD.IADD R164, R164, 0x1, -R133.reuse ;  /* 0x00000001a4a4c824 */ /* 0x100fe200078e0a85 */
[----:B-1----:R-:W4:Y:S04]  /*1c660*/  LDL R159, [R1+0x20] ;  /* 0x00002000019f7983 */ /* 0x002f280000100800 */
[----:B------:R1:W-:Y:S03]  /*1c670*/  @!P6 STL [R1+0x84], R2 ;  /* 0x000084020100e387 */ /* 0x0003e60000100800 */
[----:B------:R-:W-:-:S02]  /*1c680*/  @!P3 IMAD.IADD R160, R160, 0x1, -R133 ;  /* 0x00000001a0a0b824 */ /* 0x000fc400078e0a85 */
[----:B------:R-:W-:Y:S01]  /*1c690*/  IMAD R68, R153, 0x1e8, RZ ;  /* 0x000001e899447824 */ /* 0x000fe200078e02ff */
[----:B-1----:R-:W3:Y:S04]  /*1c6a0*/  LDL R2, [R1+0x24] ;  /* 0x0000240001027983 */ /* 0x002ee80000100800 */
[----:B--2---:R1:W-:Y:S04]  /*1c6b0*/  STL [R1+0x394], R151 ;  /* 0x0003949701007387 */ /* 0x0043e80000100800 */
[----:B-1----:R-:W2:Y:S04]  /*1c6c0*/  LDL.LU R151, [R1+0x2868] ;  /* 0x0028680001977983 */ /* 0x002ea80000300800 */
[----:B------:R1:W-:Y:S04]  /*1c6d0*/  @!P0 STL [R1+0x88], R152 ;  /* 0x0000889801008387 */ /* 0x0003e80000100800 */
[----:B-1----:R-:W2:Y:S04]  /*1c6e0*/  LDL.LU R152, [R1+0x2864] ;  /* 0x0028640001987983 */ /* 0x002ea80000300800 */
[----:B------:R-:W2:Y:S04]  /*1c6f0*/  LDL.LU R153, [R1+0x2860] ;  /* 0x0028600001997983 */ /* 0x000ea80000300800 */
[----:B------:R1:W-:Y:S04]  /*1c700*/  @!P4 STL [R1+0x8c], R164 ;  /* 0x00008ca40100c387 */ /* 0x0003e80000100800 */
[----:B-1----:R-:W2:Y:S04]  /*1c710*/  LDL.LU R164, [R1+0x285c] ;  /* 0x00285c0001a47983 */ /* 0x002ea80000300800 */
[----:B------:R1:W-:Y:S04]  /*1c720*/  @!P3 STL [R1+0x5c], R160 ;  /* 0x00005ca00100b387 */ /* 0x0003e80000100800 */
[----:B-1----:R-:W2:Y:S01]  /*1c730*/  LDL.LU R160, [R1+0x2858] ;  /* 0x0028580001a07983 */ /* 0x002ea20000300800 */
[----:B------:R-:W-:Y:S01]  /*1c740*/  ISETP.GT.U32.AND P6, PT, R133, R163, PT ;  /* 0x000000a38500720c */ /* 0x000fe20003fc4070 */
[----:B0-----:R-:W-:-:S12]  /*1c750*/  IMAD R69, R69, 0xf4, RZ ;  /* 0x000000f445457824 */ /* 0x001fd800078e02ff */
[----:B------:R-:W-:-:S05]  /*1c760*/  @!P6 IMAD.IADD R163, R163, 0x1, -R133 ;  /* 0x00000001a3a3e824 */ /* 0x000fca00078e0a85 */
[----:B------:R0:W-:Y:S01]  /*1c770*/  @!P6 STL [R1+0x58], R163 ;  /* 0x000058a30100e387 */ /* 0x0001e20000100800 */
[----:B------:R-:W-:-:S04]  /*1c780*/  IADD3 R68, P6, PT, R68, R154, RZ ;  /* 0x0000009a44447210 */ /* 0x000fc80007fde0ff */
[----:B------:R-:W-:Y:S02]  /*1c790*/  LEA.HI.X.SX32 R69, R69, R3, 0x1, P6 ;  /* 0x0000000345457211 */ /* 0x000fe400030f0eff */
[----:B------:R-:W-:Y:S01]  /*1c7a0*/  ISETP.GT.U32.AND P0, PT, R133, R162, PT ;  /* 0x000000a28500720c */ /* 0x000fe20003f04070 */
[----:B0-----:R-:W4:Y:S01]  /*1c7b0*/  LDL.LU R163, [R1+0x2854] ;  /* 0x0028540001a37983 */ /* 0x001f220000300800 */
[----:B--2---:R-:W-:-:S06]  /*1c7c0*/  PRMT R160, RZ, 0x7610, R160 ;  /* 0x00007610ffa07816 */ /* 0x004fcc00000000a0 */
[----:B------:R-:W2:Y:S05]  /*1c7d0*/  @!P5 LDG.E.U16 R160, desc[UR20][R68.64] ;  /* 0x0000001444a0d981 */ /* 0x000eaa000c1e1500 */
[----:B------:R-:W-:Y:S01]  /*1c7e0*/  @!P0 IMAD.IADD R162, R162, 0x1, -R133 ;  /* 0x00000001a2a28824 */ /* 0x000fe200078e0a85 */
[----:B------:R-:W-:Y:S01]  /*1c7f0*/  STL [R1+0x1d20], R68 ;  /* 0x001d204401007387 */ /* 0x000fe20000100800 */
[----:B---3--:R-:W-:-:S03]  /*1c800*/  ISETP.GT.U32.AND P6, PT, R133, R161, PT ;  /* 0x000000a18500720c */ /* 0x008fc60003fc4070 */
[----:B------:R0:W-:Y:S04]  /*1c810*/  @!P0 STL [R1+0x54], R162 ;  /* 0x000054a201008387 */ /* 0x0001e80000100800 */
[----:B0-----:R-:W3:Y:S04]  /*1c820*/  LDL.LU R162, [R1+0x2850] ;  /* 0x0028500001a27983 */ /* 0x001ee80000300800 */
[----:B------:R-:W-:Y:S04]  /*1c830*/  STL [R1+0x1d1c], R69 ;  /* 0x001d1c4501007387 */ /* 0x000fe80000100800 */
[----:B------:R-:W3:Y:S01]  /*1c840*/  LDL.LU R161, [R1+0x284c] ;  /* 0x00284c0001a17983 */ /* 0x000ee20000300800 */
[----:B------:R-:W-:-:S02]  /*1c850*/  ISETP.GT.U32.AND P1, PT, R133, R158, PT ;  /* 0x0000009e8500720c */ /* 0x000fc40003f24070 */
[C---:B------:R-:W-:Y:S02]  /*1c860*/  ISETP.GT.U32.AND P4, PT, R133.reuse, R157, PT ;  /* 0x0000009d8500720c */ /* 0x040fe40003f84070 */
[C---:B------:R-:W-:Y:S02]  /*1c870*/  ISETP.GT.U32.AND P3, PT, R133.reuse, R156, PT ;  /* 0x0000009c8500720c */ /* 0x040fe40003f64070 */
[----:B------:R-:W-:Y:S01]  /*1c880*/  ISETP.GT.U32.AND P0, PT, R133, R155, PT ;  /* 0x0000009b8500720c */ /* 0x000fe20003f04070 */
[----:B--2---:R0:W-:Y:S04]  /*1c890*/  STL [R1+0x390], R160 ;  /* 0x000390a001007387 */ /* 0x0041e80000100800 */
[----:B0-----:R-:W2:Y:S04]  /*1c8a0*/  LDL.LU R160, [R1+0x2848] ;  /* 0x0028480001a07983 */ /* 0x001ea80000300800 */
[----:B------:R-:W2:Y:S01]  /*1c8b0*/  LDL R68, [R1+0x1c] ;  /* 0x00001c0001447983 */ /* 0x000ea20000100800 */
[----:B------:R-:W-:-:S02]  /*1c8c0*/  @!P1 IMAD.IADD R158, R158, 0x1, -R133 ;  /* 0x000000019e9e9824 */ /* 0x000fc400078e0a85 */
[--C-:B------:R-:W-:Y:S01]  /*1c8d0*/  @!P4 IMAD.IADD R157, R157, 0x1, -R133.reuse ;  /* 0x000000019d9dc824 */ /* 0x100fe200078e0a85 */
[----:B------:R-:W3:Y:S01]  /*1c8e0*/  LDL R69, [R1+0x40] ;  /* 0x0000400001457983 */ /* 0x000ee20000100800 */
[--C-:B------:R-:W-:Y:S02]  /*1c8f0*/  @!P3 IMAD.IADD R156, R156, 0x1, -R133.reuse ;  /* 0x000000019c9cb824 */ /* 0x100fe400078e0a85 */
[----:B------:R-:W-:Y:S01]  /*1c900*/  @!P0 IMAD.IADD R155, R155, 0x1, -R133 ;  /* 0x000000019b9b8824 */ /* 0x000fe200078e0a85 */
[----:B------:R0:W-:Y:S04]  /*1c910*/  @!P1 STL [R1+0x50], R158 ;  /* 0x0000509e01009387 */ /* 0x0001e80000100800 */
[----:B0-----:R-:W3:Y:S04]  /*1c920*/  LDL.LU R158, [R1+0x2844] ;  /* 0x00284400019e7983 */ /* 0x001ee80000300800 */
[----:B------:R0:W-:Y:S04]  /*1c930*/  @!P4 STL [R1+0x44], R157 ;  /* 0x0000449d0100c387 */ /* 0x0001e80000100800 */
[----:B0-----:R-:W3:Y:S04]  /*1c940*/  LDL.LU R157, [R1+0x2840] ;  /* 0x00284000019d7983 */ /* 0x001ee80000300800 */
[----:B------:R0:W-:Y:S04]  /*1c950*/  @!P3 STL [R1+0x10], R156 ;  /* 0x0000109c0100b387 */ /* 0x0001e80000100800 */
[----:B0-----:R-:W3:Y:S04]  /*1c960*/  LDL.LU R156, [R1+0x283c] ;  /* 0x00283c00019c7983 */ /* 0x001ee80000300800 */
[----:B------:R0:W-:Y:S04]  /*1c970*/  @!P0 STL [R1+0x18], R155 ;  /* 0x0000189b01008387 */ /* 0x0001e80000100800 */
[----:B0-----:R-:W3:Y:S01]  /*1c980*/  LDL.LU R155, [R1+0x2838] ;  /* 0x00283800019b7983 */ /* 0x001ee20000300800 */
[----:B----4-:R-:W-:-:S13]  /*1c990*/  ISETP.GT.U32.AND P1, PT, R133, R159, PT ;  /* 0x0000009f8500720c */ /* 0x010fda0003f24070 */
[--C-:B------:R-:W-:Y:S02]  /*1c9a0*/  @!P1 IMAD.IADD R159, R159, 0x1, -R133.reuse ;  /* 0x000000019f9f9824 */ /* 0x100fe400078e0a85 */
[----:B--2---:R-:W-:-:S05]  /*1c9b0*/  @!P6 IMAD.IADD R68, R68, 0x1, -R133 ;  /* 0x000000014444e824 */ /* 0x004fca00078e0a85 */
[----:B------:R0:W-:Y:S04]  /*1c9c0*/  @!P6 STL [R1+0x1c], R68 ;  /* 0x00001c440100e387 */ /* 0x0001e80000100800 */
[----:B------:R1:W-:Y:S01]  /*1c9d0*/  @!P1 STL [R1+0x20], R159 ;  /* 0x0000209f01009387 */ /* 0x0003e20000100800 */
[C---:B------:R-:W-:Y:S02]  /*1c9e0*/  ISETP.GT.U32.AND P4, PT, R133.reuse, R2, PT ;  /* 0x000000028500720c */ /* 0x040fe40003f84070 */
[----:B---3--:R-:W-:Y:S01]  /*1c9f0*/  ISETP.GT.U32.AND P3, PT, R133, R69, PT ;  /* 0x000000458500720c */ /* 0x008fe20003f64070 */
[----:B0-----:R-:W0:Y:S01]  /*1ca00*/  LDC R68, c[0x0][0x3a0] ;  /* 0x0000e800ff447b82 */ /* 0x001e220000000800 */
[----:B-1----:R-:W2:Y:S09]  /*1ca10*/  LDL.LU R159, [R1+0x2834] ;  /* 0x00283400019f7983 */ /* 0x002eb20000300800 */
[----:B------:R-:W-:-:S02]  /*1ca20*/  @!P4 IMAD.IADD R2, R2, 0x1, -R133 ;  /* 0x000000010202c824 */ /* 0x000fc400078e0a85 */
[----:B------:R-:W-:-:S03]  /*1ca30*/  @!P3 IMAD.IADD R69, R69, 0x1, -R133 ;  /* 0x000000014545b824 */ /* 0x000fc600078e0a85 */
[----:B------:R1:W-:Y:S04]  /*1ca40*/  @!P4 STL [R1+0x24], R2 ;  /* 0x000024020100c387 */ /* 0x0003e80000100800 */
[----:B------:R-:W-:Y:S01]  /*1ca50*/  @!P3 STL [R1+0x40], R69 ;  /* 0x000040450100b387 */ /* 0x000fe20000100800 */
[C---:B------:R-:W-:Y:S01]  /*1ca60*/  ISETP.GT.U32.AND P4, PT, R133.reuse, R157, PT ;  /* 0x0000009d8500720c */ /* 0x040fe20003f84070 */
[----:B-1----:R-:W1:Y:S01]  /*1ca70*/  LDC R2, c[0x0][0x3a8] ;  /* 0x0000ea00ff027b82 */ /* 0x002e620000000800 */
[C---:B------:R-:W-:Y:S02]  /*1ca80*/  ISETP.GT.U32.AND P0, PT, R133.reuse, R155, PT ;  /* 0x0000009b8500720c */ /* 0x040fe40003f04070 */
[----:B------:R-:W-:-:S11]  /*1ca90*/  ISETP.GT.U32.AND P1, PT, R133, R156, PT ;  /* 0x0000009c8500720c */ /* 0x000fd60003f24070 */
[----:B------:R-:W-:-:S05]  /*1caa0*/  @!P0 IMAD.IADD R155, R155, 0x1, -R133 ;  /* 0x000000019b9b8824 */ /* 0x000fca00078e0a85 */
[----:B------:R3:W-:Y:S01]  /*1cab0*/  STL [R1+0x2818], R155 ;  /* 0x0028189b01007387 */ /* 0x0007e20000100800 */
[----:B0-----:R-:W-:Y:S01]  /*1cac0*/  VIADD R68, R68, 0xffffff0a ;  /* 0xffffff0a44447836 */ /* 0x001fe20000000000 */
[----:B---3--:R-:W0:Y:S04]  /*1cad0*/  LDC R155, c[0x0][0x3a0] ;  /* 0x0000e800ff9b7b82 */ /* 0x008e280000000800 */
[----:B------:R-:W-:Y:S01]  /*1cae0*/  ISETP.GE.U32.AND P5, PT, R68, 0x7ffffe0b, PT ;  /* 0x7ffffe0b4400780c */ /* 0x000fe20003fa6070 */
[----:B------:R-:W-:Y:S01]  /*1caf0*/  IMAD.U32 R68, RZ, RZ, UR12 ;  /* 0x0000000cff447e24 */ /* 0x000fe2000f8e00ff */
[----:B------:R-:W-:Y:S01]  /*1cb00*/  PRMT R164, RZ, 0x7610, R164 ;  /* 0x00007610ffa47816 */ /* 0x000fe200000000a4 */
[--C-:B------:R-:W-:Y:S01]  /*1cb10*/  @!P1 IMAD.IADD R156, R156, 0x1, -R133.reuse ;  /* 0x000000019c9c9824 */ /* 0x100fe200078e0a85 */
[----:B------:R-:W-:Y:S01]  /*1cb20*/  ISETP.GT.U32.AND P3, PT, R133, R158, PT ;  /* 0x0000009e8500720c */ /* 0x000fe20003f64070 */
[----:B------:R-:W-:Y:S01]  /*1cb30*/  @!P4 IMAD.IADD R157, R157, 0x1, -R133 ;  /* 0x000000019d9dc824 */ /* 0x000fe200078e0a85 */
[----:B------:R-:W-:Y:S01]  /*1cb40*/  ISETP.GT.U32.AND P6, PT, R133, R162, PT ;  /* 0x000000a28500720c */ /* 0x000fe20003fc4070 */
[----:B------:R-:W-:Y:S01]  /*1cb50*/  IMAD R68, R68, 0x1ea, RZ ;  /* 0x000001ea44447824 */ /* 0x000fe200078e02ff */
[----:B------:R-:W-:Y:S01]  /*1cb60*/  STL [R1+0x2814], R156 ;  /* 0x0028149c01007387 */ /* 0x000fe20000100800 */
[----:B------:R-:W-:Y:S01]  /*1cb70*/  PRMT R0, RZ, 0x7610, R0 ;  /* 0x00007610ff007816 */ /* 0x000fe20000000000 */
[----:B------:R-:W3:Y:S02]  /*1cb80*/  LDCU UR12, c[0x0][0x3b0] ;  /* 0x00007600ff0c77ac */ /* 0x000ee40008000800 */
[----:B------:R1:W-:Y:S01]  /*1cb90*/  STL [R1+0x2810], R157 ;  /* 0x0028109d01007387 */ /* 0x0003e20000100800 */
[----:B------:R-:W-:Y:S01]  /*1cba0*/  IADD3 R68, P4, PT, R68, R154, RZ ;  /* 0x0000009a44447210 */ /* 0x000fe20007f9e0ff */
[----:B-1----:R-:W-:-:S02]  /*1cbb0*/  IMAD R157, R2, 0xf5, RZ ;  /* 0x000000f5029d7824 */ /* 0x002fc400078e02ff */
[----:B0-----:R-:W-:-:S03]  /*1cbc0*/  VIADD R69, R155, 0xffffff00 ;  /* 0xffffff009b457836 */ /* 0x001fc60000000000 */
[----:B------:R-:W-:Y:S02]  /*1cbd0*/  LEA.HI.X.SX32 R157, R157, R3, 0x1, P4 ;  /* 0x000000039d9d7211 */ /* 0x000fe400020f0eff */
[----:B--2---:R-:W-:-:S13]  /*1cbe0*/  ISETP.GT.U32.AND P0, PT, R133, R159, PT ;  /* 0x0000009f8500720c */ /* 0x004fda0003f04070 */
[----:B------:R-:W-:Y:S01]  /*1cbf0*/  @!P0 IMAD.IADD R159, R159, 0x1, -R133 ;  /* 0x000000019f9f8824 */ /* 0x000fe200078e0a85 */
[----:B------:R-:W-:Y:S01]  /*1cc00*/  ISETP.GE.U32.AND P0, PT, R69, 0x7ffffe01, PT ;  /* 0x7ffffe014500780c */ /* 0x000fe20003f06070 */
[----:B------:R-:W-:-:S05]  /*1cc10*/  @!P5 IMAD.MOV.U32 R69, RZ, RZ, R157 ;  /* 0x000000ffff45d224 */ /* 0x000fca00078e009d */
[----:B------:R-:W2:Y:S01]  /*1cc20*/  @!P5 LDG.E.U16 R164, desc[UR20][R68.64] ;  /* 0x0000001444a4d981 */ /* 0x000ea2000c1e1500 */
[----:B------:R-:W-:-:S05]  /*1cc30*/  @!P3 IMAD.IADD R158, R158, 0x1, -R133 ;  /* 0x000000019e9eb824 */ /* 0x000fca00078e0a85 */
[----:B------:R-:W-:Y:S04]  /*1cc40*/  STL [R1+0x280c], R158 ;  /* 0x00280c9e01007387 */ /* 0x000fe80000100800 */
[----:B------:R-:W-:Y:S04]  /*1cc50*/  STL [R1+0x1d28], R68 ;  /* 0x001d284401007387 */ /* 0x000fe80000100800 */
[----:B------:R-:W-:Y:S04]  /*1cc60*/  STL [R1+0x2808], R159 ;  /* 0x0028089f01007387 */ /* 0x000fe80000100800 */
[----:B------:R-:W-:Y:S01]  /*1cc70*/  STL [R1+0x1d24], R157 ;  /* 0x001d249d01007387 */ /* 0x000fe20000100800 */
[----:B------:R-:W-:-:S05]  /*1cc80*/  VIADD R156, R155, 0xffffff01 ;  /* 0xffffff019b9c7836 */ /* 0x000fca0000000000 */
[----:B------:R-:W-:Y:S02]  /*1cc90*/  ISETP.GE.U32.AND P4, PT, R156, 0x7ffffe02, PT ;  /* 0x7ffffe029c00780c */ /* 0x000fe40003f86070 */
[----:B------:R-:W0:Y:S01]  /*1cca0*/  LDC R156, c[0x0][0x3a8] ;  /* 0x0000ea00ff9c7b82 */ /* 0x000e220000000800 */
[----:B--2---:R1:W-:Y:S04]  /*1ccb0*/  STL [R1+0x38c], R164 ;  /* 0x00038ca401007387 */ /* 0x0043e80000100800 */
[----:B-1----:R-:W2:Y:S01]  /*1ccc0*/  LDL.LU R164, [R1+0x2830] ;  /* 0x0028300001a47983 */ /* 0x002ea20000300800 */
[C---:B------:R-:W-:Y:S02]  /*1ccd0*/  ISETP.GT.U32.AND P1, PT, R133.reuse, R160, PT ;  /* 0x000000a08500720c */ /* 0x040fe40003f24070 */
[----:B------:R-:W-:Y:S01]  /*1cce0*/  ISETP.GT.U32.AND P3, PT, R133, R161, PT ;  /* 0x000000a18500720c */ /* 0x000fe20003f64070 */
[----:B0-----:R-:W-:Y:S01]  /*1ccf0*/  IMAD R68, R156, 0x1fc, RZ ;  /* 0x000001fc9c447824 */ /* 0x001fe200078e02ff */
[----:B------:R-:W4:Y:S01]  /*1cd00*/  LDL R158, [R1+0x4] ;  /* 0x00000400019e7983 */ /* 0x000f220000100800 */
[----:B------:R-:W-:-:S02]  /*1cd10*/  VIADD R69, R155, 0xffffffbd ;  /* 0xffffffbd9b457836 */ /* 0x000fc40000000000 */
[--C-:B------:R-:W-:Y:S01]  /*1cd20*/  @!P6 IMAD.IADD R162, R162, 0x1, -R133.reuse ;  /* 0x00000001a2a2e824 */ /* 0x100fe200078e0a85 */
[----:B------:R-:W3:Y:S04]  /*1cd30*/  LDL R157, [R1+0x14] ;  /* 0x00001400019d7983 */ /* 0x000ee80000100800 */
[----:B------:R-:W3:Y:S01]  /*1cd40*/  LDL R155, [R1+0x3c] ;  /* 0x00003c00019b7983 */ /* 0x000ee20000100800 */
[--C-:B------:R-:W-:Y:S02]  /*1cd50*/  @!P1 IMAD.IADD R160, R160, 0x1, -R133.reuse ;  /* 0x00000001a0a09824 */ /* 0x100fe400078e0a85 */
[----:B------:R-:W-:Y:S01]  /*1cd60*/  @!P3 IMAD.IADD R161, R161, 0x1, -R133 ;  /* 0x00000001a1a1b824 */ /* 0x000fe200078e0a85 */
[----:B------:R-:W-:Y:S02]  /*1cd70*/  IADD3 R68, P3, PT, R68, R154, RZ ;  /* 0x0000009a44447210 */ /* 0x000fe40007f7e0ff */
[----:B------:R0:W-:Y:S02]  /*1cd80*/  STL [R1+0x2804], R160 ;  /* 0x002804a001007387 */ /* 0x0001e40000100800 */
[----:B------:R-:W-:-:S02]  /*1cd90*/  LEA.HI.X.SX32 R156, R4, R3, 0x1, P3 ;  /* 0x00000003049c7211 */ /* 0x000fc400018f0eff */
[----:B------:R-:W-:Y:S01]  /*1cda0*/  ISETP.GE.U32.AND P3, PT, R69, 0x7ffffebe, PT ;  /* 0x7ffffebe4500780c */ /* 0x000fe20003f66070 */
[----:B0-----:R-:W3:Y:S04]  /*1cdb0*/  LDL R160, [R1] ;  /* 0x0000000001a07983 */ /* 0x001ee80000100800 */
[----:B------:R0:W-:Y:S01]  /*1cdc0*/  STL [R1+0x2800], R161 ;  /* 0x002800a101007387 */ /* 0x0001e20000100800 */
[----:B------:R-:W-:Y:S02]  /*1cdd0*/  @!P4 IMAD.MOV.U32 R69, RZ, RZ, R156 ;  /* 0x000000ffff45c224 */ /* 0x000fe400078e009c */
[----:B------:R-:W-:Y:S01]  /*1cde0*/  IMAD.U32 R4, RZ, RZ, UR9 ;  /* 0x00000009ff047e24 */ /* 0x000fe2000f8e00ff */
[----:B0-----:R-:W4:Y:S04]  /*1cdf0*/  LDL R161, [R1+0x8] ;  /* 0x0000080001a17983 */ /* 0x001f280000100800 */
[----:B------:R0:W-:Y:S04]  /*1ce00*/  STL [R1+0x27fc], R162 ;  /* 0x0027fca201007387 */ /* 0x0001e80000100800 */
[----:B------:R1:W-:Y:S01]  /*1ce10*/  STL [R1+0x1d70], R68 ;  /* 0x001d704401007387 */ /* 0x0003e20000100800 */
[----:B0-----:R-:W-:-:S06]  /*1ce20*/  PRMT R162, RZ, 0x7610, R162 ;  /* 0x00007610ffa27816 */ /* 0x001fcc00000000a2 */
[----:B------:R1:W4:Y:S01]  /*1ce30*/  @!P4 LDG.E.U16 R162, desc[UR20][R68.64] ;  /* 0x0000001444a2c981 */ /* 0x000322000c1e1500 */
[----:B------:R-:W-:Y:S01]  /*1ce40*/  PRMT R159, RZ, 0x7610, R159 ;  /* 0x00007610ff9f7816 */ /* 0x000fe2000000009f */
[----:B-1----:R-:W-:Y:S02]  /*1ce50*/  IMAD R68, R4, 0x1fe, RZ ;  /* 0x000001fe04447824 */ /* 0x002fe400078e02ff */
[----:B------:R-:W-:Y:S01]  /*1ce60*/  IMAD R69, R2, 0xff, RZ ;  /* 0x000000ff02457824 */ /* 0x000fe200078e02ff */
[----:B--2---:R-:W-:-:S13]  /*1ce70*/  ISETP.GT.U32.AND P5, PT, R133, R164, PT ;  /* 0x000000a48500720c */ /* 0x004fda0003fa4070 */
[----:B------:R-:W-:Y:S01]  /*1ce80*/  @!P5 IMAD.IADD R164, R164, 0x1, -R133 ;  /* 0x00000001a4a4d824 */ /* 0x000fe200078e0a85 */
[----:B------:R-:W-:-:S04]  /*1ce90*/  IADD3 R68, P5, PT, R68, R154, RZ ;  /* 0x0000009a44447210 */ /* 0x000fc80007fbe0ff */
[----:B------:R-:W-:-:S05]  /*1cea0*/  LEA.HI.X.SX32 R69, R69, R3, 0x1, P5 ;  /* 0x0000000345457211 */ /* 0x000fca00028f0eff */
[----:B------:R-:W2:Y:S01]  /*1ceb0*/  @!P0 LDG.E.U16 R159, desc[UR20][R68.64] ;  /* 0x00000014449f8981 */ /* 0x000ea2000c1e1500 */
[C---:B------:R-:W-:Y:S02]  /*1cec0*/  ISETP.GT.U32.AND P1, PT, R133.reuse, R163, PT ;  /* 0x000000a38500720c */ /* 0x040fe40003f24070 */
[----:B---3--:R-:W-:Y:S01]  /*1ced0*/  ISETP.GT.U32.AND P6, PT, R133, R160, PT ;  /* 0x000000a08500720c */ /* 0x008fe20003fc4070 */
[----:B------:R0:W-:Y:S04]  /*1cee0*/  STL [R1+0x1d6c], R156 ;  /* 0x001d6c9c01007387 */ /* 0x0001e80000100800 */
[----:B------:R-:W3:Y:S06]  /*1cef0*/  LDL R4, [R1+0x34] ;  /* 0x0000340001047983 */ /* 0x000eec0000100800 */
[--C-:B------:R-:W-:Y:S01]  /*1cf00*/  @!P1 IMAD.IADD R163, R163, 0x1, -R133.reuse ;  /* 0x00000001a3a39824 */ /* 0x100fe200078e0a85 */
[----:B----4-:R-:W-:Y:S01]  /*1cf10*/  ISETP.GT.U32.AND P1, PT, R133, R158, PT ;  /* 0x0000009e8500720c */ /* 0x010fe20003f24070 */
[----:B------:R-:W4:Y:S01]  /*1cf20*/  LDL R2, [R1+0x30] ;  /* 0x0000300001027983 */ /* 0x000f220000100800 */
[----:B------:R-:W-:-:S03]  /*1cf30*/  @!P6 IMAD.IADD R160, R160, 0x1, -R133 ;  /* 0x00000001a0a0e824 */ /* 0x000fc600078e0a85 */
[----:B0-----:R-:W3:Y:S04]  /*1cf40*/  LDL R156, [R1+0x38] ;  /* 0x00003800019c7983 */ /* 0x001ee80000100800 */
[----:B------:R0:W-:Y:S04]  /*1cf50*/  STL [R1+0x27f8], R163 ;  /* 0x0027f8a301007387 */ /* 0x0001e80000100800 */
[----:B------:R-:W-:Y:S01]  /*1cf60*/  @!P1 IMAD.IADD R158, R158, 0x1, -R133 ;  /* 0x000000019e9e9824 */ /* 0x000fe200078e0a85 */
[----:B0-----:R-:W3:Y:S04]  /*1cf70*/  LDL R163, [R1+0x28] ;  /* 0x0000280001a37983 */ /* 0x001ee80000100800 */
[----:B------:R0:W-:Y:S04]  /*1cf80*/  STL [R1+0x27f4], R164 ;  /* 0x0027f4a401007387 */ /* 0x0001e80000100800 */
[----:B0-----:R-:W3:Y:S04]  /*1cf90*/  LDL R164, [R1+0x2c] ;  /* 0x00002c0001a47983 */ /* 0x001ee80000100800 */
[----:B------:R-:W-:Y:S04]  /*1cfa0*/  @!P6 STL [R1], R160 ;  /* 0x000000a00100e387 */ /* 0x000fe80000100800 */
[----:B------:R-:W-:Y:S04]  /*1cfb0*/  STL [R1+0x1d78], R68 ;  /* 0x001d784401007387 */ /* 0x000fe80000100800 */
[----:B------:R-:W-:Y:S04]  /*1cfc0*/  STL [R1+0x1d74], R69 ;  /* 0x001d744501007387 */ /* 0x000fe80000100800 */
[----:B------:R0:W-:Y:S04]  /*1cfd0*/  STL [R1+0x388], R162 ;  /* 0x000388a201007387 */ /* 0x0001e80000100800 */
[----:B0-----:R-:W3:Y:S01]  /*1cfe0*/  LDL R162, [R1+0x23f0] ;  /* 0x0023f00001a27983 */ /* 0x001ee20000100800 */
[----:B------:R-:W-:-:S13]  /*1cff0*/  ISETP.GT.U32.AND P6, PT, R133, R161, PT ;  /* 0x000000a18500720c */ /* 0x000fda0003fc4070 */
[----:B------:R-:W-:Y:S01]  /*1d000*/  @!P6 IMAD.IADD R161, R161, 0x1, -R133 ;  /* 0x00000001a1a1e824 */ /* 0x000fe200078e0a85 */
[----:B--2---:R0:W-:Y:S04]  /*1d010*/  STL [R1+0x380], R159 ;  /* 0x0003809f01007387 */ /* 0x0041e80000100800 */
[----:B0-----:R-:W2:Y:S04]  /*1d020*/  LDL R159, [R1+0x23f4] ;  /* 0x0023f400019f7983 */ /* 0x001ea80000100800 */
[----:B------:R0:W-:Y:S04]  /*1d030*/  @!P1 STL [R1+0x4], R158 ;  /* 0x0000049e01009387 */ /* 0x0001e80000100800 */
[----:B------:R-:W2:Y:S01]  /*1d040*/  LDL R160, [R1+0x241c] ;  /* 0x00241c0001a07983 */ /* 0x000ea20000100800 */
[----:B0-----:R-:W0:Y:S03]  /*1d050*/  LDC R158, c[0x0][0x3a8] ;  /* 0x0000ea00ff9e7b82 */ /* 0x001e260000000800 */
[----:B------:R-:W-:Y:S01]  /*1d060*/  @!P6 STL [R1+0x8], R161 ;  /* 0x000008a10100e387 */ /* 0x000fe20000100800 */
[----:B0-----:R-:W-:-:S05]  /*1d070*/  IMAD R158, R158, 0x84, RZ ;  /* 0x000000849e9e7824 */ /* 0x001fca00078e02ff */
[----:B------:R-:W-:Y:S02]  /*1d080*/  IADD3 R68, P6, PT, R158, R154, RZ ;  /* 0x0000009a9e447210 */ /* 0x000fe40007fde0ff */
[----:B------:R-:W0:Y:S01]  /*1d090*/  LDC R158, c[0x0][0x3a8] ;  /* 0x0000ea00ff9e7b82 */ /* 0x000e220000000800 */
[----:B------:R-:W-:Y:S01]  /*1d0a0*/  ISETP.GT.U32.AND P4, PT, R133, R157, PT ;  /* 0x0000009d8500720c */ /* 0x000fe20003f84070 */
[----:B------:R-:W2:Y:S01]  /*1d0b0*/  LDL.LU R154, [R1+0x282c] ;  /* 0x00282c00019a7983 */ /* 0x000ea20000300800 */
[----:B0-----:R-:W-:-:S05]  /*1d0c0*/  IMAD R158, R158, 0x42, RZ ;  /* 0x000000429e9e7824 */ /* 0x001fca00078e02ff */
[----:B------:R-:W-:-:S05]  /*1d0d0*/  LEA.HI.X.SX32 R69, R158, R3, 0x1, P6 ;  /* 0x000000039e457211 */ /* 0x000fca00030f0eff */
[----:B------:R-:W2:Y:S01]  /*1d0e0*/  @!P3 LDG.E.U16 R0, desc[UR20][R68.64] ;  /* 0x000000144400b981 */ /* 0x000ea2000c1e1500 */
[----:B------:R-:W-:Y:S01]  /*1d0f0*/  ISETP.GT.U32.AND P5, PT, R133, R155, PT ;  /* 0x0000009b8500720c */ /* 0x000fe20003fa4070 */
[----:B------:R-:W-:Y:S01]  /*1d100*/  @!P4 IMAD.IADD R157, R157, 0x1, -R133 ;  /* 0x000000019d9dc824 */ /* 0x000fe200078e0a85 */
[C---:B---3--:R-:W-:Y:S02]  /*1d110*/  ISETP.GT.U32.AND P0, PT, R133.reuse, R156, PT ;  /* 0x0000009c8500720c */ /* 0x048fe40003f04070 */
[C---:B------:R-:W-:Y:S02]  /*1d120*/  ISETP.GT.U32.AND P1, PT, R133.reuse, R4, PT ;  /* 0x000000048500720c */ /* 0x040fe40003f24070 */
[----:B------:R0:W-:Y:S01]  /*1d130*/  @!P4 STL [R1+0x14], R157 ;  /* 0x0000149d0100c387 */ /* 0x0001e20000100800 */
[----:B----4-:R-:W-:-:S06]  /*1d140*/  ISETP.GT.U32.AND P4, PT, R133, R2, PT ;  /* 0x000000028500720c */ /* 0x010fcc0003f84070 */
[--C-:B------:R-:W-:Y:S01]  /*1d150*/  @!P5 IMAD.IADD R155, R155, 0x1, -R133.reuse ;  /* 0x000000019b9bd824 */ /* 0x100fe200078e0a85 */
[----:B0-----:R-:W3:Y:S01]  /*1d160*/  LDL R157, [R1+0x2418] ;  /* 0x00241800019d7983 */ /* 0x001ee20000100800 */
[----:B------:R-:W-:-:S03]  /*1d170*/  @!P0 IMAD.IADD R156, R156, 0x1, -R133 ;  /* 0x000000019c9c8824 */ /* 0x000fc600078e0a85 */
[----:B------:R-:W-:Y:S04]  /*1d180*/  STL [R1+0x1790], R68 ;  /* 0x0017904401007387 */ /* 0x000fe80000100800 */
[----:B------:R-:W4:Y:S04]  /*1d190*/  LDL R161, [R1+0x2414] ;  /* 0x0024140001a17983 */ /* 0x000f280000100800 */
[----:B------:R-:W-:Y:S01]  /*1d1a0*/  STL [R1+0x178c], R69 ;  /* 0x00178c4501007387 */ /* 0x000fe20000100800 */
[----:B------:R-:W-:-:S03]  /*1d1b0*/  @!P1 IMAD.IADD R4, R4, 0x1, -R133 ;  /* 0x0000000104049824 */ /* 0x000fc600078e0a85 */
[----:B------:R-:W3:Y:S04]  /*1d1c0*/  LDL R158, [R1+0x2470] ;  /* 0x00247000019e7983 */ /* 0x000ee80000100800 */
[----:B------:R0:W-:Y:S01]  /*1d1d0*/  @!P5 STL [R1+0x3c], R155 ;  /* 0x00003c9b0100d387 */ /* 0x0001e20000100800 */
[----:B------:R-:W-:-:S03]  /*1d1e0*/  @!P4 IMAD.IADD R2, R2, 0x1, -R133 ;  /* 0x000000010202c824 */ /* 0x000fc600078e0a85 */
[----:B0-----:R-:W3:Y:S01]  /*1d1f0*/  LDL R155, [R1+0x2474] ;  /* 0x00247400019b7983 */ /* 0x001ee20000100800 */
[----:B--2---:R-:W-:-:S03]  /*1d200*/  ISETP.GE.AND P3, PT, R159, RZ, PT ;  /* 0x000000ff9f00720c */ /* 0x004fc60003f66270 */
[----:B------:R-:W-:Y:S04]  /*1d210*/  STL [R1+0x27d8], R0 ;  /* 0x0027d80001007387 */ /* 0x000fe80000100800 */
[----:B------:R0:W-:Y:S01]  /*1d220*/  @!P0 STL [R1+0x38], R156 ;  /* 0x0000389c01008387 */ /* 0x0001e20000100800 */
[----:B------:R-:W-:-:S03]  /*1d230*/  ISETP.GE.AND P0, PT, R165, RZ, PT ;  /* 0x000000ffa500720c */ /* 0x000fc60003f06270 */
[----:B------:R-:W2:Y:S04]  /*1d240*/  LDL.LU R165, [R1+0x2828] ;  /* 0x0028280001a57983 */ /* 0x000ea80000300800 */
[----:B0-----:R-:W2:Y:S04]  /*1d250*/  LDL R156, [R1+0x2478] ;  /* 0x00247800019c7983 */ /* 0x001ea80000100800 */
[----:B------:R0:W-:Y:S01]  /*1d260*/  @!P1 STL [R1+0x34], R4 ;  /* 0x0000340401009387 */ /* 0x0001e20000100800 */
[----:B------:R-:W-:-:S03]  /*1d270*/  ISETP.GE.AND P1, PT, R162, RZ, PT ;  /* 0x000000ffa200720c */ /* 0x000fc60003f26270 */
[----:B0-----:R-:W2:Y:S04]  /*1d280*/  LDL.LU R4, [R1+0x2824] ;  /* 0x0028240001047983 */ /* 0x001ea80000300800 */
[----:B------:R-:W4:Y:S04]  /*1d290*/  LDL R162, [R1+0x247c] ;  /* 0x00247c0001a27983 */ /* 0x000f280000100800 */
[----:B------:R0:W-:Y:S04]  /*1d2a0*/  @!P4 STL [R1+0x30], R2 ;  /* 0x000030020100c387 */ /* 0x0001e80000100800 */
[----:B------:R-:W4:Y:S04]  /*1d2b0*/  LDL R159, [R1+0x2480] ;  /* 0x00248000019f7983 */ /* 0x000f280000100800 */
[----:B------:R-:W4:Y:S01]  /*1d2c0*/  LDL.LU R68, [R1+0x178] ;  /* 0x0001780001447983 */ /* 0x000f220000300800 */
[C---:B------:R-:W-:Y:S01]  /*1d2d0*/  ISETP.GT.U32.AND P6, PT, R133.reuse, R164, PT ;  /* 0x000000a48500720c */ /* 0x040fe20003fc4070 */
[----:B------:R-:W-:Y:S01]  /*1d2e0*/  IMAD.MOV.U32 R69, RZ, RZ, R119 ;  /* 0x000000ffff457224 */ /* 0x000fe200078e0077 */
[----:B------:R-:W-:Y:S01]  /*1d2f0*/  ISETP.GT.U32.AND P5, PT, R133, R163, PT ;  /* 0x000000a38500720c */ /* 0x000fe20003fa4070 */
[----:B0-----:R-:W0:Y:S01]  /*1d300*/  LDC R2, c[0x0][0x3a8] ;  /* 0x0000ea00ff027b82 */ /* 0x001e220000000800 */
[----:B------:R-:W-:-:S09]  /*1d310*/  ISETP.GE.AND P4, PT, R160, RZ, PT ;  /* 0x000000ffa000720c */ /* 0x000fd20003f86270 */
[--C-:B------:R-:W-:Y:S02]  /*1d320*/  @!P6 IMAD.IADD R164, R164, 0x1, -R133.reuse ;  /* 0x00000001a4a4e824 */ /* 0x100fe400078e0a85 */
[----:B------:R-:W-:-:S03]  /*1d330*/  @!P5 IMAD.IADD R163, R163, 0x1, -R133 ;  /* 0x00000001a3a3d824 */ /* 0x000fc600078e0a85 */
[----:B------:R-:W-:Y:S04]  /*1d340*/  @!P6 STL [R1+0x2c], R164 ;  /* 0x00002ca40100e387 */ /* 0x000fe80000100800 */
[----:B------:R-:W4:Y:S04]  /*1d350*/  LDL R160, [R1+0x2484] ;  /* 0x0024840001a07983 */ /* 0x000f280000100800 */
[----:B------:R-:W-:Y:S04]  /*1d360*/  STL [R1+0x27d4], R133 ;  /* 0x0027d48501007387 */ /* 0x000fe80000100800 */
[----:B------:R-:W-:Y:S01]  /*1d370*/  @!P5 STL [R1+0x28], R163 ;  /* 0x000028a30100d387 */ /* 0x000fe20000100800 */
[----:B---3--:R-:W-:-:S03]  /*1d380*/  ISETP.GE.AND P5, PT, R157, RZ, PT ;  /* 0x000000ff9d00720c */ /* 0x008fc60003fa6270 */
[----:B------:R-:W3:Y:S01]  /*1d390*/  LDL R157, [R1+0x2488] ;  /* 0x00248800019d7983 */ /* 0x000ee20000100800 */
[----:B--2---:R-:W-:Y:S02]  /*1d3a0*/  IMAD.MOV.U32 R0, RZ, RZ, R4 ;  /* 0x000000ffff007224 */ /* 0x004fe400078e0004 */
[----:B----4-:R-:W-:Y:S01]  /*1d3b0*/  @!P0 IMAD.MOV R68, RZ, RZ, -R68 ;  /* 0x000000ffff448224 */ /* 0x010fe200078e0a44 */
[----:B------:R-:W-:Y:S02]  /*1d3c0*/  ISETP.GE.AND P0, PT, R161, RZ, PT ;  /* 0x000000ffa100720c */ /* 0x000fe40003f06270 */
[----:B------:R-:W2:Y:S04]  /*1d3d0*/  LDL R161, [R1+0x248c] ;  /* 0x00248c0001a17983 */ /* 0x000ea80000100800 */
[----:B------:R-:W4:Y:S01]  /*1d3e0*/  LDL.LU R4, [R1+0x174] ;  /* 0x0001740001047983 */ /* 0x000f220000300800 */
[----:B------:R-:W-:Y:S01]  /*1d3f0*/  @!P1 IMAD.MOV R0, RZ, RZ, -R0 ;  /* 0x000000ffff009224 */ /* 0x000fe200078e0a00 */
[----:B------:R-:W-:-:S02]  /*1d400*/  ISETP.GE.AND P1, PT, R158, RZ, PT ;  /* 0x000000ff9e00720c */ /* 0x000fc40003f26270 */
[----:B------:R-:W-:Y:S04]  /*1d410*/  STL [R1+0x304], R68 ;  /* 0x0003044401007387 */ /* 0x000fe80000100800 */
[----:B------:R-:W2:Y:S04]  /*1d420*/  LDL R158, [R1+0x2490] ;  /* 0x00249000019e7983 */ /* 0x000ea80000100800 */
[----:B------:R1:W-:Y:S04]  /*1d430*/  STL [R1+0x378], R0 ;  /* 0x0003780001007387 */ /* 0x0003e80000100800 */
[----:B-1----:R-:W2:Y:S01]  /*1d440*/  LDL.LU R0, [R1+0x170] ;  /* 0x0001700001007983 */ /* 0x002ea20000300800 */
[----:B----4-:R-:W-:Y:S01]  /*1d450*/  @!P3 IMAD.MOV R4, RZ, RZ, -R4 ;  /* 0x000000ffff04b224 */ /* 0x010fe200078e0a04 */
[----:B------:R-:W-:-:S02]  /*1d460*/  ISETP.GE.AND P3, PT, R155, RZ, PT ;  /* 0x000000ff9b00720c */ /* 0x000fc40003f66270 */
[----:B------:R-:W4:Y:S04]  /*1d470*/  LDL R155, [R1+0x2494] ;  /* 0x00249400019b7983 */ /* 0x000f280000100800 */
[----:B------:R1:W-:Y:S04]  /*1d480*/  STL [R1+0x300], R4 ;  /* 0x0003000401007387 */ /* 0x0003e80000100800 */
[----:B-1----:R-:W3:Y:S01]  /*1d490*/  LDL.LU R4, [R1+0x16c] ;  /* 0x00016c0001047983 */ /* 0x002ee20000300800 */
[----:B--2---:R-:W-:Y:S01]  /*1d4a0*/  @!P4 IMAD.MOV R0, RZ, RZ, -R0 ;  /* 0x000000ffff00c224 */ /* 0x004fe200078e0a00 */
[----:B------:R-:W-:-:S02]  /*1d4b0*/  ISETP.GE.AND P4, PT, R156, RZ, PT ;  /* 0x000000ff9c00720c */ /* 0x000fc40003f86270 */
[----:B------:R-:W2:Y:S04]  /*1d4c0*/  LDL R156, [R1+0x2498] ;  /* 0x00249800019c7983 */ /* 0x000ea80000100800 */
[----:B------:R1:W-:Y:S04]  /*1d4d0*/  STL [R1+0x2fc], R0 ;  /* 0x0002fc0001007387 */ /* 0x0003e80000100800 */
[----:B-1----:R-:W2:Y:S01]  /*1d4e0*/  LDL.LU R0, [R1+0x168] ;  /* 0x0001680001007983 */ /* 0x002ea20000300800 */
[----:B---3--:R-:W-:Y:S01]  /*1d4f0*/  @!P5 IMAD.MOV R4, RZ, RZ, -R4 ;  /* 0x000000ffff04d224 */ /* 0x008fe200078e0a04 */
[----:B------:R-:W-:-:S02]  /*1d500*/  ISETP.GE.AND P5, PT, R162, RZ, PT ;  /* 0x000000ffa200720c */ /* 0x000fc40003fa6270 */
[----:B------:R-:W3:Y:S04]  /*1d510*/  LDL R162, [R1+0x249c] ;  /* 0x00249c0001a27983 */ /* 0x000ee80000100800 */
        /* <DEDUP_REMOVED lines=28> */
[----:B----4-:R-:W-:-:S02]  /*1d6e0*/  ISETP.GE.AND P0, PT, R155, RZ, PT ;  /* 0x000000ff9b00720c */ /* 0x010fc40003f06270 */
[----:B------:R-:W3:Y:S04]  /*1d6f0*/  LDL R155, [R1+0x24bc] ;  /* 0x0024bc00019b7983 */ /* 0x000ee80000100800 */
[----:B------:R1:W-:Y:S04]  /*1d700*/  STL [R1+0x2e0], R4 ;  /* 0x0002e00401007387 */ /* 0x0003e80000100800 */
[----:B-1----:R-:W4:Y:S01]  /*1d710*/  LDL.LU R4, [R1+0x148] ;  /* 0x0001480001047983 */ /* 0x002f220000300800 */
[----:B--2---:R-:W-:Y:S01]  /*1d720*/  @!P1 IMAD.MOV R0, RZ, RZ, -R0 ;  /* 0x000000ffff009224 */ /* 0x004fe200078e0a00 */
[----:B------:R-:W-:-:S02]  /*1d730*/  ISETP.GE.AND P1, PT, R156, RZ, PT ;  /* 0x000000ff9c00720c */ /* 0x000fc40003f26270 */
        /* <DEDUP_REMOVED lines=91> */
[----:B------:R1:W-:Y:S02]  /*1dcf0*/  STL [R1+0x294], R0 ;  /* 0x0002940001007387 */ /* 0x0003e40000100800 */
[----:B-1----:R-:W-:-:S04]  /*1dd00*/  IMAD.MOV.U32 R0, RZ, RZ, R165 ;  /* 0x000000ffff007224 */ /* 0x002fc800078e00a5 */
[----:B------:R-:W-:Y:S01]  /*1dd10*/  @!P1 IMAD.MOV R0, RZ, RZ, -R0 ;  /* 0x000000ffff009224 */ /* 0x000fe200078e0a00 */
[----:B------:R-:W-:Y:S01]  /*1dd20*/  ISETP.GE.AND P1, PT, R157, RZ, PT ;  /* 0x000000ff9d00720c */ /* 0x000fe20003f26270 */
[----:B---3--:R-:W-:Y:S01]  /*1dd30*/  @!P0 IMAD.MOV R4, RZ, RZ, -R4 ;  /* 0x000000ffff048224 */ /* 0x008fe200078e0a04 */
[----:B----4-:R-:W-:Y:S02]  /*1dd40*/  ISETP.GE.AND P0, PT, R160, RZ, PT ;  /* 0x000000ffa000720c */ /* 0x010fe40003f06270 */
[----:B------:R-:W3:Y:S04]  /*1dd50*/  LDL R160, [R1+0x2530] ;  /* 0x0025300001a07983 */ /* 0x000ee80000100800 */
[----:B------:R1:W-:Y:S04]  /*1dd60*/  STL [R1+0x290], R4 ;  /* 0x0002900401007387 */ /* 0x0003e80000100800 */
[----:B------:R-:W4:Y:S01]  /*1dd70*/  LDL R157, [R1+0x2534] ;  /* 0x00253400019d7983 */ /* 0x000f220000100800 */
[----:B-1----:R-:W-:-:S03]  /*1dd80*/  IMAD.MOV.U32 R4, RZ, RZ, R154 ;  /* 0x000000ffff047224 */ /* 0x002fc600078e009a */
[----:B------:R1:W-:Y:S01]  /*1dd90*/  STL [R1+0x28c], R0 ;  /* 0x00028c0001007387 */ /* 0x0003e20000100800 */
[----:B------:R-:W-:Y:S01]  /*1dda0*/  @!P3 IMAD.MOV R4, RZ, RZ, -R4 ;  /* 0x000000ffff04b224 */ /* 0x000fe200078e0a04 */
[----:B------:R-:W-:Y:S02]  /*1ddb0*/  ISETP.GE.AND P3, PT, R161, RZ, PT ;  /* 0x000000ffa100720c */ /* 0x000fe40003f66270 */
        /* <DEDUP_REMOVED lines=24> */
[----:B--2---:R-:W-:Y:S02]  /*1df40*/  ISETP.GE.AND P3, PT, R159, RZ, PT ;  /* 0x000000ff9f00720c */ /* 0x004fe40003f66270 */
[----:B------:R-:W2:Y:S01]  /*1df50*/  LDL R159, [R1+0x255c] ;  /* 0x00255c00019f7983 */ /* 0x000ea20000100800 */
[----:B-1----:R-:W-:-:S03]  /*1df60*/  IMAD.MOV.U32 R4, RZ, RZ, R148 ;  /* 0x000000ffff047224 */ /* 0x002fc600078e0094 */
[----:B------:R1:W-:Y:S01]  /*1df70*/  STL [R1+0x274], R0 ;  /* 0x0002740001007387 */ /* 0x0003e20000100800 */
[----:B------:R-:W-:Y:S02]  /*1df80*/  @!P4 IMAD.MOV R4, RZ, RZ, -R4 ;  /* 0x000000ffff04c224 */ /* 0x000fe400078e0a04 */
[----:B-1----:R-:W-:-:S04]  /*1df90*/  IMAD.MOV.U32 R0, RZ, RZ, R147 ;  /* 0x000000ffff007224 */ /* 0x002fc800078e0093 */
[----:B------:R-:W-:Y:S01]  /*1dfa0*/  @!P5 IMAD.MOV R0, RZ, RZ, -R0 ;  /* 0x000000ffff00d224 */ /* 0x000fe200078e0a00 */
[----:B---3--:R-:W-:Y:S02]  /*1dfb0*/  ISETP.GE.AND P4, PT, R160, RZ, PT ;  /* 0x000000ffa000720c */ /* 0x008fe40003f86270 */
[----:B------:R-:W3:Y:S04]  /*1dfc0*/  LDL R160, [R1+0x2560] ;  /* 0x0025600001a07983 */ /* 0x000ee80000100800 */
[----:B------:R1:W-:Y:S01]  /*1dfd0*/  STL [R1+0x270], R4 ;  /* 0x0002700401007387 */ /* 0x0003e20000100800 */
[----:B----4-:R-:W-:-:S03]  /*1dfe0*/  ISETP.GE.AND P5, PT, R157, RZ, PT ;  /* 0x000000ff9d00720c */ /* 0x010fc60003fa6270 */
        /* <DEDUP_REMOVED lines=115> */
[----:B------:R-:W-:Y:S02]  /*1e720*/  @!P4 IMAD.MOV R0, RZ, RZ, -R0 ;  /* 0x000000ffff00c224 */ /* 0x000fe400078e0a00 */
[----:B------:R-:W-:Y:S02]  /*1e730*/  @!P1 IMAD.MOV R69, RZ, RZ, -R69 ;  /* 0x000000ffff459224 */ /* 0x000fe400078e0a45 */
[----:B------:R-:W-:Y:S01]  /*1e740*/  IMAD.MOV.U32 R68, RZ, RZ, R118 ;  /* 0x000000ffff447224 */ /* 0x000fe200078e0076 */
        /* <DEDUP_REMOVED lines=14> */
[----:B------:R-:W4:Y:S04]  /*1e830*/  LDL R158, [R1+0x26c0] ;  /* 0x0026c000019e7983 */ /* 0x000f280000100800 */
[----:B------:R0:W-:Y:S01]  /*1e840*/  STL [R1+0x204], R0 ;  /* 0x0002040001007387 */ /* 0x0001e20000100800 */
[----:B-1----:R-:W-:Y:S01]  /*1e850*/  IMAD.MOV.U32 R4, RZ, RZ, R117 ;  /* 0x000000ffff047224 */ /* 0x002fe200078e0075 */
[----:B------:R-:W-:-:S02]  /*1e860*/  ISETP.GE.AND P1, PT, R155, RZ, PT ;  /* 0x000000ff9b00720c */ /* 0x000fc40003f26270 */
[----:B------:R-:W4:Y:S01]  /*1e870*/  LDL R155, [R1+0x2710] ;  /* 0x00271000019b7983 */ /* 0x000f220000100800 */
[----:B------:R-:W-:Y:S02]  /*1e880*/  @!P3 IMAD.MOV R68, RZ, RZ, -R68 ;  /* 0x000000ffff44b224 */ /* 0x000fe400078e0a44 */
[----:B------:R-:W-:Y:S01]  /*1e890*/  @!P4 IMAD.MOV R4, RZ, RZ, -R4 ;  /* 0x000000ffff04c224 */ /* 0x000fe200078e0a04 */
[----:B------:R-:W-:Y:S02]  /*1e8a0*/  ISETP.GE.AND P3, PT, R156, RZ, PT ;  /* 0x000000ff9c00720c */ /* 0x000fe40003f66270 */
[----:B------:R-:W4:Y:S01]  /*1e8b0*/  LDL R156, [R1+0x2780] ;  /* 0x00278000019c7983 */ /* 0x000f220000100800 */
[----:B------:R-:W-:-:S03]  /*1e8c0*/  ISETP.GE.AND P4, PT, R162, RZ, PT ;  /* 0x000000ffa200720c */ /* 0x000fc60003f86270 */
[----:B------:R-:W4:Y:S01]  /*1e8d0*/  LDL R162, [R1+0x27b4] ;  /* 0x0027b40001a27983 */ /* 0x000f220000100800 */
[----:B0-----:R-:W-:-:S03]  /*1e8e0*/  IMAD.MOV.U32 R0, RZ, RZ, R116 ;  /* 0x000000ffff007224 */ /* 0x001fc600078e0074 */
[----:B------:R0:W-:Y:S01]  /*1e8f0*/  STL [R1+0x200], R4 ;  /* 0x0002000401007387 */ /* 0x0001e20000100800 */
[----:B------:R-:W-:Y:S01]  /*1e900*/  @!P5 IMAD.MOV R0, RZ, RZ, -R0 ;  /* 0x000000ffff00d224 */ /* 0x000fe200078e0a00 */
[----:B--2---:R-:W-:Y:S02]  /*1e910*/  ISETP.GE.AND P5, PT, R159, RZ, PT ;  /* 0x000000ff9f00720c */ /* 0x004fe40003fa6270 */
[----:B------:R-:W2:Y:S01]  /*1e920*/  LDL R159, [R1+0x266c] ;  /* 0x00266c00019f7983 */ /* 0x000ea20000100800 */
[----:B0-----:R-:W-:-:S03]  /*1e930*/  IMAD.MOV.U32 R4, RZ, RZ, R115 ;  /* 0x000000ffff047224 */ /* 0x001fc600078e0073 */
[----:B------:R0:W-:Y:S01]  /*1e940*/  STL [R1+0x1fc], R0 ;  /* 0x0001fc0001007387 */ /* 0x0001e20000100800 */
[----:B------:R-:W-:Y:S02]  /*1e950*/  @!P0 IMAD.MOV R4, RZ, RZ, -R4 ;  /* 0x000000ffff048224 */ /* 0x000fe400078e0a04 */
[----:B0-----:R-:W-:-:S04]  /*1e960*/  IMAD.MOV.U32 R0, RZ, RZ, R114 ;  /* 0x000000ffff007224 */ /* 0x001fc800078e0072 */
[----:B------:R-:W-:Y:S01]  /*1e970*/  @!P1 IMAD.MOV R0, RZ, RZ, -R0 ;  /* 0x000000ffff009224 */ /* 0x000fe200078e0a00 */
[----:B---3--:R-:W-:Y:S02]  /*1e980*/  ISETP.GE.AND P0, PT, R160, RZ, PT ;  /* 0x000000ffa000720c */ /* 0x008fe40003f06270 */
[----:B------:R-:W3:Y:S04]  /*1e990*/  LDL R160, [R1+0x26dc] ;  /* 0x0026dc0001a07983 */ /* 0x000ee80000100800 */
[----:B------:R0:W-:Y:S01]  /*1e9a0*/  STL [R1+0x1f8], R4 ;  /* 0x0001f80401007387 */ /* 0x0001e20000100800 */
[----:B----4-:R-:W-:-:S03]  /*1e9b0*/  ISETP.GE.AND P1, PT, R157, RZ, PT ;  /* 0x000000ff9d00720c */ /* 0x010fc60003f26270 */
[----:B------:R-:W4:Y:S01]  /*1e9c0*/  LDL R157, [R1+0x270c] ;  /* 0x00270c00019d7983 */ /* 0x000f220000100800 */
[----:B0-----:R-:W-:-:S03]  /*1e9d0*/  IMAD.MOV.U32 R4, RZ, RZ, R113 ;  /* 0x000000ffff047224 */ /* 0x001fc600078e0071 */
[----:B------:R0:W-:Y:S01]  /*1e9e0*/  STL [R1+0x1f4], R0 ;  /* 0x0001f40001007387 */ /* 0x0001e20000100800 */
[----:B------:R-:W-:Y:S01]  /*1e9f0*/  @!P3 IMAD.MOV R4, RZ, RZ, -R4 ;  /* 0x000000ffff04b224 */ /* 0x000fe200078e0a04 */
[----:B------:R-:W-:Y:S02]  /*1ea00*/  ISETP.GE.AND P3, PT, R161, RZ, PT ;  /* 0x000000ffa100720c */ /* 0x000fe40003f66270 */
        /* <DEDUP_REMOVED lines=101> */
[----:B0-----:R-:W-:Y:S02]  /*1f060*/  IMAD.MOV.U32 R0, RZ, RZ, R92 ;  /* 0x000000ffff007224 */ /* 0x001fe400078e005c */
[----:B------:R-:W-:Y:S02]  /*1f070*/  IMAD.MOV.U32 R146, RZ, RZ, R91 ;  /* 0x000000ffff927224 */ /* 0x000fe400078e005b */
[----:B------:R-:W-:Y:S01]  /*1f080*/  @!P4 IMAD.MOV R0, RZ, RZ, -R0 ;  /* 0x000000ffff00c224 */ /* 0x000fe200078e0a00 */
[----:B------:R0:W-:Y:S01]  /*1f090*/  STL [R1+0x1a0], R4 ;  /* 0x0001a00401007387 */ /* 0x0001e20000100800 */
[----:B--2---:R-:W-:Y:S01]  /*1f0a0*/  ISETP.GE.AND P4, PT, R159, RZ, PT ;  /* 0x000000ff9f00720c */ /* 0x004fe20003f86270 */
[----:B------:R-:W-:-:S02]  /*1f0b0*/  IMAD.MOV.U32 R145, RZ, RZ, R90 ;  /* 0x000000ffff917224 */ /* 0x000fc400078e005a */
[----:B------:R-:W2:Y:S01]  /*1f0c0*/  LDL R159, [R1+0x27a8] ;  /* 0x0027a800019f7983 */ /* 0x000ea20000100800 */
[----:B------:R-:W-:-:S03]  /*1f0d0*/  @!P5 IMAD.MOV R146, RZ, RZ, -R146 ;  /* 0x000000ffff92d224 */ /* 0x000fc600078e0a92 */
[----:B------:R1:W-:Y:S01]  /*1f0e0*/  STL [R1+0x19c], R0 ;  /* 0x00019c0001007387 */ /* 0x0003e20000100800 */
[----:B------:R-:W-:Y:S02]  /*1f0f0*/  @!P0 IMAD.MOV R145, RZ, RZ, -R145 ;  /* 0x000000ffff918224 */ /* 0x000fe400078e0a91 */
[----:B0-----:R-:W-:-:S04]  /*1f100*/  IMAD.MOV.U32 R4, RZ, RZ, R89 ;  /* 0x000000ffff047224 */ /* 0x001fc800078e0059 */
[----:B------:R-:W-:Y:S02]  /*1f110*/  @!P1 IMAD.MOV R4, RZ, RZ, -R4 ;  /* 0x000000ffff049224 */ /* 0x000fe400078e0a04 */
[----:B-1----:R-:W-:-:S04]  /*1f120*/  IMAD.MOV.U32 R0, RZ, RZ, R88 ;  /* 0x000000ffff007224 */ /* 0x002fc800078e0058 */
[----:B------:R-:W-:Y:S02]  /*1f130*/  @!P3 IMAD.MOV R0, RZ, RZ, -R0 ;  /* 0x000000ffff00b224 */ /* 0x000fe400078e0a00 */
[----:B------:R-:W-:Y:S01]  /*1f140*/  IMAD.MOV.U32 R144, RZ, RZ, R85 ;  /* 0x000000ffff907224 */ /* 0x000fe200078e0055 */
[----:B---3--:R-:W-:Y:S02]  /*1f150*/  ISETP.GE.AND P5, PT, R160, RZ, PT ;  /* 0x000000ffa000720c */ /* 0x008fe40003fa6270 */
[----:B------:R-:W3:Y:S01]  /*1f160*/  LDL R160, [R1+0x2684] ;  /* 0x0026840001a07983 */ /* 0x000ee20000100800 */
[----:B----4-:R-:W-:-:S03]  /*1f170*/  ISETP.GE.AND P0, PT, R157, RZ, PT ;  /* 0x000000ff9d00720c */ /* 0x010fc60003f06270 */
[----:B------:R-:W4:Y:S01]  /*1f180*/  LDL R157, [R1+0x26b0] ;  /* 0x0026b000019d7983 */ /* 0x000f220000100800 */
[----:B------:R-:W-:-:S03]  /*1f190*/  ISETP.GE.AND P1, PT, R161, RZ, PT ;  /* 0x000000ffa100720c */ /* 0x000fc60003f26270 */
[----:B------:R-:W4:Y:S04]  /*1f1a0*/  LDL R161, [R1+0x2700] ;  /* 0x0027000001a17983 */ /* 0x000f280000100800 */
[----:B------:R0:W-:Y:S01]  /*1f1b0*/  STL [R1+0x198], R4 ;  /* 0x0001980401007387 */ /* 0x0001e20000100800 */
[----:B------:R-:W-:-:S03]  /*1f1c0*/  ISETP.GE.AND P3, PT, R158, RZ, PT ;  /* 0x000000ff9e00720c */ /* 0x000fc60003f66270 */
        /* <DEDUP_REMOVED lines=9> */
[----:B------:R-:W-:Y:S01]  /*1f260*/  ISETP.GE.AND P5, PT, R156, RZ, PT ;  /* 0x000000ff9c00720c */ /* 0x000fe20003fa6270 */
[----:B------:R-:W-:Y:S01]  /*1f270*/  @!P0 IMAD.MOV R144, RZ, RZ, -R144 ;  /* 0x000000ffff908224 */ /* 0x000fe200078e0a90 */
[----:B------:R-:W4:Y:S04]  /*1f280*/  LDL R156, [R1+0x265c] ;  /* 0x00265c00019c7983 */ /* 0x000f280000100800 */
[----:B------:R1:W-:Y:S01]  /*1f290*/  STL [R1+0x18c], R0 ;  /* 0x00018c0001007387 */ /* 0x0003e20000100800 */
[----:B------:R-:W-:-:S03]  /*1f2a0*/  ISETP.GE.AND P0, PT, R162, RZ, PT ;  /* 0x000000ffa200720c */ /* 0x000fc60003f06270 */
[----:B------:R-:W4:Y:S01]  /*1f2b0*/  LDL R162, [R1+0x26d4] ;  /* 0x0026d40001a27983 */ /* 0x000f220000100800 */
[----:B------:R-:W-:Y:S02]  /*1f2c0*/  IMAD.MOV.U32 R143, RZ, RZ, R84 ;  /* 0x000000ffff8f7224 */ /* 0x000fe400078e0054 */
[----:B0-----:R-:W-:Y:S02]  /*1f2d0*/  IMAD.MOV.U32 R4, RZ, RZ, R83 ;  /* 0x000000ffff047224 */ /* 0x001fe400078e0053 */
[----:B------:R-:W-:Y:S02]  /*1f2e0*/  @!P1 IMAD.MOV R143, RZ, RZ, -R143 ;  /* 0x000000ffff8f9224 */ /* 0x000fe400078e0a8f */
[----:B-1----:R-:W-:Y:S02]  /*1f2f0*/  IMAD.MOV.U32 R0, RZ, RZ, R82 ;  /* 0x000000ffff007224 */ /* 0x002fe400078e0052 */
[----:B------:R-:W-:Y:S01]  /*1f300*/  @!P3 IMAD.MOV R4, RZ, RZ, -R4 ;  /* 0x000000ffff04b224 */ /* 0x000fe200078e0a04 */
[----:B--2---:R-:W-:-:S02]  /*1f310*/  ISETP.GE.AND P1, PT, R159, RZ, PT ;  /* 0x000000ff9f00720c */ /* 0x004fc40003f26270 */
[----:B------:R-:W2:Y:S01]  /*1f320*/  LDL R159, [R1+0x26fc] ;  /* 0x0026fc00019f7983 */ /* 0x000ea20000100800 */
[----:B------:R-:W-:Y:S02]  /*1f330*/  @!P4 IMAD.MOV R0, RZ, RZ, -R0 ;  /* 0x000000ffff00c224 */ /* 0x000fe400078e0a00 */
[----:B------:R-:W-:-:S08]  /*1f340*/  IMAD.MOV.U32 R142, RZ, RZ, R79 ;  /* 0x000000ffff8e7224 */ /* 0x000fd000078e004f */
        /* <DEDUP_REMOVED lines=15> */
[----:B------:R-:W4:Y:S04]  /*1f440*/  LDL R158, [R1+0x26ac] ;  /* 0x0026ac00019e7983 */ /* 0x000f280000100800 */
[----:B------:R1:W-:Y:S01]  /*1f450*/  STL [R1+0x17c], R0 ;  /* 0x00017c0001007387 */ /* 0x0003e20000100800 */
[----:B0-----:R-:W-:Y:S01]  /*1f460*/  IMAD.MOV.U32 R4, RZ, RZ, R77 ;  /* 0x000000ffff047224 */ /* 0x001fe200078e004d */
[----:B------:R-:W-:-:S02]  /*1f470*/  ISETP.GE.AND P1, PT, R155, RZ, PT ;  /* 0x000000ff9b00720c */ /* 0x000fc40003f26270 */
[----:B------:R-:W4:Y:S01]  /*1f480*/  LDL R155, [R1+0x2724] ;  /* 0x00272400019b7983 */ /* 0x000f220000100800 */
[----:B------:R-:W-:Y:S01]  /*1f490*/  @!P4 IMAD.MOV R4, RZ, RZ, -R4 ;  /* 0x000000ffff04c224 */ /* 0x000fe200078e0a04 */
[----:B------:R-:W-:Y:S02]  /*1f4a0*/  ISETP.GE.AND P4, PT, R162, RZ, PT ;  /* 0x000000ffa200720c */ /* 0x000fe40003f86270 */
[----:B------:R-:W4:Y:S01]  /*1f4b0*/  LDL R162, [R1+0x27a0] ;  /* 0x0027a00001a27983 */ /* 0x000f220000100800 */
[----:B------:R-:W-:Y:S02]  /*1f4c0*/  IMAD.MOV.U32 R141, RZ, RZ, R78 ;  /* 0x000000ffff8d7224 */ /* 0x000fe400078e004e */
[----:B-1----:R-:W-:Y:S02]  /*1f4d0*/  IMAD.MOV.U32 R0, RZ, RZ, R76 ;  /* 0x000000ffff007224 */ /* 0x002fe400078e004c */
[----:B------:R-:W-:Y:S01]  /*1f4e0*/  @!P3 IMAD.MOV R141, RZ, RZ, -R141 ;  /* 0x000000ffff8db224 */ /* 0x000fe200078e0a8d */
[----:B------:R-:W-:-:S02]  /*1f4f0*/  ISETP.GE.AND P3, PT, R156, RZ, PT ;  /* 0x000000ff9c00720c */ /* 0x000fc40003f66270 */
[----:B------:R-:W4:Y:S01]  /*1f500*/  LDL R156, [R1+0x274c] ;  /* 0x00274c00019c7983 */ /* 0x000f220000100800 */
[----:B------:R-:W-:-:S03]  /*1f510*/  @!P5 IMAD.MOV R0, RZ, RZ, -R0 ;  /* 0x000000ffff00d224 */ /* 0x000fc600078e0a00 */
[----:B------:R0:W-:Y:S01]  /*1f520*/  STL [R1+0x178], R4 ;  /* 0x0001780401007387 */ /* 0x0001e20000100800 */
[----:B--2---:R-:W-:-:S03]  /*1f530*/  ISETP.GE.AND P5, PT, R159, RZ, PT ;  /* 0x000000ff9f00720c */ /* 0x004fc60003fa6270 */
[----:B------:R-:W2:Y:S01]  /*1f540*/  LDL R159, [R1+0x2680] ;  /* 0x00268000019f7983 */ /* 0x000ea20000100800 */
[----:B0-----:R-:W-:-:S03]  /*1f550*/  IMAD.MOV.U32 R4, RZ, RZ, R75 ;  /* 0x000000ffff047224 */ /* 0x001fc600078e004b */
[----:B------:R0:W-:Y:S01]  /*1f560*/  STL [R1+0x174], R0 ;  /* 0x0001740001007387 */ /* 0x0001e20000100800 */
[----:B------:R-:W-:Y:S02]  /*1f570*/  @!P0 IMAD.MOV R4, RZ, RZ, -R4 ;  /* 0x000000ffff048224 */ /* 0x000fe400078e0a04 */
[----:B0-----:R-:W-:Y:S02]  /*1f580*/  IMAD.MOV.U32 R0, RZ, RZ, R74 ;  /* 0x000000ffff007224 */ /* 0x001fe400078e004a */
[----:B------:R-:W-:Y:S02]  /*1f590*/  IMAD.MOV.U32 R140, RZ, RZ, R72 ;  /* 0x000000ffff8c7224 */ /* 0x000fe400078e0048 */
[----:B------:R-:W-:Y:S02]  /*1f5a0*/  @!P1 IMAD.MOV R0, RZ, RZ, -R0 ;  /* 0x000000ffff009224 */ /* 0x000fe400078e0a00 */
[----:B------:R-:W-:Y:S02]  /*1f5b0*/  @!P4 IMAD.MOV R140, RZ, RZ, -R140 ;  /* 0x000000ffff8cc224 */ /* 0x000fe400078e0a8c */
[----:B------:R-:W-:-:S04]  /*1f5c0*/  IMAD.MOV.U32 R153, RZ, RZ, R73 ;  /* 0x000000ffff997224 */ /* 0x000fc800078e0049 */
        /* <DEDUP_REMOVED lines=8> */
[----:B------:R-:W-:-:S03]  /*1f650*/  @!P5 IMAD.MOV R4, RZ, RZ, -R4 ;  /* 0x000000ffff04d224 */ /* 0x000fc600078e0a04 */
[----:B------:R-:W4:Y:S01]  /*1f660*/  LDL R163, [R1+0x2774] ;  /* 0x0027740001a37983 */ /* 0x000f220000100800 */
[----:B------:R-:W-:-:S03]  /*1f670*/  ISETP.GE.AND P3, PT, R161, RZ, PT ;  /* 0x000000ffa100720c */ /* 0x000fc60003f66270 */
[----:B------:R-:W4:Y:S01]  /*1f680*/  LDL R164, [R1+0x2654] ;  /* 0x0026540001a47983 */ /* 0x000f220000100800 */
[----:B0-----:R-:W-:Y:S01]  /*1f690*/  IMAD.MOV.U32 R0, RZ, RZ, R70 ;  /* 0x000000ffff007224 */ /* 0x001fe200078e0046 */
[----:B------:R-:W-:Y:S02]  /*1f6a0*/  ISETP.GE.AND P4, PT, R158, RZ, PT ;  /* 0x000000ff9e00720c */ /* 0x000fe40003f86270 */
[----:B------:R-:W4:Y:S01]  /*1f6b0*/  LDL R158, [R1+0x279c] ;  /* 0x00279c00019e7983 */ /* 0x000f220000100800 */
[----:B------:R-:W-:-:S03]  /*1f6c0*/  @!P0 IMAD.MOV R0, RZ, RZ, -R0 ;  /* 0x000000ffff008224 */ /* 0x000fc600078e0a00 */
[----:B------:R0:W-:Y:S04]  /*1f6d0*/  STL [R1+0x168], R4 ;  /* 0x0001680401007387 */ /* 0x0001e80000100800 */
[----:B------:R-:W4:Y:S01]  /*1f6e0*/  LDL R161, [R1+0x26d0] ;  /* 0x0026d00001a17983 */ /* 0x000f220000100800 */
[----:B------:R-:W-:Y:S01]  /*1f6f0*/  ISETP.GE.AND P5, PT, R155, RZ, PT ;  /* 0x000000ff9b00720c */ /* 0x000fe20003fa6270 */
[----:B------:R-:W-:Y:S02]  /*1f700*/  IMAD.MOV.U32 R155, RZ, RZ, R67 ;  /* 0x000000ffff9b7224 */ /* 0x000fe400078e0043 */
[----:B------:R1:W-:Y:S02]  /*1f710*/  STL [R1+0x164], R0 ;  /* 0x0001640001007387 */ /* 0x0003e40000100800 */
[----:B------:R-:W-:-:S02]  /*1f720*/  @!P1 IMAD.MOV R155, RZ, RZ, -R155 ;  /* 0x000000ffff9b9224 */ /* 0x000fc400078e0a9b */
[----:B------:R-:W4:Y:S04]  /*1f730*/  LDL R165, [R1+0x27c0] ;  /* 0x0027c00001a57983 */ /* 0x000f280000100800 */
[----:B0-----:R-:W4:Y:S01]  /*1f740*/  LDL R4, [R1+0x26a4] ;  /* 0x0026a40001047983 */ /* 0x001f220000100800 */
[----:B------:R-:W-:-:S03]  /*1f750*/  ISETP.GE.AND P1, PT, R162, RZ, PT ;  /* 0x000000ffa200720c */ /* 0x000fc60003f26270 */
[----:B------:R-:W4:Y:S01]  /*1f760*/  LDL R162, [R1+0x26f4] ;  /* 0x0026f40001a27983 */ /* 0x000f220000100800 */
[----:B------:R-:W-:Y:S01]  /*1f770*/  ISETP.GE.AND P0, PT, R156, RZ, PT ;  /* 0x000000ff9c00720c */ /* 0x000fe20003f06270 */
[----:B------:R-:W-:Y:S02]  /*1f780*/  IMAD.MOV.U32 R156, RZ, RZ, R66 ;  /* 0x000000ffff9c7224 */ /* 0x000fe400078e0042 */
[----:B------:R-:W-:Y:S02]  /*1f790*/  IMAD.MOV.U32 R152, RZ, RZ, R65 ;  /* 0x000000ffff987224 */ /* 0x000fe400078e0041 */
[----:B------:R-:W-:Y:S02]  /*1f7a0*/  @!P3 IMAD.MOV R156, RZ, RZ, -R156 ;  /* 0x000000ffff9cb224 */ /* 0x000fe400078e0a9c */
[----:B-1----:R-:W-:Y:S01]  /*1f7b0*/  IMAD.MOV.U32 R0, RZ, RZ, R63 ;  /* 0x000000ffff007224 */ /* 0x002fe200078e003f */
[----:B--2---:R-:W-:Y:S01]  /*1f7c0*/  ISETP.GE.AND P3, PT, R159, RZ, PT ;  /* 0x000000ff9f00720c */ /* 0x004fe20003f66270 */
[----:B------:R-:W-:Y:S01]  /*1f7d0*/  IMAD.MOV.U32 R151, RZ, RZ, R64 ;  /* 0x000000ffff977224 */ /* 0x000fe200078e0040 */
[----:B------:R-:W2:Y:S01]  /*1f7e0*/  LDL R159, [R1+0x2748] ;  /* 0x00274800019f7983 */ /* 0x000ea20000100800 */
[----:B------:R-:W-:-:S02]  /*1f7f0*/  @!P4 IMAD.MOV R152, RZ, RZ, -R152 ;  /* 0x000000ffff98c224 */ /* 0x000fc400078e0a98 */
[----:B------:R-:W-:Y:S02]  /*1f800*/  @!P0 IMAD.MOV R0, RZ, RZ, -R0 ;  /* 0x000000ffff008224 */ /* 0x000fe400078e0a00 */
[----:B------:R-:W-:Y:S02]  /*1f810*/  @!P5 IMAD.MOV R151, RZ, RZ, -R151 ;  /* 0x000000ffff97d224 */ /* 0x000fe400078e0a97 */
[----:B------:R-:W-:Y:S01]  /*1f820*/  IMAD.MOV.U32 R150, RZ, RZ, R59 ;  /* 0x000000ffff967224 */ /* 0x000fe200078e003b */
[----:B---3--:R-:W-:Y:S02]  /*1f830*/  ISETP.GE.AND P4, PT, R160, RZ, PT ;  /* 0x000000ffa000720c */ /* 0x008fe40003f86270 */
[----:B------:R-:W3:Y:S04]  /*1f840*/  LDL R160, [R1+0x2650] ;  /* 0x0026500001a07983 */ /* 0x000ee80000100800 */
[----:B------:R0:W-:Y:S01]  /*1f850*/  STL [R1+0x154], R0 ;  /* 0x0001540001007387 */ /* 0x0001e20000100800 */
[----:B----4-:R-:W-:Y:S01]  /*1f860*/  ISETP.GE.AND P5, PT, R157, RZ, PT ;  /* 0x000000ff9d00720c */ /* 0x010fe20003fa6270 */
[----:B------:R-:W-:-:S04]  /*1f870*/  IMAD.MOV.U32 R157, RZ, RZ, R62 ;  /* 0x000000ffff9d7224 */ /* 0x000fc800078e003e */
[----:B------:R-:W-:Y:S02]  /*1f880*/  @!P1 IMAD.MOV R157, RZ, RZ, -R157 ;  /* 0x000000ffff9d9224 */ /* 0x000fe400078e0a9d */
[----:B0-----:R-:W-:Y:S01]  /*1f890*/  IMAD.MOV.U32 R0, RZ, RZ, R61 ;  /* 0x000000ffff007224 */ /* 0x001fe200078e003d */
[----:B------:R-:W-:-:S03]  /*1f8a0*/  ISETP.GE.AND P0, PT, R163, RZ, PT ;  /* 0x000000ffa300720c */ /* 0x000fc60003f06270 */
[----:B------:R-:W-:Y:S01]  /*1f8b0*/  @!P3 IMAD.MOV R0, RZ, RZ, -R0 ;  /* 0x000000ffff00b224 */ /* 0x000fe200078e0a00 */
[----:B------:R-:W4:Y:S01]  /*1f8c0*/  LDL R163, [R1+0x2720] ;  /* 0x0027200001a37983 */ /* 0x000f220000100800 */
[----:B------:R-:W-:-:S03]  /*1f8d0*/  ISETP.GE.AND P3, PT, R164, RZ, PT ;  /* 0x000000ffa400720c */ /* 0x000fc60003f66270 */
[----:B------:R-:W4:Y:S01]  /*1f8e0*/  LDL R164, [R1+0x2744] ;  /* 0x0027440001a47983 */ /* 0x000f220000100800 */
[----:B------:R-:W-:Y:S01]  /*1f8f0*/  ISETP.GE.AND P1, PT, R158, RZ, PT ;  /* 0x000000ff9e00720c */ /* 0x000fe20003f26270 */
[----:B------:R-:W-:Y:S02]  /*1f900*/  IMAD.MOV.U32 R158, RZ, RZ, R60 ;  /* 0x000000ffff9e7224 */ /* 0x000fe400078e003c */
[----:B------:R0:W-:Y:S02]  /*1f910*/  STL [R1+0x14c], R0 ;  /* 0x00014c0001007387 */ /* 0x0001e40000100800 */
[----:B------:R-:W-:Y:S02]  /*1f920*/  @!P4 IMAD.MOV R158, RZ, RZ, -R158 ;  /* 0x000000ffff9ec224 */ /* 0x000fe400078e0a9e */
[----:B------:R-:W4:Y:S01]  /*1f930*/  LDL R154, [R1+0x2770] ;  /* 0x00277000019a7983 */ /* 0x000f220000100800 */
[----:B------:R-:W-:-:S03]  /*1f940*/  ISETP.GE.AND P4, PT, R161, RZ, PT ;  /* 0x000000ffa100720c */ /* 0x000fc60003f86270 */
[----:B------:R-:W4:Y:S01]  /*1f950*/  LDL R161, [R1+0x2798] ;  /* 0x0027980001a17983 */ /* 0x000f220000100800 */
[----:B------:R-:W-:Y:S02]  /*1f960*/  @!P5 IMAD.MOV R150, RZ, RZ, -R150 ;  /* 0x000000ffff96d224 */ /* 0x000fe400078e0a96 */
[----:B0-----:R-:W-:Y:S01]  /*1f970*/  IMAD.MOV.U32 R0, RZ, RZ, R57 ;  /* 0x000000ffff007224 */ /* 0x001fe200078e0039 */
[----:B------:R-:W4:Y:S03]  /*1f980*/  LDL R139, [R1+0x267c] ;  /* 0x00267c00018b7983 */ /* 0x000f260000100800 */
[----:B------:R-:W-:Y:S01]  /*1f990*/  @!P1 IMAD.MOV R0, RZ, RZ, -R0 ;  /* 0x000000ffff009224 */ /* 0x000fe200078e0a00 */
[----:B------:R-:W-:Y:S02]  /*1f9a0*/  ISETP.GE.AND P1, PT, R165, RZ, PT ;  /* 0x000000ffa500720c */ /* 0x000fe40003f26270 */
[----:B------:R-:W4:Y:S01]  /*1f9b0*/  LDL R165, [R1+0x26f0] ;  /* 0x0026f00001a57983 */ /* 0x000f220000100800 */
[----:B------:R-:W-:Y:S01]  /*1f9c0*/  @!P4 IMAD.MOV R55, RZ, RZ, -R55 ;  /* 0x000000ffff37c224 */ /* 0x000fe200078e0a37 */
[----:B------:R-:W-:-:S02]  /*1f9d0*/  ISETP.GE.AND P5, PT, R162, RZ, PT ;  /* 0x000000ffa200720c */ /* 0x000fc40003fa6270 */
[----:B------:R-:W4:Y:S01]  /*1f9e0*/  LDL R162, [R1+0x26a0] ;  /* 0x0026a00001a27983 */ /* 0x000f220000100800 */
[----:B------:R-:W-:-:S03]  /*1f9f0*/  ISETP.GE.AND P4, PT, R4, RZ, PT ;  /* 0x000000ff0400720c */ /* 0x000fc60003f86270 */
[----:B------:R-:W4:Y:S01]  /*1fa00*/  LDL R4, [R1+0x2794] ;  /* 0x0027940001047983 */ /* 0x000f220000100800 */
[----:B------:R-:W-:-:S04]  /*1fa10*/  IMAD.MOV.U32 R149, RZ, RZ, R58 ;  /* 0x000000ffff957224 */ /* 0x000fc800078e003a */
[----:B------:R-:W-:Y:S01]  /*1fa20*/  @!P0 IMAD.MOV R149, RZ, RZ, -R149 ;  /* 0x000000ffff958224 */ /* 0x000fe200078e0a95 */
[----:B--2---:R-:W-:Y:S01]  /*1fa30*/  ISETP.GE.AND P0, PT, R159, RZ, PT ;  /* 0x000000ff9f00720c */ /* 0x004fe20003f06270 */
[----:B------:R-:W-:-:S04]  /*1fa40*/  IMAD.MOV.U32 R159, RZ, RZ, R56 ;  /* 0x000000ffff9f7224 */ /* 0x000fc800078e0038 */
[----:B------:R-:W-:Y:S01]  /*1fa50*/  @!P3 IMAD.MOV R159, RZ, RZ, -R159 ;  /* 0x000000ffff9fb224 */ /* 0x000fe200078e0a9f */
[----:B------:R-:W-:Y:S01]  /*1fa60*/  STL [R1+0x13c], R55 ;  /* 0x00013c3701007387 */ /* 0x000fe20000100800 */
[----:B------:R-:W-:Y:S02]  /*1fa70*/  IMAD.MOV.U32 R148, RZ, RZ, R53 ;  /* 0x000000ffff947224 */ /* 0x000fe400078e0035 */
[----:B------:R-:W-:Y:S01]  /*1fa80*/  IMAD.MOV.U32 R147, RZ, RZ, R52 ;  /* 0x000000ffff937224 */ /* 0x000fe200078e0034 */
[----:B------:R-:W2:Y:S03]  /*1fa90*/  LDL R134, [R1+0x26cc] ;  /* 0x0026cc0001867983 */ /* 0x000ea60000100800 */
[----:B------:R-:W-:Y:S01]  /*1faa0*/  @!P0 IMAD.MOV R148, RZ, RZ, -R148 ;  /* 0x000000ffff948224 */ /* 0x000fe200078e0a94 */
[----:B------:R-:W2:Y:S01]  /*1fab0*/  LDL R135, [R1+0x2740] ;  /* 0x0027400001877983 */ /* 0x000ea20000100800 */
[----:B------:R-:W-:-:S02]  /*1fac0*/  @!P1 IMAD.MOV R147, RZ, RZ, -R147 ;  /* 0x000000ffff939224 */ /* 0x000fc400078e0a93 */
[----:B------:R-:W-:Y:S01]  /*1fad0*/  IMAD.MOV.U32 R137, RZ, RZ, R47 ;  /* 0x000000ffff897224 */ /* 0x000fe200078e002f */
[----:B---3--:R-:W-:Y:S01]  /*1fae0*/  ISETP.GE.AND P3, PT, R160, RZ, PT ;  /* 0x000000ffa000720c */ /* 0x008fe20003f66270 */
[----:B------:R-:W-:-:S04]  /*1faf0*/  IMAD.MOV.U32 R160, RZ, RZ, R54 ;  /* 0x000000ffffa07224 */ /* 0x000fc800078e0036 */
[----:B------:R-:W-:Y:S01]  /*1fb00*/  @!P5 IMAD.MOV R160, RZ, RZ, -R160 ;  /* 0x000000ffffa0d224 */ /* 0x000fe200078e0aa0 */
[----:B----4-:R-:W-:Y:S02]  /*1fb10*/  ISETP.GE.AND P5, PT, R163, RZ, PT ;  /* 0x000000ffa300720c */ /* 0x010fe40003fa6270 */
[----:B------:R-:W3:Y:S01]  /*1fb20*/  LDL R163, [R1+0x264c] ;  /* 0x00264c0001a37983 */ /* 0x000ee20000100800 */
[----:B------:R-:W-:-:S04]  /*1fb30*/  ISETP.GE.AND P0, PT, R164, RZ, PT ;  /* 0x000000ffa400720c */ /* 0x000fc80003f06270 */
[----:B------:R-:W-:Y:S01]  /*1fb40*/  @!P3 IMAD.MOV R51, RZ, RZ, -R51 ;  /* 0x000000ffff33b224 */ /* 0x000fe200078e0a33 */
[----:B------:R-:W4:Y:S04]  /*1fb50*/  LDL R164, [R1+0x26ec] ;  /* 0x0026ec0001a47983 */ /* 0x000f280000100800 */
[----:B------:R-:W-:Y:S01]  /*1fb60*/  STL [R1+0x134], R51 ;  /* 0x0001343301007387 */ /* 0x000fe20000100800 */
[----:B------:R-:W-:-:S03]  /*1fb70*/  @!P5 IMAD.MOV R49, RZ, RZ, -R49 ;  /* 0x000000ffff31d224 */ /* 0x000fc600078e0a31 */
[----:B------:R-:W4:Y:S01]  /*1fb80*/  LDL R138, [R1+0x27bc] ;  /* 0x0027bc00018a7983 */ /* 0x000f220000100800 */
[----:B------:R-:W-:Y:S01]  /*1fb90*/  ISETP.GE.AND P1, PT, R161, RZ, PT ;  /* 0x000000ffa100720c */ /* 0x000fe20003f26270 */
[----:B------:R-:W-:-:S04]  /*1fba0*/  IMAD.MOV.U32 R161, RZ, RZ, R50 ;  /* 0x000000ffffa17224 */ /* 0x000fc800078e0032 */
[----:B------:R-:W-:Y:S01]  /*1fbb0*/  @!P4 IMAD.MOV R161, RZ, RZ, -R161 ;  /* 0x000000ffffa1c224 */ /* 0x000fe200078e0aa1 */
[----:B------:R-:W-:Y:S02]  /*1fbc0*/  ISETP.GE.AND P5, PT, R165, RZ, PT ;  /* 0x000000ffa500720c */ /* 0x000fe40003fa6270 */
[----:B------:R-:W4:Y:S04]  /*1fbd0*/  LDL R165, [R1+0x2648] ;  /* 0x0026480001a57983 */ /* 0x000f280000100800 */
[----:B------:R-:W-:Y:S01]  /*1fbe0*/  STL [R1+0x12c], R49 ;  /* 0x00012c3101007387 */ /* 0x000fe20000100800 */
[----:B------:R-:W-:Y:S01]  /*1fbf0*/  ISETP.GE.AND P3, PT, R139, RZ, PT ;  /* 0x000000ff8b00720c */ /* 0x000fe20003f66270 */
[----:B------:R-:W-:Y:S02]  /*1fc00*/  @!P1 IMAD.MOV R137, RZ, RZ, -R137 ;  /* 0x000000ffff899224 */ /* 0x000fe400078e0a89 */
[----:B------:R-:W4:Y:S04]  /*1fc10*/  LDL R139, [R1+0x271c] ;  /* 0x00271c00018b7983 */ /* 0x000f280000100800 */
[----:B------:R-:W4:Y:S01]  /*1fc20*/  LDL R131, [R1+0x2790] ;  /* 0x0027900001837983 */ /* 0x000f220000100800 */
[----:B------:R-:W-:Y:S01]  /*1fc30*/  ISETP.GE.AND P4, PT, R162, RZ, PT ;  /* 0x000000ffa200720c */ /* 0x000fe20003f86270 */
[----:B------:R-:W-:-:S04]  /*1fc40*/  IMAD.MOV.U32 R162, RZ, RZ, R48 ;  /* 0x000000ffffa27224 */ /* 0x000fc800078e0030 */
[----:B------:R-:W-:Y:S01]  /*1fc50*/  @!P0 IMAD.MOV R162, RZ, RZ, -R162 ;  /* 0x000000ffffa28224 */ /* 0x000fe200078e0aa2 */
[----:B------:R-:W-:Y:S02]  /*1fc60*/  ISETP.GE.AND P0, PT, R154, RZ, PT ;  /* 0x000000ff9a00720c */ /* 0x000fe40003f06270 */
[----:B------:R-:W4:Y:S01]  /*1fc70*/  LDL R154, [R1+0x269c] ;  /* 0x00269c00019a7983 */ /* 0x000f220000100800 */
[----:B------:R-:W-:-:S03]  /*1fc80*/  ISETP.GE.AND P1, PT, R4, RZ, PT ;  /* 0x000000ff0400720c */ /* 0x000fc60003f26270 */
[----:B------:R-:W4:Y:S01]  /*1fc90*/  LDL R4, [R1+0x273c] ;  /* 0x00273c0001047983 */ /* 0x000f220000100800 */
[----:B------:R-:W-:-:S05]  /*1fca0*/  @!P4 IMAD.MOV R45, RZ, RZ, -R45 ;  /* 0x000000ffff2dc224 */ /* 0x000fca00078e0a2d */
[----:B------:R-:W-:Y:S04]  /*1fcb0*/  STL [R1+0x124], R45 ;  /* 0x0001242d01007387 */ /* 0x000fe80000100800 */
[----:B------:R-:W4:Y:S01]  /*1fcc0*/  LDL R132, [R1+0x2678] ;  /* 0x0026780001847983 */ /* 0x000f220000100800 */
[----:B------:R-:W-:Y:S01]  /*1fcd0*/  IMAD.MOV.U32 R136, RZ, RZ, R46 ;  /* 0x000000ffff887224 */ /* 0x000fe200078e002e */
[----:B--2---:R-:W-:Y:S01]  /*1fce0*/  ISETP.GE.AND P4, PT, R134, RZ, PT ;  /* 0x000000ff8600720c */ /* 0x004fe20003f86270 */
[----:B------:R-:W-:Y:S01]  /*1fcf0*/  @!P0 IMAD.MOV R43, RZ, RZ, -R43 ;  /* 0x000000ffff2b8224 */ /* 0x000fe200078e0a2b */
[----:B------:R-:W2:Y:S01]  /*1fd00*/  LDL R130, [R1+0x2698] ;  /* 0x0026980001827983 */ /* 0x000ea20000100800 */
[----:B------:R-:W-:Y:S01]  /*1fd10*/  @!P3 IMAD.MOV R136, RZ, RZ, -R136 ;  /* 0x000000ffff88b224 */ /* 0x000fe200078e0a88 */
[----:B------:R-:W-:Y:S01]  /*1fd20*/  ISETP.GE.AND P0, PT, R135, RZ, PT ;  /* 0x000000ff8700720c */ /* 0x000fe20003f06270 */
[----:B------:R-:W-:Y:S01]  /*1fd30*/  IMAD.MOV.U32 R135, RZ, RZ, R41 ;  /* 0x000000ffff877224 */ /* 0x000fe200078e0029 */
[----:B------:R-:W-:Y:S01]  /*1fd40*/  STL [R1+0x11c], R43 ;  /* 0x00011c2b01007387 */ /* 0x000fe20000100800 */
[----:B------:R-:W-:-:S06]  /*1fd50*/  IMAD.MOV.U32 R134, RZ, RZ, R40 ;  /* 0x000000ffff867224 */ /* 0x000fcc00078e0028 */
[----:B------:R-:W-:-:S04]  /*1fd60*/  @!P4 IMAD.MOV R134, RZ, RZ, -R134 ;  /* 0x000000ffff86c224 */ /* 0x000fc800078e0a86 */
[----:B------:R-:W-:Y:S01]  /*1fd70*/  @!P0 IMAD.MOV R38, RZ, RZ, -R38 ;  /* 0x000000ffff268224 */ /* 0x000fe200078e0a26 */
[----:B---3--:R-:W-:Y:S01]  /*1fd80*/  ISETP.GE.AND P3, PT, R163, RZ, PT ;  /* 0x000000ffa300720c */ /* 0x008fe20003f66270 */
[----:B------:R-:W-:-:S04]  /*1fd90*/  IMAD.MOV.U32 R163, RZ, RZ, R44 ;  /* 0x000000ffffa37224 */ /* 0x000fc800078e002c */
[----:B------:R-:W-:Y:S01]  /*1fda0*/  @!P5 IMAD.MOV R163, RZ, RZ, -R163 ;  /* 0x000000ffffa3d224 */ /* 0x000fe200078e0aa3 */
[----:B----4-:R-:W-:Y:S01]  /*1fdb0*/  ISETP.GE.AND P5, PT, R164, RZ, PT ;  /* 0x000000ffa400720c */ /* 0x010fe20003fa6270 */
[----:B------:R-:W-:-:S04]  /*1fdc0*/  IMAD.MOV.U32 R164, RZ, RZ, R42 ;  /* 0x000000ffffa47224 */ /* 0x000fc800078e002a */
[----:B------:R-:W-:Y:S01]  /*1fdd0*/  @!P1 IMAD.MOV R164, RZ, RZ, -R164 ;  /* 0x000000ffffa49224 */ /* 0x000fe200078e0aa4 */
[----:B------:R-:W-:Y:S02]  /*1fde0*/  ISETP.GE.AND P1, PT, R138, RZ, PT ;  /* 0x000000ff8a00720c */ /* 0x000fe40003f26270 */
[----:B------:R-:W3:Y:S01]  /*1fdf0*/  LDL R138, [R1+0x26e8] ;  /* 0x0026e800018a7983 */ /* 0x000ee20000100800 */
[----:B------:R-:W-:-:S04]  /*1fe00*/  @!P3 IMAD.MOV R135, RZ, RZ, -R135 ;  /* 0x000000ffff87b224 */ /* 0x000fc800078e0a87 */
[----:B------:R-:W-:Y:S01]  /*1fe10*/  @!P5 IMAD.MOV R39, RZ, RZ, -R39 ;  /* 0x000000ffff27d224 */ /* 0x000fe200078e0a27 */
[----:B------:R-:W-:Y:S02]  /*1fe20*/  ISETP.GE.AND P3, PT, R165, RZ, PT ;  /* 0x000000ffa500720c */ /* 0x000fe40003f66270 */
[----:B------:R-:W4:Y:S03]  /*1fe30*/  LDL R165, [R1+0x276c] ;  /* 0x00276c0001a57983 */ /* 0x000f260000100800 */
[----:B------:R-:W-:Y:S01]  /*1fe40*/  @!P1 IMAD.MOV R37, RZ, RZ, -R37 ;  /* 0x000000ffff259224 */ /* 0x000fe200078e0a25 */
[----:B------:R-:W-:Y:S02]  /*1fe50*/  ISETP.GE.AND P5, PT, R139, RZ, PT ;  /* 0x000000ff8b00720c */ /* 0x000fe40003fa6270 */
[----:B------:R-:W4:Y:S01]  /*1fe60*/  LDL R139, [R1+0x2644] ;  /* 0x00264400018b7983 */ /* 0x000f220000100800 */
[----:B------:R-:W-:-:S03]  /*1fe70*/  ISETP.GE.AND P4, PT, R154, RZ, PT ;  /* 0x000000ff9a00720c */ /* 0x000fc60003f86270 */
[----:B------:R-:W4:Y:S01]  /*1fe80*/  LDL R154, [R1+0x278c] ;  /* 0x00278c00019a7983 */ /* 0x000f220000100800 */
[----:B------:R-:W-:-:S03]  /*1fe90*/  ISETP.GE.AND P0, PT, R4, RZ, PT ;  /* 0x000000ff0400720c */ /* 0x000fc60003f06270 */
[----:B------:R-:W-:Y:S04]  /*1fea0*/  STL [R1+0x114], R39 ;  /* 0x0001142701007387 */ /* 0x000fe80000100800 */
[----:B------:R-:W4:Y:S01]  /*1feb0*/  LDL R4, [R1+0x26c8] ;  /* 0x0026c80001047983 */ /* 0x000f220000100800 */
[----:B------:R-:W-:-:S03]  /*1fec0*/  @!P3 IMAD.MOV R36, RZ, RZ, -R36 ;  /* 0x000000ffff24b224 */ /* 0x000fc600078e0a24 */
[----:B------:R-:W-:Y:S01]  /*1fed0*/  STL [R1+0x110], R38 ;  /* 0x0001102601007387 */ /* 0x000fe20000100800 */
[----:B------:R-:W-:-:S03]  /*1fee0*/  ISETP.GE.AND P3, PT, R132, RZ, PT ;  /* 0x000000ff8400720c */ /* 0x000fc60003f66270 */
[----:B------:R-:W4:Y:S04]  /*1fef0*/  LDL R128, [R1+0x26e4] ;  /* 0x0026e40001807983 */ /* 0x000f280000100800 */
[----:B------:R0:W-:Y:S04]  /*1ff00*/  STL [R1+0x10c], R37 ;  /* 0x00010c2501007387 */ /* 0x0001e80000100800 */
[----:B------:R-:W4:Y:S04]  /*1ff10*/  LDL R132, [R1+0x2738] ;  /* 0x0027380001847983 */ /* 0x000f280000100800 */
[----:B------:R-:W-:Y:S04]  /*1ff20*/  STL [R1+0x108], R36 ;  /* 0x0001082401007387 */ /* 0x000fe80000100800 */
[----:B------:R-:W4:Y:S04]  /*1ff30*/  LDL R129, [R1+0x27b8] ;  /* 0x0027b80001817983 */ /* 0x000f280000100800 */
[----:B------:R-:W4:Y:S01]  /*1ff40*/  LDL R127, [R1+0x2694] ;  /* 0x00269400017f7983 */ /* 0x000f220000100800 */
[----:B------:R-:W-:Y:S01]  /*1ff50*/  ISETP.GE.AND P1, PT, R131, RZ, PT ;  /* 0x000000ff8300720c */ /* 0x000fe20003f26270 */
[----:B------:R-:W-:-:S02]  /*1ff60*/  IMAD.MOV.U32 R131, RZ, RZ, R35 ;  /* 0x000000ffff837224 */ /* 0x000fc400078e0023 */
[----:B------:R-:W-:Y:S01]  /*1ff70*/  IMAD.MOV.U32 R126, RZ, RZ, R34 ;  /* 0x000000ffff7e7224 */ /* 0x000fe200078e0022 */
[----:B------:R-:W4:Y:S01]  /*1ff80*/  LDL R124, [R1+0x2640] ;  /* 0x00264000017c7983 */ /* 0x000f220000100800 */
[----:B------:R-:W-:Y:S01]  /*1ff90*/  @!P4 IMAD.MOV R131, RZ, RZ, -R131 ;  /* 0x000000ffff83c224 */ /* 0x000fe200078e0a83 */
[----:B--2---:R-:W-:Y:S01]  /*1ffa0*/  ISETP.GE.AND P4, PT, R130, RZ, PT ;  /* 0x000000ff8200720c */ /* 0x004fe20003f86270 */
[----:B------:R-:W-:Y:S02]  /*1ffb0*/  @!P5 IMAD.MOV R126, RZ, RZ, -R126 ;  /* 0x000000ffff7ed224 */ /* 0x000fe400078e0a7e */
[----:B------:R-:W-:-:S04]  /*1ffc0*/  @!P0 IMAD.MOV R33, RZ, RZ, -R33 ;  /* 0x000000ffff218224 */ /* 0x000fc800078e0a21 */
[----:B------:R-:W-:Y:S01]  /*1ffd0*/  @!P1 IMAD.MOV R32, RZ, RZ, -R32 ;  /* 0x000000ffff209224 */ /* 0x000fe200078e0a20 */
[----:B------:R-:W-:Y:S04]  /*1ffe0*/  STL [R1+0xbc], R33 ;  /* 0x0000bc2101007387 */ /* 0x000fe80000100800 */
[----:B------:R-:W2:Y:S01]  /*1fff0*/  LDL R130, [R1+0x2718] ;  /* 0x0027180001827983 */ /* 0x000ea20000100800 */
[----:B0-----:R-:W-:-:S03]  /*20000*/  IMAD.MOV.U32 R37, RZ, RZ, R29 ;  /* 0x000000ffff257224 */ /* 0x001fc600078e001d */
[----:B------:R-:W-:Y:S01]  /*20010*/  STL [R1+0xb8], R32 ;  /* 0x0000b82001007387 */ /* 0x000fe20000100800 */
[----:B---3--:R-:W-:-:S03]  /*20020*/  ISETP.GE.AND P5, PT, R138, RZ, PT ;  /* 0x000000ff8a00720c */ /* 0x008fc60003fa6270 */
[----:B------:R-:W3:Y:S01]  /*20030*/  LDL R138, [R1+0x2734] ;  /* 0x00273400018a7983 */ /* 0x000ee20000100800 */
[----:B----4-:R-:W-:Y:S01]  /*20040*/  ISETP.GE.AND P0, PT, R165, RZ, PT ;  /* 0x000000ffa500720c */ /* 0x010fe20003f06270 */
[----:B------:R-:W-:-:S08]  /*20050*/  IMAD.MOV.U32 R165, RZ, RZ, R31 ;  /* 0x000000ffffa57224 */ /* 0x000fd000078e001f */
[----:B------:R-:W-:Y:S02]  /*20060*/  @!P5 IMAD.MOV R37, RZ, RZ, -R37 ;  /* 0x000000ffff25d224 */ /* 0x000fe400078e0a25 */
[----:B------:R-:W-:Y:S01]  /*20070*/  @!P3 IMAD.MOV R165, RZ, RZ, -R165 ;  /* 0x000000ffffa5b224 */ /* 0x000fe200078e0aa5 */
[----:B------:R-:W-:Y:S02]  /*20080*/  ISETP.GE.AND P3, PT, R139, RZ, PT ;  /* 0x000000ff8b00720c */ /* 0x000fe40003f66270 */
[----:B------:R-:W4:Y:S01]  /*20090*/  LDL R139, [R1+0x2788] ;  /* 0x00278800018b7983 */ /* 0x000f220000100800 */
[----:B------:R-:W-:Y:S01]  /*200a0*/  ISETP.GE.AND P1, PT, R154, RZ, PT ;  /* 0x000000ff9a00720c */ /* 0x000fe20003f26270 */
[----:B------:R-:W-:-:S04]  /*200b0*/  IMAD.MOV.U32 R154, RZ, RZ, R30 ;  /* 0x000000ffff9a7224 */ /* 0x000fc800078e001e */
[----:B------:R-:W-:Y:S01]  /*200c0*/  @!P4 IMAD.MOV R154, RZ, RZ, -R154 ;  /* 0x000000ffff9ac224 */ /* 0x000fe200078e0a9a */
[----:B------:R-:W-:Y:S01]  /*200d0*/  ISETP.GE.AND P4, PT, R4, RZ, PT ;  /* 0x000000ff0400720c */ /* 0x000fe20003f86270 */
[----:B------:R-:W-:Y:S01]  /*200e0*/  IMAD.MOV.U32 R4, RZ, RZ, R28 ;  /* 0x000000ffff047224 */ /* 0x000fe200078e001c */
[----:B------:R-:W-:Y:S03]  /*200f0*/  STL [R1+0x27f0], R37 ;  /* 0x0027f02501007387 */ /* 0x000fe60000100800 */
[----:B------:R-:W-:Y:S01]  /*20100*/  @!P0 IMAD.MOV R4, RZ, RZ, -R4 ;  /* 0x000000ffff048224 */ /* 0x000fe200078e0a04 */
[----:B------:R-:W4:Y:S01]  /*20110*/  LDL R125, [R1+0x2674] ;  /* 0x00267400017d7983 */ /* 0x000f220000100800 */
[----:B------:R-:W-:-:S03]  /*20120*/  ISETP.GE.AND P0, PT, R132, RZ, PT ;  /* 0x000000ff8400720c */ /* 0x000fc60003f06270 */
[----:B------:R-:W4:Y:S01]  /*20130*/  LDL R132, [R1+0x26e0] ;  /* 0x0026e00001847983 */ /* 0x000f220000100800 */
[----:B------:R-:W-:-:S03]  /*20140*/  ISETP.GE.AND P5, PT, R128, RZ, PT ;  /* 0x000000ff8000720c */ /* 0x000fc60003fa6270 */
[----:B------:R-:W4:Y:S01]  /*20150*/  LDL R128, [R1+0x2690] ;  /* 0x0026900001807983 */ /* 0x000f220000100800 */
[----:B------:R-:W-:Y:S01]  /*20160*/  @!P1 IMAD.MOV R27, RZ, RZ, -R27 ;  /* 0x000000ffff1b9224 */ /* 0x000fe200078e0a1b */
[----:B------:R-:W-:-:S04]  /*20170*/  ISETP.GE.AND P1, PT, R129, RZ, PT ;  /* 0x000000ff8100720c */ /* 0x000fc80003f26270 */
[----:B------:R-:W-:Y:S04]  /*20180*/  STL [R1+0x308], R27 ;  /* 0x0003081b01007387 */ /* 0x000fe80000100800 */
[----:B------:R-:W4:Y:S01]  /*20190*/  LDL R129, [R1+0x2768] ;  /* 0x0027680001817983 */ /* 0x000f220000100800 */
[----:B------:R-:W-:Y:S02]  /*201a0*/  @!P3 IMAD.MOV R26, RZ, RZ, -R26 ;  /* 0x000000ffff1ab224 */ /* 0x000fe400078e0a1a */
[----:B------:R-:W-:Y:S01]  /*201b0*/  @!P4 IMAD.MOV R25, RZ, RZ, -R25 ;  /* 0x000000ffff19c224 */ /* 0x000fe200078e0a19 */
[----:B------:R-:W-:Y:S02]  /*201c0*/  ISETP.GE.AND P4, PT, R127, RZ, PT ;  /* 0x000000ff7f00720c */ /* 0x000fe40003f86270 */
[----:B------:R-:W-:Y:S04]  /*201d0*/  STL [R1+0x30c], R26 ;  /* 0x00030c1a01007387 */ /* 0x000fe80000100800 */
[----:B------:R-:W-:Y:S04]  /*201e0*/  STL [R1+0x374], R25 ;  /* 0x0003741901007387 */ /* 0x000fe80000100800 */
[----:B------:R-:W4:Y:S01]  /*201f0*/  LDL R127, [R1+0x2784] ;  /* 0x00278400017f7983 */ /* 0x000f220000100800 */
[----:B------:R-:W-:Y:S01]  /*20200*/  @!P5 IMAD.MOV R24, RZ, RZ, -R24 ;  /* 0x000000ffff18d224 */ /* 0x000fe200078e0a18 */
[----:B--2---:R-:W-:-:S02]  /*20210*/  ISETP.GE.AND P5, PT, R130, RZ, PT ;  /* 0x000000ff8200720c */ /* 0x004fc40003fa6270 */
[----:B------:R-:W-:Y:S01]  /*20220*/  ISETP.GE.AND P3, PT, R124, RZ, PT ;  /* 0x000000ff7c00720c */ /* 0x000fe20003f66270 */
[----:B------:R-:W-:Y:S01]  /*20230*/  @!P0 IMAD.MOV R23, RZ, RZ, -R23 ;  /* 0x000000ffff178224 */ /* 0x000fe200078e0a17 */
[----:B------:R-:W-:Y:S01]  /*20240*/  STL [R1+0x36c], R24 ;  /* 0x00036c1801007387 */ /* 0x000fe20000100800 */
[----:B------:R-:W-:Y:S02]  /*20250*/  @!P1 IMAD.MOV R22, RZ, RZ, -R22 ;  /* 0x000000ffff169224 */ /* 0x000fe400078e0a16 */
[----:B------:R-:W-:-:S06]  /*20260*/  @!P4 IMAD.MOV R20, RZ, RZ, -R20 ;  /* 0x000000ffff14c224 */ /* 0x000fcc00078e0a14 */
[----:B------:R-:W-:Y:S02]  /*20270*/  @!P5 IMAD.MOV R19, RZ, RZ, -R19 ;  /* 0x000000ffff13d224 */ /* 0x000fe400078e0a13 */
[----:B------:R-:W-:Y:S01]  /*20280*/  @!P3 IMAD.MOV R21, RZ, RZ, -R21 ;  /* 0x000000ffff15b224 */ /* 0x000fe200078e0a15 */
[----:B---3--:R-:W-:Y:S02]  /*20290*/  ISETP.GE.AND P0, PT, R138, RZ, PT ;  /* 0x000000ff8a00720c */ /* 0x008fe40003f06270 */
[----:B------:R-:W2:Y:S04]  /*202a0*/  LDL R138, [R1+0x263c] ;  /* 0x00263c00018a7983 */ /* 0x000ea80000100800 */
[----:B------:R-:W-:Y:S04]  /*202b0*/  STL [R1+0x370], R23 ;  /* 0x0003701701007387 */ /* 0x000fe80000100800 */
[----:B------:R-:W3:Y:S01]  /*202c0*/  LDL R130, [R1+0x26c4] ;  /* 0x0026c40001827983 */ /* 0x000ee20000100800 */
[----:B----4-:R-:W-:-:S03]  /*202d0*/  ISETP.GE.AND P1, PT, R139, RZ, PT ;  /* 0x000000ff8b00720c */ /* 0x010fc60003f26270 */
[----:B------:R-:W4:Y:S04]  /*202e0*/  LDL R139, [R1+0x2670] ;  /* 0x00267000018b7983 */ /* 0x000f280000100800 */
[----:B------:R-:W-:Y:S04]  /*202f0*/  STL [R1+0x368], R22 ;  /* 0x0003681601007387 */ /* 0x000fe80000100800 */
[----:B------:R-:W-:Y:S04]  /*20300*/  STL [R1+0x364], R21 ;  /* 0x0003641501007387 */ /* 0x000fe80000100800 */
[----:B------:R-:W-:Y:S04]  /*20310*/  STL [R1+0x360], R20 ;  /* 0x0003601401007387 */ /* 0x000fe80000100800 */
[----:B------:R-:W4:Y:S04]  /*20320*/  LDL R124, [R1+0x2714] ;  /* 0x00271400017c7983 */ /* 0x000f280000100800 */
[----:B------:R-:W-:Y:S01]  /*20330*/  STL [R1+0x35c], R19 ;  /* 0x00035c1301007387 */ /* 0x000fe20000100800 */
[----:B------:R-:W-:-:S02]  /*20340*/  ISETP.GE.AND P5, PT, R132, RZ, PT ;  /* 0x000000ff8400720c */ /* 0x000fc40003fa6270 */
[----:B------:R-:W0:Y:S01]  /*20350*/  LDC R132, c[0x0][0x3a0] ;  /* 0x0000e800ff847b82 */ /* 0x000e220000000800 */
[----:B------:R-:W-:Y:S02]  /*20360*/  ISETP.GE.AND P4, PT, R128, RZ, PT ;  /* 0x000000ff8000720c */ /* 0x000fe40003f86270 */
[----:B------:R-:W4:Y:S01]  /*20370*/  LDL R128, [R1+0x2764] ;  /* 0x0027640001807983 */ /* 0x000f220000100800 */
[----:B------:R-:W-:Y:S01]  /*20380*/  ISETP.GE.AND P3, PT, R125, RZ, PT ;  /* 0x000000ff7d00720c */ /* 0x000fe20003f66270 */
[----:B------:R-:W-:Y:S01]  /*20390*/  @!P0 IMAD.MOV R18, RZ, RZ, -R18 ;  /* 0x000000ffff128224 */ /* 0x000fe200078e0a12 */
[----:B------:R-:W-:-:S04]  /*203a0*/  ISETP.GE.AND P0, PT, R129, RZ, PT ;  /* 0x000000ff8100720c */ /* 0x000fc80003f06270 */
[----:B------:R-:W-:Y:S01]  /*203b0*/  STL [R1+0x354], R18 ;  /* 0x0003541201007387 */ /* 0x000fe20000100800 */
[----:B------:R-:W-:-:S03]  /*203c0*/  @!P1 IMAD.MOV R17, RZ, RZ, -R17 ;  /* 0x000000ffff119224 */ /* 0x000fc600078e0a11 */
[----:B------:R-:W4:Y:S01]  /*203d0*/  LDL R129, [R1+0x2614] ;  /* 0x0026140001817983 */ /* 0x000f220000100800 */
[----:B0-----:R-:W-:Y:S02]  /*203e0*/  VIADD R132, R132, 0xffffffbc ;  /* 0xffffffbc84847836 */ /* 0x001fe40000000000 */
[----:B------:R-:W-:-:S03]  /*203f0*/  @!P3 IMAD.MOV R16, RZ, RZ, -R16 ;  /* 0x000000ffff10b224 */ /* 0x000fc600078e0a10 */
[----:B------:R-:W-:Y:S02]  /*20400*/  ISETP.GE.U32.AND P1, PT, R132, 0x7ffffebd, PT ;  /* 0x7ffffebd8400780c */ /* 0x000fe40003f26070 */
[----:B------:R-:W4:Y:S01]  /*20410*/  LDL R132, [R1+0x2618] ;  /* 0x0026180001847983 */ /* 0x000f220000100800 */
[----:B------:R-:W-:Y:S02]  /*20420*/  @!P4 IMAD.MOV R15, RZ, RZ, -R15 ;  /* 0x000000ffff0fc224 */ /* 0x000fe400078e0a0f */
[----:B------:R-:W-:Y:S01]  /*20430*/  @!P5 IMAD.MOV R14, RZ, RZ, -R14 ;  /* 0x000000ffff0ed224 */ /* 0x000fe200078e0a0e */
[----:B------:R-:W-:Y:S01]  /*20440*/  STL [R1+0x350], R17 ;  /* 0x0003501101007387 */ /* 0x000fe20000100800 */
[----:B------:R-:W-:-:S03]  /*20450*/  @!P0 IMAD.MOV R13, RZ, RZ, -R13 ;  /* 0x000000ffff0d8224 */ /* 0x000fc600078e0a0d */
[----:B------:R-:W-:Y:S01]  /*20460*/  STL [R1+0x344], R16 ;  /* 0x0003441001007387 */ /* 0x000fe20000100800 */
[----:B------:R-:W-:-:S03]  /*20470*/  ISETP.GE.AND P3, PT, R127, RZ, PT ;  /* 0x000000ff7f00720c */ /* 0x000fc60003f66270 */
[----:B------:R-:W-:Y:S04]  /*20480*/  STL [R1+0x340], R15 ;  /* 0x0003400f01007387 */ /* 0x000fe80000100800 */
[----:B------:R-:W-:Y:S04]  /*20490*/  STL [R1+0x33c], R14 ;  /* 0x00033c0e01007387 */ /* 0x000fe80000100800 */
[----:B------:R-:W4:Y:S04]  /*204a0*/  LDL R125, [R1+0x262c] ;  /* 0x00262c00017d7983 */ /* 0x000f280000100800 */
[----:B------:R-:W-:Y:S04]  /*204b0*/  STL [R1+0x328], R13 ;  /* 0x0003280d01007387 */ /* 0x000fe80000100800 */
[----:B------:R-:W4:Y:S01]  /*204c0*/  LDL R127, [R1+0x4c] ;  /* 0x00004c00017f7983 */ /* 0x000f220000100800 */
[----:B------:R-:W-:Y:S01]  /*204d0*/  @!P3 IMAD.MOV R12, RZ, RZ, -R12 ;  /* 0x000000ffff0cb224 */ /* 0x000fe200078e0a0c */
[----:B------:R-:W-:-:S02]  /*204e0*/  PRMT R133, RZ, 0x7610, R133 ;  /* 0x00007610ff857816 */ /* 0x000fc40000000085 */
[----:B--2---:R-:W-:Y:S02]  /*204f0*/  ISETP.GE.AND P4, PT, R138, RZ, PT ;  /* 0x000000ff8a00720c */ /* 0x004fe40003f86270 */
[----:B---3--:R-:W-:Y:S02]  /*20500*/  ISETP.GE.AND P5, PT, R130, RZ, PT ;  /* 0x000000ff8200720c */ /* 0x008fe40003fa6270 */
[----:B------:R-:W2:Y:S09]  /*20510*/  LDL.LU R130, [R1+0x31c] ;  /* 0x00031c0001827983 */ /* 0x000eb20000300800 */
[----:B------:R-:W-:Y:S01]  /*20520*/  @!P4 IMAD.MOV R11, RZ, RZ, -R11 ;  /* 0x000000ffff0bc224 */ /* 0x000fe200078e0a0b */
[----:B----4-:R-:W-:Y:S01]  /*20530*/  ISETP.GE.AND P0, PT, R139, RZ, PT ;  /* 0x000000ff8b00720c */ /* 0x010fe20003f06270 */
[----:B------:R-:W-:Y:S01]  /*20540*/  @!P5 IMAD.MOV R10, RZ, RZ, -R10 ;  /* 0x000000ffff0ad224 */ /* 0x000fe200078e0a0a */
[----:B------:R-:W3:Y:S04]  /*20550*/  LDL R139, [R1+0x2628] ;  /* 0x00262800018b7983 */ /* 0x000ee80000100800 */
[----:B------:R-:W-:Y:S01]  /*20560*/  STL [R1+0x338], R12 ;  /* 0x0003380c01007387 */ /* 0x000fe20000100800 */
[----:B------:R-:W-:-:S06]  /*20570*/  ISETP.GE.AND P3, PT, R124, RZ, PT ;  /* 0x000000ff7c00720c */ /* 0x000fcc0003f66270 */
[----:B------:R-:W-:Y:S01]  /*20580*/  @!P0 IMAD.MOV R9, RZ, RZ, -R9 ;  /* 0x000000ffff098224 */ /* 0x000fe200078e0a09 */
[----:B------:R-:W-:Y:S01]  /*20590*/  STL [R1+0x324], R11 ;  /* 0x0003240b01007387 */ /* 0x000fe20000100800 */
[----:B------:R-:W-:Y:S02]  /*205a0*/  ISETP.GE.AND P4, PT, R128, RZ, PT ;  /* 0x000000ff8000720c */ /* 0x000fe40003f86270 */
[----:B------:R-:W0:Y:S01]  /*205b0*/  LDC R128, c[0x0][0x3a8] ;  /* 0x0000ea00ff807b82 */ /* 0x000e220000000800 */
[----:B------:R1:W-:Y:S01]  /*205c0*/  STL [R1+0x334], R10 ;  /* 0x0003340a01007387 */ /* 0x0003e20000100800 */
[----:B------:R-:W-:Y:S01]  /*205d0*/  ISETP.GE.AND P5, PT, R129, RZ, PT ;  /* 0x000000ff8100720c */ /* 0x000fe20003fa6270 */
[----:B-1----:R-:W-:-:S08]  /*205e0*/  IMAD.MOV.U32 R10, RZ, RZ, R8 ;  /* 0x000000ffff0a7224 */ /* 0x002fd000078e0008 */
[----:B------:R-:W-:Y:S01]  /*205f0*/  @!P4 IMAD.MOV R7, RZ, RZ, -R7 ;  /* 0x000000ffff07c224 */ /* 0x000fe200078e0a07 */
[----:B------:R-:W-:Y:S01]  /*20600*/  ISETP.GE.AND P0, PT, R132, RZ, PT ;  /* 0x000000ff8400720c */ /* 0x000fe20003f06270 */
[----:B------:R-:W-:Y:S02]  /*20610*/  @!P3 IMAD.MOV R10, RZ, RZ, -R10 ;  /* 0x000000ffff0ab224 */ /* 0x000fe400078e0a0a */
[----:B0-----:R-:W-:Y:S01]  /*20620*/  IMAD R128, R128, 0x86, RZ ;  /* 0x0000008680807824 */ /* 0x001fe200078e02ff */
[----:B------:R-:W-:Y:S01]  /*20630*/  STL [R1+0x358], R9 ;  /* 0x0003580901007387 */ /* 0x000fe20000100800 */
[----:B------:R-:W-:Y:S01]  /*20640*/  IMAD R8, R2, 0x43, RZ ;  /* 0x0000004302087824 */ /* 0x000fe200078e02ff */
[----:B------:R-:W0:Y:S01]  /*20650*/  LDC R129, c[0x0][0x3a0] ;  /* 0x0000e800ff817b82 */ /* 0x000e220000000800 */
[----:B------:R-:W-:Y:S02]  /*20660*/  IMAD.MOV.U32 R2, RZ, RZ, R5 ;  /* 0x000000ffff027224 */ /* 0x000fe400078e0005 */
[----:B------:R-:W-:Y:S01]  /*20670*/  @!P5 IMAD.MOV R6, RZ, RZ, -R6 ;  /* 0x000000ffff06d224 */ /* 0x000fe200078e0a06 */
[----:B------:R-:W-:Y:S03]  /*20680*/  STL [R1+0x34c], R10 ;  /* 0x00034c0a01007387 */ /* 0x000fe60000100800 */
[----:B------:R-:W-:Y:S01]  /*20690*/  @!P0 IMAD.MOV R2, RZ, RZ, -R2 ;  /* 0x000000ffff028224 */ /* 0x000fe200078e0a02 */
[----:B------:R-:W4:Y:S04]  /*206a0*/  LDL R132, [R1+0x2638] ;  /* 0x0026380001847983 */ /* 0x000f280000100800 */
[----:B------:R-:W-:Y:S04]  /*206b0*/  STL [R1+0x348], R7 ;  /* 0x0003480701007387 */ /* 0x000fe80000100800 */
[----:B------:R1:W-:Y:S01]  /*206c0*/  STL [R1+0x330], R6 ;  /* 0x0003300601007387 */ /* 0x0003e20000100800 */
[----:B------:R-:W-:-:S03]  /*206d0*/  IADD3 R5, P6, PT, R128, R127, RZ ;  /* 0x0000007f80057210 */ /* 0x000fc60007fde0ff */
[----:B------:R-:W-:Y:S01]  /*206e0*/  STL [R1+0x32c], R2 ;  /* 0x00032c0201007387 */ /* 0x000fe20000100800 */
[----:B-1----:R-:W-:-:S03]  /*206f0*/  LEA.HI.X.SX32 R6, R8, R3, 0x1, P6 ;  /* 0x0000000308067211 */ /* 0x002fc600030f0eff */
[----:B------:R-:W-:Y:S04]  /*20700*/  STL [R1+0x1798], R5 ;  /* 0x0017980501007387 */ /* 0x000fe80000100800 */
[----:B------:R-:W2:Y:S01]  /*20710*/  LDL.LU R3, [R1+0x2820] ;  /* 0x0028200001037983 */ /* 0x000ea20000300800 */
[----:B------:R-:W-:-:S03]  /*20720*/  @!P1 IMAD.MOV.U32 R7, RZ, RZ, R6 ;  /* 0x000000ffff079224 */ /* 0x000fc600078e0006 */
[----:B------:R1:W-:Y:S04]  /*20730*/  STL [R1+0x1794], R6 ;  /* 0x0017940601007387 */ /* 0x0003e80000100800 */
[----:B------:R-:W3:Y:S01]  /*20740*/  LDL.LU R8, [R1+0xc0] ;  /* 0x0000c00001087983 */ /* 0x000ee20000300800 */
[----:B-1----:R-:W-:-:S05]  /*20750*/  @!P1 IMAD.MOV.U32 R6, RZ, RZ, R5 ;  /* 0x000000ffff069224 */ /* 0x002fca00078e0005 */
[----:B------:R2:W3:Y:S01]  /*20760*/  @!P1 LDG.E.U16 R133, desc[UR20][R6.64] ;  /* 0x0000001406859981 */ /* 0x0004e2000c1e1500 */
[----:B------:R-:W1:Y:S01]  /*20770*/  S2R R138, SR_TID.X ;  /* 0x00000000008a7919 */ /* 0x000e620000002100 */
[----:B------:R-:W-:Y:S01]  /*20780*/  ISETP.GE.AND P5, PT, R125, RZ, PT ;  /* 0x000000ff7d00720c */ /* 0x000fe20003fa6270 */
[----:B0-----:R-:W-:Y:S02]  /*20790*/  VIADD R9, R129, 0xff ;  /* 0x000000ff81097836 */ /* 0x001fe40000000000 */
[----:B--2---:R-:W-:Y:S01]  /*207a0*/  IMAD.MOV.U32 R6, RZ, RZ, R3 ;  /* 0x000000ffff067224 */ /* 0x004fe200078e0003 */
[----:B---3--:R-:W-:Y:S04]  /*207b0*/  STL [R1+0x27dc], R133 ;  /* 0x0027dc8501007387 */ /* 0x008fe80000100800 */
[----:B------:R-:W2:Y:S01]  /*207c0*/  LDL.LU R3, [R1+0x281c] ;  /* 0x00281c0001037983 */ /* 0x000ea20000300800 */
[----:B-1----:R-:W-:-:S04]  /*207d0*/  LOP3.LUT R138, R138, 0x7f, RZ, 0xc0, !PT ;  /* 0x0000007f8a8a7812 */ /* 0x002fc800078ec0ff */
[----:B------:R-:W-:Y:S01]  /*207e0*/  @!P5 IMAD.MOV R8, RZ, RZ, -R8 ;  /* 0x000000ffff08d224 */ /* 0x000fe200078e0a08 */
[----:B------:R-:W-:Y:S02]  /*207f0*/  ISETP.GT.AND P3, PT, R9, 0xff, PT ;  /* 0x000000ff0900780c */ /* 0x000fe40003f64270 */
[----:B------:R-:W-:Y:S01]  /*20800*/  ISETP.GE.AND P6, PT, R139, RZ, PT ;  /* 0x000000ff8b00720c */ /* 0x000fe20003fc6270 */
[C---:B------:R-:W-:Y:S01]  /*20810*/  IMAD R2, R138.reuse, R130, RZ ;  /* 0x000000828a027224 */ /* 0x040fe200078e02ff */
[C---:B------:R-:W-:Y:S01]  /*20820*/  LOP3.LUT R13, R138.reuse, 0x80, RZ, 0xfc, !PT ;  /* 0x000000808a0d7812 */ /* 0x040fe200078efcff */
[----:B------:R-:W-:Y:S01]  /*20830*/  STL [R1+0x320], R8 ;  /* 0x0003200801007387 */ /* 0x000fe20000100800 */
[-C--:B------:R-:W-:Y:S02]  /*20840*/  ISETP.LT.AND P4, PT, R138, R129.reuse, P3 ;  /* 0x000000818a00720c */ /* 0x080fe40001f81270 */
[----:B------:R-:W-:Y:S01]  /*20850*/  LEA R138, P1, R2, UR14, 0x1 ;  /* 0x0000000e028a7c11 */ /* 0x000fe2000f8208ff */
[----:B------:R-:W3:Y:S01]  /*20860*/  LDL.LU R116, [R1+0x770] ;  /* 0x0007700001747983 */ /* 0x000ee20000300800 */
[----:B------:R-:W-:Y:S01]  /*20870*/  ISETP.LT.AND P0, PT, R13, R129, P3 ;  /* 0x000000810d00720c */ /* 0x000fe20001f01270 */
[----:B------:R-:W-:Y:S01]  /*20880*/  IMAD.U32 R5, RZ, RZ, UR13 ;  /* 0x0000000dff057e24 */ /* 0x000fe2000f8e00ff */
[----:B----4-:R-:W-:Y:S01]  /*20890*/  ISETP.GE.AND P5, PT, R132, RZ, PT ;  /* 0x000000ff8400720c */ /* 0x010fe20003fa6270 */
[----:B------:R-:W3:Y:S01]  /*208a0*/  LDL.LU R130, [R1+0x774] ;  /* 0x0007740001827983 */ /* 0x000ee20000300800 */
[----:B------:R-:W-:Y:S01]  /*208b0*/  LEA.HI.X.SX32 R139, R2, UR15, 0x1, P1 ;  /* 0x0000000f028b7c11 */ /* 0x000fe200088f0eff */
[----:B------:R-:W-:Y:S01]  /*208c0*/  IMAD R5, R5, 0x80, R2 ;  /* 0x0000008005057824 */ /* 0x000fe200078e0202 */
[----:B------:R-:W0:Y:S01]  /*208d0*/  LDCU UR14, c[0x0][0x3b0] ;  /* 0x00007600ff0e77ac */ /* 0x000e220008000800 */
[----:B------:R-:W4:Y:S01]  /*208e0*/  LDL.LU R117, [R1+0x76c] ;  /* 0x00076c0001757983 */ /* 0x000f220000300800 */
[----:B------:R-:W-:Y:S01]  /*208f0*/  @!P6 IMAD.MOV R6, RZ, RZ, -R6 ;  /* 0x000000ffff06e224 */ /* 0x000fe200078e0a06 */
[----:B------:R-:W1:Y:S02]  /*20900*/  LDCU UR15, c[0x0][0x3b0] ;  /* 0x00007600ff0f77ac */ /* 0x000e640008000800 */
[----:B------:R-:W4:Y:S04]  /*20910*/  LDL.LU R129, [R1+0x764] ;  /* 0x0007640001817983 */ /* 0x000f280000300800 */
[----:B------:R-:W4:Y:S04]  /*20920*/  LDL R118, [R1+0x25f8] ;  /* 0x0025f80001767983 */ /* 0x000f280000100800 */
[----:B------:R-:W4:Y:S04]  /*20930*/  LDL.LU R119, [R1+0x768] ;  /* 0x0007680001777983 */ /* 0x000f280000300800 */
[----:B------:R-:W4:Y:S04]  /*20940*/  LDL.LU R128, [R1+0x75c] ;  /* 0x00075c0001807983 */ /* 0x000f280000300800 */
[----:B------:R-:W4:Y:S04]  /*20950*/  LDL.LU R120, [R1+0x760] ;  /* 0x0007600001787983 */ /* 0x000f280000300800 */
[----:B------:R-:W4:Y:S04]  /*20960*/  LDL.LU R127, [R1+0x754] ;  /* 0x00075400017f7983 */ /* 0x000f280000300800 */
[----:B------:R-:W-:Y:S04]  /*20970*/  STL [R1+0x27e4], R138 ;  /* 0x0027e48a01007387 */ /* 0x000fe80000100800 */
[----:B------:R-:W-:Y:S01]  /*20980*/  STL [R1+0x27e0], R139 ;  /* 0x0027e08b01007387 */ /* 0x000fe20000100800 */
[----:B------:R-:W-:Y:S01]  /*20990*/  LEA R2, P6, R5, UR16, 0x1 ;  /* 0x0000001005027c11 */ /* 0x000fe2000f8c08ff */
[----:B------:R-:W0:Y:S02]  /*209a0*/  LDCU UR16, c[0x0][0x3b0] ;  /* 0x00007600ff1077ac */ /* 0x000e240008000800 */
[----:B------:R-:W4:Y:S04]  /*209b0*/  LDL.LU R108, [R1+0x758] ;  /* 0x00075800016c7983 */ /* 0x000f280000300800 */
[----:B------:R-:W4:Y:S04]  /*209c0*/  LDL.LU R125, [R1+0x750] ;  /* 0x00075000017d7983 */ /* 0x000f280000300800 */
[----:B------:R-:W4:Y:S04]  /*209d0*/  LDL.LU R110, [R1+0x74c] ;  /* 0x00074c00016e7983 */ /* 0x000f280000300800 */
[----:B------:R0:W-:Y:S04]  /*209e0*/  STL [R1+0x31c], R6 ;  /* 0x00031c0601007387 */ /* 0x0001e80000100800 */
[----:B------:R-:W4:Y:S04]  /*209f0*/  LDL.LU R124, [R1+0x748] ;  /* 0x00074800017c7983 */ /* 0x000f280000300800 */
[----:B------:R-:W4:Y:S04]  /*20a00*/  LDL.LU R112, [R1+0x744] ;  /* 0x0007440001707983 */ /* 0x000f280000300800 */
[----:B------:R-:W4:Y:S04]  /*20a10*/  LDL.LU R123, [R1+0x740] ;  /* 0x00074000017b7983 */ /* 0x000f280000300800 */
[----:B------:R-:W4:Y:S04]  /*20a20*/  LDL.LU R113, [R1+0x738] ;  /* 0x0007380001717983 */ /* 0x000f280000300800 */
[----:B------:R-:W4:Y:S04]  /*20a30*/  LDL.LU R122, [R1+0x314] ;  /* 0x00031400017a7983 */ /* 0x000f280000300800 */
[----:B------:R-:W4:Y:S04]  /*20a40*/  LDL.LU R114, [R1+0x73c] ;  /* 0x00073c0001727983 */ /* 0x000f280000300800 */
[----:B------:R-:W4:Y:S04]  /*20a50*/  LDL.LU R121, [R1+0x730] ;  /* 0x0007300001797983 */ /* 0x000f280000300800 */
[----:B------:R0:W-:Y:S01]  /*20a60*/  STL [R1+0x27ec], R2 ;  /* 0x0027ec0201007387 */ /* 0x0001e20000100800 */
[----:B--2---:R-:W-:-:S02]  /*20a70*/  ISETP.NE.AND P1, PT, R3, RZ, PT ;  /* 0x000000ff0300720c */ /* 0x004fc40003f25270 */
[----:B------:R-:W-:Y:S02]  /*20a80*/  LOP3.LUT R132, RZ, R3, RZ, 0x33, !PT ;  /* 0x00000003ff847212 */ /* 0x000fe400078e33ff */
[----:B------:R-:W-:Y:S01]  /*20a90*/  LEA.HI.X.SX32 R3, R5, UR17, 0x1, P6 ;  /* 0x0000001105037c11 */ /* 0x000fe2000b0f0eff */
[----:B------:R-:W2:Y:S04]  /*20aa0*/  LDCU UR17, c[0x0][0x3b0] ;  /* 0x00007600ff1177ac */ /* 0x000ea80008000800 */
[----:B------:R-:W-:Y:S04]  /*20ab0*/  STL [R1+0x27e8], R3 ;  /* 0x0027e80301007387 */ /* 0x000fe80000100800 */
[----:B0-----:R-:W2:Y:S01]  /*20ac0*/  LDL.LU R6, [R1+0xdc] ;  /* 0x0000dc0001067983 */ /* 0x001ea20000300800 */
[----:B---3--:R-:W-:-:S02]  /*20ad0*/  PRMT R130, R130, 0x5410, R116 ;  /* 0x0000541082827816 */ /* 0x008fc40000000074 */
[----:B----4-:R-:W-:Y:S02]  /*20ae0*/  PRMT R129, R129, 0x5410, R117 ;  /* 0x0000541081817816 */ /* 0x010fe40000000075 */
[----:B------:R-:W-:Y:S02]  /*20af0*/  PRMT R128, R128, 0x5410, R119 ;  /* 0x0000541080807816 */ /* 0x000fe40000000077 */
[----:B------:R-:W-:Y:S01]  /*20b00*/  PRMT R127, R127, 0x5410, R120 ;  /* 0x000054107f7f7816 */ /* 0x000fe20000000078 */
[----:B--2---:R-:W-:-:S05]  /*20b10*/  @!P5 IMAD.MOV R6, RZ, RZ, -R6 ;  /* 0x000000ffff06d224 */ /* 0x004fca00078e0a06 */
[----:B------:R-:W-:Y:S04]  /*20b20*/  STL [R1+0x318], R6 ;  /* 0x0003180601007387 */ /* 0x000fe80000100800 */
[----:B------:R-:W2:Y:S04]  /*20b30*/  LDL R99, [R1+0x25f4] ;  /* 0x0025f40001637983 */ /* 0x000ea80000100800 */
[----:B------:R-:W3:Y:S01]  /*20b40*/  LDL.LU R100, [R1+0x734] ;  /* 0x0007340001647983 */ /* 0x000ee20000300800 */
[----:B------:R-:W-:-:S03]  /*20b50*/  ISETP.GE.AND P5, PT, R118, RZ, PT ;  /* 0x000000ff7600720c */ /* 0x000fc60003fa6270 */
[----:B------:R-:W3:Y:S04]  /*20b60*/  LDL.LU R120, [R1+0x728] ;  /* 0x0007280001787983 */ /* 0x000ee80000300800 */
[----:B------:R-:W4:Y:S04]  /*20b70*/  LDL.LU R109, [R1+0x72c] ;  /* 0x00072c00016d7983 */ /* 0x000f280000300800 */
[----:B------:R-:W4:Y:S04]  /*20b80*/  LDL.LU R119, [R1+0x724] ;  /* 0x0007240001777983 */ /* 0x000f280000300800 */
[----:B------:R-:W2:Y:S04]  /*20b90*/  LDL.LU R101, [R1+0x720] ;  /* 0x0007200001657983 */ /* 0x000ea80000300800 */
[----:B------:R-:W2:Y:S04]  /*20ba0*/  LDL.LU R118, [R1+0x71c] ;  /* 0x00071c0001767983 */ /* 0x000ea80000300800 */
[----:B------:R-:W2:Y:S04]  /*20bb0*/  LDL.LU R102, [R1+0x718] ;  /* 0x0007180001667983 */ /* 0x000ea80000300800 */
[----:B------:R-:W2:Y:S04]  /*20bc0*/  LDL.LU R117, [R1+0x714] ;  /* 0x0007140001757983 */ /* 0x000ea80000300800 */
[----:B------:R-:W2:Y:S04]  /*20bd0*/  LDL.LU R105, [R1+0x70c] ;  /* 0x00070c0001697983 */ /* 0x000ea80000300800 */
[----:B------:R-:W2:Y:S04]  /*20be0*/  LDL.LU R116, [R1+0x708] ;  /* 0x0007080001747983 */ /* 0x000ea80000300800 */
[----:B------:R-:W2:Y:S04]  /*20bf0*/  LDL.LU R111, [R1+0x710] ;  /* 0x00071000016f7983 */ /* 0x000ea80000300800 */
[----:B------:R-:W2:Y:S04]  /*20c00*/  LDL.LU R115, [R1+0x700] ;  /* 0x0007000001737983 */ /* 0x000ea80000300800 */
[----:B------:R-:W2:Y:S01]  /*20c10*/  LDL.LU R2, [R1+0xf4] ;  /* 0x0000f40001027983 */ /* 0x000ea20000300800 */
[----:B------:R-:W-:-:S02]  /*20c20*/  PRMT R124, R124, 0x5410, R110 ;  /* 0x000054107c7c7816 */ /* 0x000fc4000000006e */
[----:B------:R-:W-:Y:S01]  /*20c30*/  PRMT R121, R121, 0x5410, R114 ;  /* 0x0000541079797816 */ /* 0x000fe20000000072 */
[----:B------:R-:W3:Y:S01]  /*20c40*/  LDL R110, [R1+0x2608] ;  /* 0x00260800016e7983 */ /* 0x000ee20000100800 */
[----:B------:R-:W-:-:S03]  /*20c50*/  PRMT R122, R122, 0x5410, R113 ;  /* 0x000054107a7a7816 */ /* 0x000fc60000000071 */
[----:B------:R-:W3:Y:S04]  /*20c60*/  LDL.LU R103, [R1+0x704] ;  /* 0x0007040001677983 */ /* 0x000ee80000300800 */
[----:B------:R-:W3:Y:S01]  /*20c70*/  LDL.LU R114, [R1+0x6f8] ;  /* 0x0006f80001727983 */ /* 0x000ee20000300800 */
[----:B------:R-:W-:-:S03]  /*20c80*/  PRMT R123, R123, 0x5410, R112 ;  /* 0x000054107b7b7816 */ /* 0x000fc60000000070 */
[----:B------:R-:W3:Y:S01]  /*20c90*/  LDL.LU R104, [R1+0x304] ;  /* 0x0003040001687983 */ /* 0x000ee20000300800 */
[----:B------:R-:W-:-:S03]  /*20ca0*/  PRMT R125, R125, 0x5410, R108 ;  /* 0x000054107d7d7816 */ /* 0x000fc6000000006c */
[----:B------:R-:W3:Y:S04]  /*20cb0*/  LDL.LU R106, [R1+0x6fc] ;  /* 0x0006fc00016a7983 */ /* 0x000ee80000300800 */
[----:B------:R-:W3:Y:S04]  /*20cc0*/  LDL.LU R113, [R1+0x6e8] ;  /* 0x0006e80001717983 */ /* 0x000ee80000300800 */
[----:B------:R-:W3:Y:S04]  /*20cd0*/  LDL.LU R107, [R1+0x6dc] ;  /* 0x0006dc00016b7983 */ /* 0x000ee80000300800 */
[----:B------:R-:W3:Y:S04]  /*20ce0*/  LDL.LU R112, [R1+0x6d0] ;  /* 0x0006d00001707983 */ /* 0x000ee80000300800 */
[----:B------:R-:W3:Y:S01]  /*20cf0*/  LDL.LU R108, [R1+0x300] ;  /* 0x00030000016c7983 */ /* 0x000ee20000300800 */
[----:B----4-:R-:W-:Y:S01]  /*20d00*/  PRMT R119, R119, 0x5410, R109 ;  /* 0x0000541077777816 */ /* 0x010fe2000000006d */
[----:B--2---:R-:W-:-:S05]  /*20d10*/  @!P5 IMAD.MOV R2, RZ, RZ, -R2 ;  /* 0x000000ffff02d224 */ /* 0x004fca00078e0a02 */
[----:B------:R0:W-:Y:S04]  /*20d20*/  STL [R1+0x314], R2 ;  /* 0x0003140201007387 */ /* 0x0001e80000100800 */
[----:B------:R-:W2:Y:S04]  /*20d30*/  LDL.LU R109, [R1+0x2fc] ;  /* 0x0002fc00016d7983 */ /* 0x000ea80000300800 */
[----:B0-----:R-:W4:Y:S01]  /*20d40*/  LDL.LU R2, [R1+0xf8] ;  /* 0x0000f80001027983 */ /* 0x001f220000300800 */
[----:B------:R-:W-:Y:S02]  /*20d50*/  ISETP.GE.AND P5, PT, R99, RZ, PT ;  /* 0x000000ff6300720c */ /* 0x000fe40003fa6270 */
[----:B------:R-:W-:Y:S01]  /*20d60*/  PRMT R116, R116, 0x5410, R105 ;  /* 0x0000541074747816 */ /* 0x000fe20000000069 */
[----:B------:R-:W2:Y:S01]  /*20d70*/  LDL R97, [R1+0x2610] ;  /* 0x0026100001617983 */ /* 0x000ea20000100800 */
[----:B------:R-:W-:-:S03]  /*20d80*/  PRMT R115, R115, 0x5410, R111 ;  /* 0x0000541073737816 */ /* 0x000fc6000000006f */
[----:B------:R-:W2:Y:S01]  /*20d90*/  LDL.LU R105, [R1+0x2f8] ;  /* 0x0002f80001697983 */ /* 0x000ea20000300800 */
[----:B------:R-:W-:-:S03]  /*20da0*/  PRMT R118, R118, 0x5410, R101 ;  /* 0x0000541076767816 */ /* 0x000fc60000000065 */
[----:B------:R-:W2:Y:S04]  /*20db0*/  LDL.LU R98, [R1+0x6f4] ;  /* 0x0006f40001627983 */ /* 0x000ea80000300800 */
[----:B------:R-:W2:Y:S01]  /*20dc0*/  LDL.LU R111, [R1+0x6e0] ;  /* 0x0006e000016f7983 */ /* 0x000ea20000300800 */
[----:B---3--:R-:W-:-:S03]  /*20dd0*/  PRMT R112, R112, 0x5410, R107 ;  /* 0x0000541070707816 */ /* 0x008fc6000000006b */
[----:B------:R-:W3:Y:S01]  /*20de0*/  LDL.LU R99, [R1+0x2f4] ;  /* 0x0002f40001637983 */ /* 0x000ee20000300800 */
[----:B----4-:R-:W-:Y:S01]  /*20df0*/  @!P5 IMAD.MOV R2, RZ, RZ, -R2 ;  /* 0x000000ffff02d224 */ /* 0x010fe200078e0a02 */
[----:B------:R-:W-:-:S04]  /*20e00*/  ISETP.GE.AND P5, PT, R110, RZ, PT ;  /* 0x000000ff6e00720c */ /* 0x000fc80003fa6270 */
[----:B------:R0:W-:Y:S04]  /*20e10*/  STL [R1+0x310], R2 ;  /* 0x0003100201007387 */ /* 0x0001e80000100800 */
[----:B------:R-:W4:Y:S04]  /*20e20*/  LDL.LU R101, [R1+0x6e4] ;  /* 0x0006e40001657983 */ /* 0x000f280000300800 */
[----:B------:R-:W4:Y:S04]  /*20e30*/  LDL.LU R110, [R1+0x6d4] ;  /* 0x0006d400016e7983 */ /* 0x000f280000300800 */
[----:B------:R-:W3:Y:S04]  /*20e40*/  LDL.LU R107, [R1+0x2f0] ;  /* 0x0002f000016b7983 */ /* 0x000ee80000300800 */
[----:B0-----:R-:W3:Y:S01]  /*20e50*/  LDL.LU R2, [R1+0x104] ;  /* 0x0001040001027983 */ /* 0x001ee20000300800 */
[----:B------:R-:W-:-:S02]  /*20e60*/  SEL R5, R132, R104, !P1 ;  /* 0x0000006884057207 */ /* 0x000fc40004800000 */
[----:B------:R-:W-:-:S03]  /*20e70*/  SEL R6, R132, R108, !P1 ;  /* 0x0000006c84067207 */ /* 0x000fc60004800000 */
[----:B------:R-:W-:Y:S01]  /*20e80*/  IMAD R3, R5, UR38, RZ ;  /* 0x0000002605037c24 */ /* 0x000fe2000f8e02ff */
[----:B------:R-:W-:Y:S01]  /*20e90*/  PRMT R113, R113, 0x5410, R106 ;  /* 0x0000541071717816 */ /* 0x000fe2000000006a */
[----:B------:R-:W0:Y:S01]  /*20ea0*/  LDCU UR38, c[0x0][0x3b0] ;  /* 0x00007600ff2677ac */ /* 0x000e220008000800 */
[----:B------:R-:W-:Y:S02]  /*20eb0*/  PRMT R120, R120, 0x5410, R100 ;  /* 0x0000541078787816 */ /* 0x000fe40000000064 */
[----:B------:R1:W-:Y:S01]  /*20ec0*/  STL [R1+0x300], R3 ;  /* 0x0003000301007387 */ /* 0x0003e20000100800 */
[----:B--2---:R-:W-:-:S03]  /*20ed0*/  SEL R5, R132, R109, !P1 ;  /* 0x0000006d84057207 */ /* 0x004fc60004800000 */
[----:B------:R-:W2:Y:S01]  /*20ee0*/  LDL R106, [R1+0x260c] ;  /* 0x00260c00016a7983 */ /* 0x000ea20000100800 */
[----:B------:R-:W-:-:S03]  /*20ef0*/  PRMT R117, R117, 0x5410, R102 ;  /* 0x0000541075757816 */ /* 0x000fc60000000066 */
[----:B------:R-:W2:Y:S01]  /*20f00*/  LDL.LU R100, [R1+0x6ec] ;  /* 0x0006ec0001647983 */ /* 0x000ea20000300800 */
[----:B-1----:R-:W-:Y:S01]  /*20f10*/  IMAD R3, R6, UR39, RZ ;  /* 0x0000002706037c24 */ /* 0x002fe2000f8e02ff */
[----:B------:R-:W-:Y:S02]  /*20f20*/  PRMT R114, R114, 0x5410, R103 ;  /* 0x0000541072727816 */ /* 0x000fe40000000067 */
[----:B------:R-:W2:Y:S01]  /*20f30*/  LDL.LU R109, [R1+0x6c0] ;  /* 0x0006c000016d7983 */ /* 0x000ea20000300800 */
[----:B------:R-:W-:Y:S01]  /*20f40*/  SEL R6, R132, R105, !P1 ;  /* 0x0000006984067207 */ /* 0x000fe20004800000 */
[----:B------:R-:W1:Y:S02]  /*20f50*/  LDCU UR39, c[0x0][0x3b0] ;  /* 0x00007600ff2777ac */ /* 0x000e640008000800 */
[----:B------:R-:W2:Y:S04]  /*20f60*/  LDL.LU R102, [R1+0x2ec] ;  /* 0x0002ec0001667983 */ /* 0x000ea80000300800 */
[----:B------:R-:W2:Y:S04]  /*20f70*/  LDL.LU R103, [R1+0x6d8] ;  /* 0x0006d80001677983 */ /* 0x000ea80000300800 */
[----:B------:R-:W2:Y:S04]  /*20f80*/  LDL.LU R108, [R1+0x6ac] ;  /* 0x0006ac00016c7983 */ /* 0x000ea80000300800 */
[----:B------:R-:W-:Y:S04]  /*20f90*/  STL [R1+0x9c8], R3 ;  /* 0x0009c80301007387 */ /* 0x000fe80000100800 */
[----:B------:R-:W2:Y:S01]  /*20fa0*/  LDL.LU R104, [R1+0x2e8] ;  /* 0x0002e80001687983 */ /* 0x000ea20000300800 */
[----:B---3--:R-:W-:-:S05]  /*20fb0*/  @!P5 IMAD.MOV R2, RZ, RZ, -R2 ;  /* 0x000000ffff02d224 */ /* 0x008fca00078e0a02 */
[----:B------:R3:W-:Y:S04]  /*20fc0*/  STL [R1+0x104], R2 ;  /* 0x0001040201007387 */ /* 0x0007e80000100800 */
[----:B------:R-:W2:Y:S01]  /*20fd0*/  LDL.LU R105, [R1+0x2e4] ;  /* 0x0002e40001697983 */ /* 0x000ea20000300800 */
[----:B---3--:R-:W-:Y:S01]  /*20fe0*/  IMAD R2, R5, UR40, RZ ;  /* 0x0000002805027c24 */ /* 0x008fe2000f8e02ff */
[----:B------:R-:W-:Y:S01]  /*20ff0*/  ISETP.GE.AND P5, PT, R97, RZ, PT ;  /* 0x000000ff6100720c */ /* 0x000fe20003fa6270 */
[----:B------:R-:W3:Y:S03]  /*21000*/  LDCU UR40, c[0x0][0x3b0] ;  /* 0x00007600ff2877ac */ /* 0x000ee60008000800 */
[----:B------:R0:W-:Y:S02]  /*21010*/  STL [R1+0x9c4], R2 ;  /* 0x0009c40201007387 */ /* 0x0001e40000100800 */
[----:B0-----:R-:W-:Y:S01]  /*21020*/  IMAD R2, R6, UR41, RZ ;  /* 0x0000002906027c24 */ /* 0x001fe2000f8e02ff */
[----:B------:R-:W-:Y:S01]  /*21030*/  SEL R5, R132, R99, !P1 ;  /* 0x0000006384057207 */ /* 0x000fe20004800000 */
[----:B------:R-:W0:Y:S03]  /*21040*/  LDCU UR41, c[0x0][0x3b0] ;  /* 0x00007600ff2977ac */ /* 0x000e260008000800 */
[----:B------:R1:W-:Y:S04]  /*21050*/  STL [R1+0x9c0], R2 ;  /* 0x0009c00201007387 */ /* 0x0003e80000100800 */
[----:B-1----:R-:W3:Y:S01]  /*21060*/  LDL.LU R2, [R1+0x100] ;  /* 0x0001000001027983 */ /* 0x002ee20000300800 */
[----:B------:R-:W-:Y:S01]  /*21070*/  IMAD R3, R5, UR42, RZ ;  /* 0x0000002a05037c24 */ /* 0x000fe2000f8e02ff */
[----:B----4-:R-:W-:Y:S01]  /*21080*/  PRMT R110, R110, 0x5410, R101 ;  /* 0x000054106e6e7816 */ /* 0x010fe20000000065 */
[----:B------:R-:W1:Y:S01]  /*21090*/  LDCU UR42, c[0x0][0x3b0] ;  /* 0x00007600ff2a77ac */ /* 0x000e620008000800 */
[----:B------:R-:W4:Y:S01]  /*210a0*/  LDL R93, [R1+0x25d4] ;  /* 0x0025d400015d7983 */ /* 0x000f220000100800 */
[----:B------:R-:W-:-:S03]  /*210b0*/  SEL R5, R132, R107, !P1 ;  /* 0x0000006b84057207 */ /* 0x000fc60004800000 */
[----:B------:R-:W4:Y:S04]  /*210c0*/  LDL.LU R101, [R1+0x2e0] ;  /* 0x0002e00001657983 */ /* 0x000f280000300800 */
[----:B------:R-:W-:Y:S04]  /*210d0*/  STL [R1+0x9b4], R3 ;  /* 0x0009b40301007387 */ /* 0x000fe80000100800 */
[----:B------:R-:W4:Y:S04]  /*210e0*/  LDL.LU R94, [R1+0x6f0] ;  /* 0x0006f000015e7983 */ /* 0x000f280000300800 */
[----:B------:R-:W4:Y:S04]  /*210f0*/  LDL.LU R107, [R1+0x6c4] ;  /* 0x0006c400016b7983 */ /* 0x000f280000300800 */
[----:B------:R-:W4:Y:S01]  /*21100*/  LDL.LU R95, [R1+0x2dc] ;  /* 0x0002dc00015f7983 */ /* 0x000f220000300800 */
[----:B--2---:R-:W-:Y:S01]  /*21110*/  PRMT R108, R108, 0x5410, R103 ;  /* 0x000054106c6c7816 */ /* 0x004fe20000000067 */
[----:B---3--:R-:W-:Y:S01]  /*21120*/  @!P5 IMAD.MOV R2, RZ, RZ, -R2 ;  /* 0x000000ffff02d224 */ /* 0x008fe200078e0a02 */
[----:B------:R-:W-:-:S04]  /*21130*/  ISETP.GE.AND P5, PT, R106, RZ, PT ;  /* 0x000000ff6a00720c */ /* 0x000fc80003fa6270 */
[----:B------:R2:W-:Y:S04]  /*21140*/  STL [R1+0xf8], R2 ;  /* 0x0000f80201007387 */ /* 0x0005e80000100800 */
[----:B------:R-:W3:Y:S04]  /*21150*/  LDL.LU R97, [R1+0x6c8] ;  /* 0x0006c80001617983 */ /* 0x000ee80000300800 */
[----:B------:R-:W3:Y:S01]  /*21160*/  LDL.LU R106, [R1+0x6b0] ;  /* 0x0006b000016a7983 */ /* 0x000ee20000300800 */
[----:B--2---:R-:W-:Y:S01]  /*21170*/  IMAD R2, R5, UR43, RZ ;  /* 0x0000002b05027c24 */ /* 0x004fe2000f8e02ff */
[C---:B------:R-:W-:Y:S01]  /*21180*/  SEL R7, R132.reuse, R102, !P1 ;  /* 0x0000006684077207 */ /* 0x040fe20004800000 */
[----:B------:R-:W2:Y:S03]  /*21190*/  LDCU UR43, c[0x0][0x3b0] ;  /* 0x00007600ff2b77ac */ /* 0x000ea60008000800 */
[----:B------:R0:W-:Y:S04]  /*211a0*/  STL [R1+0x9b0], R2 ;  /* 0x0009b00201007387 */ /* 0x0001e80000100800 */
[----:B------:R-:W2:Y:S04]  /*211b0*/  LDL.LU R103, [R1+0x2d8] ;  /* 0x0002d80001677983 */ /* 0x000ea80000300800 */
[----:B0-----:R-:W2:Y:S01]  /*211c0*/  LDL.LU R2, [R1+0xfc] ;  /* 0x0000fc0001027983 */ /* 0x001ea20000300800 */
[----:B------:R-:W-:Y:S01]  /*211d0*/  IMAD R3, R7, UR44, RZ ;  /* 0x0000002c07037c24 */ /* 0x000fe2000f8e02ff */
[C---:B------:R-:W-:Y:S01]  /*211e0*/  SEL R6, R132.reuse, R104, !P1 ;  /* 0x0000006884067207 */ /* 0x040fe20004800000 */
[----:B------:R-:W0:Y:S01]  /*211f0*/  LDCU UR44, c[0x0][0x3b0] ;  /* 0x00007600ff2c77ac */ /* 0x000e220008000800 */
[----:B------:R-:W-:-:S02]  /*21200*/  SEL R5, R132, R105, !P1 ;  /* 0x0000006984057207 */ /* 0x000fc40004800000 */
[----:B------:R1:W-:Y:S01]  /*21210*/  STL [R1+0x99c], R3 ;  /* 0x00099c0301007387 */ /* 0x0003e20000100800 */
[----:B------:R-:W-:-:S03]  /*21220*/  PRMT R111, R111, 0x5410, R98 ;  /* 0x000054106f6f7816 */ /* 0x000fc60000000062 */
[----:B------:R-:W3:Y:S04]  /*21230*/  LDL R102, [R1+0x25e0] ;  /* 0x0025e00001667983 */ /* 0x000ee80000100800 */
[----:B------:R-:W3:Y:S01]  /*21240*/  LDL.LU R96, [R1+0x6bc] ;  /* 0x0006bc0001607983 */ /* 0x000ee20000300800 */
[----:B-1----:R-:W-:-:S03]  /*21250*/  IMAD R3, R6, UR45, RZ ;  /* 0x0000002d06037c24 */ /* 0x002fc6000f8e02ff */
[----:B------:R-:W3:Y:S01]  /*21260*/  LDL.LU R105, [R1+0x6a4] ;  /* 0x0006a40001697983 */ /* 0x000ee20000300800 */
[----:B------:R-:W-:Y:S01]  /*21270*/  PRMT R109, R109, 0x5410, R100 ;  /* 0x000054106d6d7816 */ /* 0x000fe20000000064 */
[----:B------:R-:W1:Y:S02]  /*21280*/  LDCU UR45, c[0x0][0x3b0] ;  /* 0x00007600ff2d77ac */ /* 0x000e640008000800 */
[----:B------:R-:W3:Y:S04]  /*21290*/  LDL.LU R98, [R1+0x2d4] ;  /* 0x0002d40001627983 */ /* 0x000ee80000300800 */
[----:B------:R-:W3:Y:S04]  /*212a0*/  LDL.LU R99, [R1+0x6a8] ;  /* 0x0006a80001637983 */ /* 0x000ee80000300800 */
[----:B------:R-:W3:Y:S04]  /*212b0*/  LDL.LU R104, [R1+0x694] ;  /* 0x0006940001687983 */ /* 0x000ee80000300800 */
[----:B------:R-:W-:Y:S01]  /*212c0*/  STL [R1+0x998], R3 ;  /* 0x0009980301007387 */ /* 0x000fe20000100800 */
[----:B----4-:R-:W-:-:S03]  /*212d0*/  SEL R6, R132, R101, !P1 ;  /* 0x0000006584067207 */ /* 0x010fc60004800000 */
[----:B------:R-:W4:Y:S01]  /*212e0*/  LDL.LU R100, [R1+0x2d0] ;  /* 0x0002d00001647983 */ /* 0x000f220000300800 */
[----:B--2---:R-:W-:-:S05]  /*212f0*/  @!P5 IMAD.MOV R2, RZ, RZ, -R2 ;  /* 0x000000ffff02d224 */ /* 0x004fca00078e0a02 */
[----:B------:R2:W-:Y:S04]  /*21300*/  STL [R1+0xf4], R2 ;  /* 0x0000f40201007387 */ /* 0x0005e80000100800 */
[----:B------:R-:W4:Y:S01]  /*21310*/  LDL.LU R101, [R1+0x2cc] ;  /* 0x0002cc0001657983 */ /* 0x000f220000300800 */
[----:B--2---:R-:W-:Y:S01]  /*21320*/  IMAD R2, R5, UR46, RZ ;  /* 0x0000002e05027c24 */ /* 0x004fe2000f8e02ff */
[----:B------:R-:W-:Y:S01]  /*21330*/  ISETP.GE.AND P5, PT, R93, RZ, PT ;  /* 0x000000ff5d00720c */ /* 0x000fe20003fa6270 */
[----:B------:R-:W2:Y:S03]  /*21340*/  LDCU UR46, c[0x0][0x3b0] ;  /* 0x00007600ff2e77ac */ /* 0x000ea60008000800 */
[----:B------:R0:W-:Y:S02]  /*21350*/  STL [R1+0x2e0], R2 ;  /* 0x0002e00201007387 */ /* 0x0001e40000100800 */
[----:B0-----:R-:W-:Y:S01]  /*21360*/  IMAD R2, R6, UR47, RZ ;  /* 0x0000002f06027c24 */ /* 0x001fe2000f8e02ff */
[----:B------:R-:W-:Y:S01]  /*21370*/  SEL R5, R132, R95, !P1 ;  /* 0x0000005f84057207 */ /* 0x000fe20004800000 */
[----:B------:R-:W0:Y:S03]  /*21380*/  LDCU UR47, c[0x0][0x3b0] ;  /* 0x00007600ff2f77ac */ /* 0x000e260008000800 */
[----:B------:R1:W-:Y:S04]  /*21390*/  STL [R1+0x994], R2 ;  /* 0x0009940201007387 */ /* 0x0003e80000100800 */
[----:B-1----:R-:W2:Y:S01]  /*213a0*/  LDL.LU R2, [R1+0xf0] ;  /* 0x0000f00001027983 */ /* 0x002ea20000300800 */
[----:B------:R-:W-:Y:S01]  /*213b0*/  IMAD R3, R5, UR48, RZ ;  /* 0x0000003005037c24 */ /* 0x000fe2000f8e02ff */
[----:B---3--:R-:W-:Y:S01]  /*213c0*/  PRMT R106, R106, 0x5410, R97 ;  /* 0x000054106a6a7816 */ /* 0x008fe20000000061 */
[----:B------:R-:W1:Y:S01]  /*213d0*/  LDCU UR48, c[0x0][0x3b0] ;  /* 0x00007600ff3077ac */ /* 0x000e620008000800 */
[----:B------:R-:W3:Y:S01]  /*213e0*/  LDL R89, [R1+0x25dc] ;  /* 0x0025dc0001597983 */ /* 0x000ee20000100800 */
[----:B------:R-:W-:-:S03]  /*213f0*/  SEL R5, R132, R103, !P1 ;  /* 0x0000006784057207 */ /* 0x000fc60004800000 */
[----:B------:R-:W3:Y:S04]  /*21400*/  LDL.LU R97, [R1+0x2c8] ;  /* 0x0002c80001617983 */ /* 0x000ee80000300800 */
[----:B------:R-:W-:Y:S04]  /*21410*/  STL [R1+0x990], R3 ;  /* 0x0009900301007387 */ /* 0x000fe80000100800 */
[----:B------:R-:W3:Y:S04]  /*21420*/  LDL.LU R90, [R1+0x6cc] ;  /* 0x0006cc00015a7983 */ /* 0x000ee80000300800 */
[----:B------:R-:W3:Y:S04]  /*21430*/  LDL.LU R103, [R1+0x69c] ;  /* 0x00069c0001677983 */ /* 0x000ee80000300800 */
[----:B------:R-:W3:Y:S01]  /*21440*/  LDL.LU R91, [R1+0x2c4] ;  /* 0x0002c400015b7983 */ /* 0x000ee20000300800 */
[----:B------:R-:W-:Y:S01]  /*21450*/  PRMT R104, R104, 0x5410, R99 ;  /* 0x0000541068687816 */ /* 0x000fe20000000063 */
[----:B--2---:R-:W-:Y:S01]  /*21460*/  @!P5 IMAD.MOV R2, RZ, RZ, -R2 ;  /* 0x000000ffff02d224 */ /* 0x004fe200078e0a02 */
        /* <DEDUP_REMOVED lines=11> */
[C---:B----4-:R-:W-:Y:S01]  /*21520*/  SEL R6, R132.reuse, R100, !P1 ;  /* 0x0000006484067207 */ /* 0x050fe20004800000 */
[----:B------:R-:W0:Y:S01]  /*21530*/  LDCU UR50, c[0x0][0x3b0] ;  /* 0x00007600ff3277ac */ /* 0x000e220008000800 */
[----:B------:R-:W-:-:S02]  /*21540*/  SEL R5, R132, R101, !P1 ;  /* 0x0000006584057207 */ /* 0x000fc40004800000 */
[----:B------:R4:W-:Y:S01]  /*21550*/  STL [R1+0x980], R3 ;  /* 0x0009800301007387 */ /* 0x0009e20000100800 */
[----:B------:R-:W-:-:S03]  /*21560*/  PRMT R107, R107, 0x5410, R94 ;  /* 0x000054106b6b7816 */ /* 0x000fc6000000005e */
[----:B------:R-:W2:Y:S04]  /*21570*/  LDL R98, [R1+0x25e4] ;  /* 0x0025e40001627983 */ /* 0x000ea80000100800 */
[----:B------:R-:W2:Y:S01]  /*21580*/  LDL.LU R92, [R1+0x6b8] ;  /* 0x0006b800015c7983 */ /* 0x000ea20000300800 */
[----:B----4-:R-:W-:-:S03]  /*21590*/  IMAD R3, R6, UR51, RZ ;  /* 0x0000003306037c24 */ /* 0x010fc6000f8e02ff */
[----:B------:R-:W4:Y:S01]  /*215a0*/  LDL.LU R101, [R1+0x690] ;  /* 0x0006900001657983 */ /* 0x000f220000300800 */
[----:B------:R-:W-:Y:S01]  /*215b0*/  PRMT R105, R105, 0x5410, R96 ;  /* 0x0000541069697816 */ /* 0x000fe20000000060 */
[----:B------:R-:W0:Y:S02]  /*215c0*/  LDCU UR51, c[0x0][0x3b0] ;  /* 0x00007600ff3377ac */ /* 0x000e240008000800 */
[----:B------:R-:W4:Y:S04]  /*215d0*/  LDL.LU R94, [R1+0x2bc] ;  /* 0x0002bc00015e7983 */ /* 0x000f280000300800 */
[----:B------:R-:W4:Y:S04]  /*215e0*/  LDL.LU R95, [R1+0x6a0] ;  /* 0x0006a000015f7983 */ /* 0x000f280000300800 */
[----:B------:R-:W4:Y:S04]  /*215f0*/  LDL.LU R100, [R1+0x670] ;  /* 0x0006700001647983 */ /* 0x000f280000300800 */
[----:B------:R-:W-:Y:S01]  /*21600*/  STL [R1+0x96c], R3 ;  /* 0x00096c0301007387 */ /* 0x000fe20000100800 */
[----:B---3--:R-:W-:-:S03]  /*21610*/  SEL R6, R132, R97, !P1 ;  /* 0x0000006184067207 */ /* 0x008fc60004800000 */
[----:B------:R-:W3:Y:S01]  /*21620*/  LDL.LU R96, [R1+0x2b8] ;  /* 0x0002b80001607983 */ /* 0x000ee20000300800 */
[----:B--2---:R-:W-:-:S05]  /*21630*/  @!P5 IMAD.MOV R2, RZ, RZ, -R2 ;  /* 0x000000ffff02d224 */ /* 0x004fca00078e0a02 */
[----:B------:R2:W-:Y:S04]  /*21640*/  STL [R1+0xec], R2 ;  /* 0x0000ec0201007387 */ /* 0x0005e80000100800 */
[----:B------:R-:W3:Y:S01]  /*21650*/  LDL.LU R97, [R1+0x2b4] ;  /* 0x0002b40001617983 */ /* 0x000ee20000300800 */
        /* <DEDUP_REMOVED lines=10> */
[----:B------:R-:W-:Y:S01]  /*21700*/  PRMT R102, R102, 0x5410, R93 ;  /* 0x0000541066667816 */ /* 0x000fe2000000005d */
        /* <DEDUP_REMOVED lines=8> */
[----:B----4-:R-:W-:Y:S01]  /*21790*/  PRMT R100, R100, 0x5410, R95 ;  /* 0x0000541064647816 */ /* 0x010fe2000000005f */
[----:B--2---:R-:W-:Y:S01]  /*217a0*/  @!P5 IMAD.MOV R2, RZ, RZ, -R2 ;  /* 0x000000ffff02d224 */ /* 0x004fe200078e0a02 */
[----:B------:R-:W-:-:S04]  /*217b0*/  ISETP.GE.AND P5, PT, R98, RZ, PT ;  /* 0x000000ff6200720c */ /* 0x000fc80003fa6270 */
[----:B------:R2:W-:Y:S04]  /*217c0*/  STL [R1+0xe8], R2 ;  /* 0x0000e80201007387 */ /* 0x0005e80000100800 */
[----:B------:R-:W4:Y:S04]  /*217d0*/  LDL.LU R89, [R1+0x684] ;  /* 0x0006840001597983 */ /* 0x000f280000300800 */
[----:B------:R-:W4:Y:S01]  /*217e0*/  LDL.LU R98, [R1+0x688] ;  /* 0x0006880001627983 */ /* 0x000f220000300800 */
[----:B--2---:R-:W-:Y:S01]  /*217f0*/  IMAD R2, R5, UR55, RZ ;  /* 0x0000003705027c24 */ /* 0x004fe2000f8e02ff */
[C---:B------:R-:W-:Y:S01]  /*21800*/  SEL R7, R132.reuse, R94, !P1 ;  /* 0x0000005e84077207 */ /* 0x040fe20004800000 */
[----:B------:R-:W2:Y:S03]  /*21810*/  LDCU UR55, c[0x0][0x3b0] ;  /* 0x00007600ff3777ac */ /* 0x000ea60008000800 */
[----:B------:R0:W-:Y:S04]  /*21820*/  STL [R1+0x960], R2 ;  /* 0x0009600201007387 */ /* 0x0001e80000100800 */
[----:B------:R-:W2:Y:S04]  /*21830*/  LDL.LU R95, [R1+0x2a8] ;  /* 0x0002a800015f7983 */ /* 0x000ea80000300800 */
[----:B0-----:R-:W2:Y:S01]  /*21840*/  LDL.LU R2, [R1+0xe4] ;  /* 0x0000e40001027983 */ /* 0x001ea20000300800 */
[----:B------:R-:W-:Y:S01]  /*21850*/  IMAD R3, R7, UR56, RZ ;  /* 0x0000003807037c24 */ /* 0x000fe2000f8e02ff */
[C---:B---3--:R-:W-:Y:S01]  /*21860*/  SEL R6, R132.reuse, R96, !P1 ;  /* 0x0000006084067207 */ /* 0x048fe20004800000 */
[----:B------:R-:W0:Y:S01]  /*21870*/  LDCU UR56, c[0x0][0x3b0] ;  /* 0x00007600ff3877ac */ /* 0x000e220008000800 */
[----:B------:R-:W-:-:S02]  /*21880*/  SEL R5, R132, R97, !P1 ;  /* 0x0000006184057207 */ /* 0x000fc40004800000 */
[----:B------:R3:W-:Y:S01]  /*21890*/  STL [R1+0x954], R3 ;  /* 0x0009540301007387 */ /* 0x0007e20000100800 */
[----:B------:R-:W-:-:S03]  /*218a0*/  PRMT R103, R103, 0x5410, R90 ;  /* 0x0000541067677816 */ /* 0x000fc6000000005a */
[----:B------:R-:W4:Y:S04]  /*218b0*/  LDL R94, [R1+0x25b0] ;  /* 0x0025b000015e7983 */ /* 0x000f280000100800 */
[----:B------:R-:W4:Y:S01]  /*218c0*/  LDL.LU R88, [R1+0x674] ;  /* 0x0006740001587983 */ /* 0x000f220000300800 */
[----:B---3--:R-:W-:-:S03]  /*218d0*/  IMAD R3, R6, UR57, RZ ;  /* 0x0000003906037c24 */ /* 0x008fc6000f8e02ff */
[----:B------:R-:W3:Y:S01]  /*218e0*/  LDL.LU R97, [R1+0x668] ;  /* 0x0006680001617983 */ /* 0x000ee20000300800 */
[----:B------:R-:W-:Y:S01]  /*218f0*/  PRMT R101, R101, 0x5410, R92 ;  /* 0x0000541065657816 */ /* 0x000fe2000000005c */
[----:B------:R-:W0:Y:S02]  /*21900*/  LDCU UR57, c[0x0][0x3b0] ;  /* 0x00007600ff3977ac */ /* 0x000e240008000800 */
[----:B------:R-:W3:Y:S04]  /*21910*/  LDL.LU R90, [R1+0x2a4] ;  /* 0x0002a400015a7983 */ /* 0x000ee80000300800 */
[----:B------:R-:W3:Y:S04]  /*21920*/  LDL.LU R91, [R1+0x678] ;  /* 0x00067800015b7983 */ /* 0x000ee80000300800 */
[----:B------:R-:W3:Y:S04]  /*21930*/  LDL.LU R96, [R1+0x664] ;  /* 0x0006640001607983 */ /* 0x000ee80000300800 */
[----:B------:R-:W-:Y:S01]  /*21940*/  STL [R1+0x950], R3 ;  /* 0x0009500301007387 */ /* 0x000fe20000100800 */
[----:B------:R-:W-:-:S03]  /*21950*/  SEL R6, R132, R93, !P1 ;  /* 0x0000005d84067207 */ /* 0x000fc60004800000 */
        /* <DEDUP_REMOVED lines=23> */
[----:B---3--:R-:W-:Y:S01]  /*21ad0*/  PRMT R96, R96, 0x5410, R91 ;  /* 0x0000541060607816 */ /* 0x008fe2000000005b */
        /* <DEDUP_REMOVED lines=231> */
[----:B------:R-:W4:Y:S01]  /*22950*/  LDL.LU R66, [R1+0x22c] ;  /* 0x00022c0001427983 */ /* 0x000f220000300800 */
[----:B---3--:R-:W-:-:S03]  /*22960*/  SEL R6, R132, R73, !P1 ;  /* 0x0000004984067207 */ /* 0x008fc60004800000 */
[----:B------:R-:W3:Y:S04]  /*22970*/  LDL.LU R70, [R1+0x5d0] ;  /* 0x0005d00001467983 */ /* 0x000ee80000300800 */
[----:B------:R-:W3:Y:S04]  /*22980*/  LDL.LU R76, [R1+0x5bc] ;  /* 0x0005bc00014c7983 */ /* 0x000ee80000300800 */
[----:B------:R-:W-:Y:S04]  /*22990*/  STL [R1+0x5fc], R3 ;  /* 0x0005fc0301007387 */ /* 0x000fe80000100800 */
[----:B------:R-:W3:Y:S04]  /*229a0*/  LDL.LU R72, [R1+0x228] ;  /* 0x0002280001487983 */ /* 0x000ee80000300800 */
[----:B------:R-:W3:Y:S01]  /*229b0*/  LDL.LU R73, [R1+0x224] ;  /* 0x0002240001497983 */ /* 0x000ee20000300800 */
[----:B--2---:R-:W-:-:S05]  /*229c0*/  @!P5 IMAD.MOV R2, RZ, RZ, -R2 ;  /* 0x000000ffff02d224 */ /* 0x004fca00078e0a02 */
[----:B------:R2:W-:Y:S02]  /*229d0*/  STL [R1+0xb0], R2 ;  /* 0x0000b00201007387 */ /* 0x0005e40000100800 */
[----:B--2---:R-:W-:Y:S01]  /*229e0*/  IMAD R2, R5, UR69, RZ ;  /* 0x0000004505027c24 */ /* 0x004fe2000f8e02ff */
[----:B------:R-:W-:Y:S01]  /*229f0*/  ISETP.GE.AND P5, PT, R64, RZ, PT ;  /* 0x000000ff4000720c */ /* 0x000fe20003fa6270 */
[----:B------:R-:W2:Y:S03]  /*22a00*/  LDCU UR69, c[0x0][0x3b0] ;  /* 0x00007600ff4577ac */ /* 0x000ea60008000800 */
[----:B------:R0:W-:Y:S02]  /*22a10*/  STL [R1+0x5ec], R2 ;  /* 0x0005ec0201007387 */ /* 0x0001e40000100800 */
[----:B0-----:R-:W-:Y:S01]  /*22a20*/  IMAD R2, R6, UR70, RZ ;  /* 0x0000004606027c24 */ /* 0x001fe2000f8e02ff */
[C---:B------:R-:W-:Y:S01]  /*22a30*/  SEL R5, R132.reuse, R67, !P1 ;  /* 0x0000004384057207 */ /* 0x040fe20004800000 */
[----:B------:R-:W0:Y:S03]  /*22a40*/  LDCU UR70, c[0x0][0x3b0] ;  /* 0x00007600ff4677ac */ /* 0x000e260008000800 */
[----:B------:R1:W-:Y:S04]  /*22a50*/  STL [R1+0x5e8], R2 ;  /* 0x0005e80201007387 */ /* 0x0003e80000100800 */
[----:B-1----:R-:W2:Y:S01]  /*22a60*/  LDL.LU R2, [R1+0xb4] ;  /* 0x0000b40001027983 */ /* 0x002ea20000300800 */
[----:B------:R-:W-:Y:S01]  /*22a70*/  IMAD R3, R5, UR71, RZ ;  /* 0x0000004705037c24 */ /* 0x000fe2000f8e02ff */
[----:B------:R-:W-:Y:S01]  /*22a80*/  PRMT R79, R79, 0x5410, R65 ;  /* 0x000054104f4f7816 */ /* 0x000fe20000000041 */
[----:B------:R-:W1:Y:S01]  /*22a90*/  LDCU UR71, c[0x0][0x3b0] ;  /* 0x00007600ff4777ac */ /* 0x000e620008000800 */
[----:B------:R-:W2:Y:S01]  /*22aa0*/  LDL R61, [R1+0x2580] ;  /* 0x00258000013d7983 */ /* 0x000ea20000100800 */
[----:B------:R-:W-:-:S03]  /*22ab0*/  SEL R5, R132, R75, !P1 ;  /* 0x0000004b84057207 */ /* 0x000fc60004800000 */
[----:B------:R-:W2:Y:S04]  /*22ac0*/  LDL.LU R64, [R1+0x220] ;  /* 0x0002200001407983 */ /* 0x000ea80000300800 */
[----:B------:R-:W-:Y:S04]  /*22ad0*/  STL [R1+0x5e0], R3 ;  /* 0x0005e00301007387 */ /* 0x000fe80000100800 */
[----:B------:R-:W2:Y:S04]  /*22ae0*/  LDL.LU R65, [R1+0x5d4] ;  /* 0x0005d40001417983 */ /* 0x000ea80000300800 */
[----:B------:R-:W2:Y:S01]  /*22af0*/  LDL.LU R75, [R1+0x5c4] ;  /* 0x0005c400014b7983 */ /* 0x000ea20000300800 */
[----:B----4-:R-:W-:-:S03]  /*22b00*/  SEL R7, R132, R66, !P1 ;  /* 0x0000004284077207 */ /* 0x010fc60004800000 */
[----:B------:R-:W4:Y:S01]  /*22b10*/  LDL.LU R67, [R1+0x21c] ;  /* 0x00021c0001437983 */ /* 0x000f220000300800 */
[----:B------:R-:W-:Y:S02]  /*22b20*/  PRMT R78, R78, 0x5410, R71 ;  /* 0x000054104e4e7816 */ /* 0x000fe40000000047 */
        /* <DEDUP_REMOVED lines=10> */
[----:B------:R-:W2:Y:S01]  /*22bd0*/  LDL.LU R70, [R1+0x218] ;  /* 0x0002180001467983 */ /* 0x000ea20000300800 */
[----:B0-----:R-:W-:Y:S01]  /*22be0*/  IMAD R2, R7, UR14, RZ ;  /* 0x0000000e07027c24 */ /* 0x001fe2000f8e02ff */
[----:B------:R-:W-:Y:S01]  /*22bf0*/  SEL R5, R132, R73, !P1 ;  /* 0x0000004984057207 */ /* 0x000fe20004800000 */
[----:B------:R-:W-:Y:S01]  /*22c00*/  IMAD R3, R6, UR15, RZ ;  /* 0x0000000f06037c24 */ /* 0x000fe2000f8e02ff */
[----:B------:R-:W-:Y:S01]  /*22c10*/  PRMT R77, R77, 0x5410, R63 ;  /* 0x000054104d4d7816 */ /* 0x000fe2000000003f */
[----:B------:R-:W0:Y:S01]  /*22c20*/  LDCU UR14, c[0x0][0x3b0] ;  /* 0x00007600ff0e77ac */ /* 0x000e220008000800 */
[----:B------:R1:W-:Y:S01]  /*22c30*/  STL [R1+0x5bc], R2 ;  /* 0x0005bc0201007387 */ /* 0x0003e20000100800 */
[----:B------:R-:W-:-:S02]  /*22c40*/  SEL R6, R132, R64, !P1 ;  /* 0x0000004084067207 */ /* 0x000fc40004800000 */
[----:B------:R-:W-:Y:S01]  /*22c50*/  PRMT R75, R75, 0x5410, R65 ;  /* 0x000054104b4b7816 */ /* 0x000fe20000000041 */
[----:B------:R-:W0:Y:S01]  /*22c60*/  LDCU UR15, c[0x0][0x3b0] ;  /* 0x00007600ff0f77ac */ /* 0x000e220008000800 */
[----:B-1----:R-:W2:Y:S04]  /*22c70*/  LDL.LU R2, [R1+0xa8] ;  /* 0x0000a80001027983 */ /* 0x002ea80000300800 */
[----:B------:R-:W3:Y:S04]  /*22c80*/  LDL R59, [R1+0x2584] ;  /* 0x00258400013b7983 */ /* 0x000ee80000100800 */
[----:B------:R-:W3:Y:S04]  /*22c90*/  LDL.LU R60, [R1+0x5c0] ;  /* 0x0005c000013c7983 */ /* 0x000ee80000300800 */
[----:B------:R-:W3:Y:S04]  /*22ca0*/  LDL.LU R73, [R1+0x5b0] ;  /* 0x0005b00001497983 */ /* 0x000ee80000300800 */
[----:B------:R-:W3:Y:S04]  /*22cb0*/  LDL.LU R62, [R1+0x214] ;  /* 0x00021400013e7983 */ /* 0x000ee80000300800 */
[----:B------:R-:W3:Y:S04]  /*22cc0*/  LDL.LU R63, [R1+0x5b4] ;  /* 0x0005b400013f7983 */ /* 0x000ee80000300800 */
[----:B------:R-:W3:Y:S04]  /*22cd0*/  LDL.LU R72, [R1+0x5ac] ;  /* 0x0005ac0001487983 */ /* 0x000ee80000300800 */
[----:B------:R-:W-:Y:S04]  /*22ce0*/  STL [R1+0x23c], R3 ;  /* 0x00023c0301007387 */ /* 0x000fe80000100800 */
[----:B------:R-:W3:Y:S01]  /*22cf0*/  LDL.LU R66, [R1+0x210] ;  /* 0x0002100001427983 */ /* 0x000ee20000300800 */
[----:B--2---:R-:W-:-:S05]  /*22d00*/  @!P5 IMAD.MOV R2, RZ, RZ, -R2 ;  /* 0x000000ffff02d224 */ /* 0x004fca00078e0a02 */
[----:B------:R1:W-:Y:S04]  /*22d10*/  STL [R1+0xa8], R2 ;  /* 0x0000a80201007387 */ /* 0x0003e80000100800 */
[----:B------:R-:W2:Y:S01]  /*22d20*/  LDL.LU R64, [R1+0x20c] ;  /* 0x00020c0001407983 */ /* 0x000ea20000300800 */
[----:B-1----:R-:W-:Y:S01]  /*22d30*/  IMAD R2, R5, UR16, RZ ;  /* 0x0000001005027c24 */ /* 0x002fe2000f8e02ff */
[----:B------:R-:W-:Y:S01]  /*22d40*/  ISETP.GE.AND P5, PT, R61, RZ, PT ;  /* 0x000000ff3d00720c */ /* 0x000fe20003fa6270 */
[----:B------:R-:W1:Y:S03]  /*22d50*/  LDCU UR16, c[0x0][0x3b0] ;  /* 0x00007600ff1077ac */ /* 0x000e660008000800 */
[----:B------:R0:W-:Y:S02]  /*22d60*/  STL [R1+0x238], R2 ;  /* 0x0002380201007387 */ /* 0x0001e40000100800 */
[----:B0-----:R-:W-:Y:S01]  /*22d70*/  IMAD R2, R6, UR17, RZ ;  /* 0x0000001106027c24 */ /* 0x001fe2000f8e02ff */
[----:B----4-:R-:W-:Y:S01]  /*22d80*/  SEL R5, R132, R67, !P1 ;  /* 0x0000004384057207 */ /* 0x010fe20004800000 */
[----:B------:R-:W0:Y:S03]  /*22d90*/  LDCU UR17, c[0x0][0x3b0] ;  /* 0x00007600ff1177ac */ /* 0x000e260008000800 */
[----:B------:R4:W-:Y:S04]  /*22da0*/  STL [R1+0x230], R2 ;  /* 0x0002300201007387 */ /* 0x0009e80000100800 */
[----:B----4-:R-:W4:Y:S01]  /*22db0*/  LDL.LU R2, [R1+0xa4] ;  /* 0x0000a40001027983 */ /* 0x010f220000300800 */
[----:B------:R-:W-:Y:S01]  /*22dc0*/  IMAD R3, R5, UR73, RZ ;  /* 0x0000004905037c24 */ /* 0x000fe2000f8e02ff */
[----:B---3--:R-:W-:Y:S01]  /*22dd0*/  PRMT R74, R74, 0x5410, R71 ;  /* 0x000054104a4a7816 */ /* 0x008fe20000000047 */
[----:B------:R-:W3:Y:S01]  /*22de0*/  LDCU UR73, c[0x0][0x3b0] ;  /* 0x00007600ff4977ac */ /* 0x000ee20008000800 */
[----:B------:R-:W2:Y:S01]  /*22df0*/  LDL R57, [R1+0x257c] ;  /* 0x00257c0001397983 */ /* 0x000ea20000100800 */
[----:B------:R-:W-:-:S03]  /*22e00*/  SEL R5, R132, R70, !P1 ;  /* 0x0000004684057207 */ /* 0x000fc60004800000 */
[----:B------:R-:W2:Y:S04]  /*22e10*/  LDL.LU R65, [R1+0x208] ;  /* 0x0002080001417983 */ /* 0x000ea80000300800 */
[----:B------:R-:W2:Y:S04]  /*22e20*/  LDL.LU R58, [R1+0x5a8] ;  /* 0x0005a800013a7983 */ /* 0x000ea80000300800 */
[----:B------:R-:W2:Y:S04]  /*22e30*/  LDL.LU R71, [R1+0x5a0] ;  /* 0x0005a00001477983 */ /* 0x000ea80000300800 */
[----:B------:R-:W-:Y:S04]  /*22e40*/  STL [R1+0x224], R3 ;  /* 0x0002240301007387 */ /* 0x000fe80000100800 */
[----:B------:R-:W2:Y:S04]  /*22e50*/  LDL.LU R61, [R1+0x204] ;  /* 0x00020400013d7983 */ /* 0x000ea80000300800 */
[----:B------:R-:W2:Y:S01]  /*22e60*/  LDL.LU R67, [R1+0x5a4] ;  /* 0x0005a40001437983 */ /* 0x000ea20000300800 */
[----:B------:R-:W-:-:S03]  /*22e70*/  SEL R7, R132, R62, !P1 ;  /* 0x0000003e84077207 */ /* 0x000fc60004800000 */
[----:B------:R-:W2:Y:S01]  /*22e80*/  LDL.LU R70, [R1+0x590] ;  /* 0x0005900001467983 */ /* 0x000ea20000300800 */
[----:B------:R-:W-:Y:S01]  /*22e90*/  SEL R6, R132, R66, !P1 ;  /* 0x0000004284067207 */ /* 0x000fe20004800000 */
[----:B----4-:R-:W-:-:S05]  /*22ea0*/  @!P5 IMAD.MOV R2, RZ, RZ, -R2 ;  /* 0x000000ffff02d224 */ /* 0x010fca00078e0a02 */
[----:B------:R4:W-:Y:S02]  /*22eb0*/  STL [R1+0xa4], R2 ;  /* 0x0000a40201007387 */ /* 0x0009e40000100800 */
[----:B----4-:R-:W-:Y:S01]  /*22ec0*/  IMAD R2, R5, UR74, RZ ;  /* 0x0000004a05027c24 */ /* 0x010fe2000f8e02ff */
[----:B------:R-:W-:-:S04]  /*22ed0*/  @!UP1 UIADD3 UR10, UPT, UPT, -UR10, 0x100000, URZ ;  /* 0x001000000a0a9890 */ /* 0x000fc8000fffe1ff */
[----:B------:R-:W-:Y:S02]  /*22ee0*/  @!UP1 USHF.L.U32 UR11, UR10, 0xb, URZ ;  /* 0x0000000b0a0b9899 */ /* 0x000fe400080006ff */
[----:B------:R-:W-:Y:S01]  /*22ef0*/  @!UP1 USHF.L.U32 UR10, UR10, 0x1, URZ ;  /* 0x000000010a0a9899 */ /* 0x000fe200080006ff */
[----:B------:R-:W-:Y:S01]  /*22f00*/  IMAD R3, R6, UR76, RZ ;  /* 0x0000004c06037c24 */ /* 0x000fe2000f8e02ff */
[----:B------:R-:W-:Y:S01]  /*22f10*/  ISETP.GE.AND P5, PT, R59, RZ, PT ;  /* 0x000000ff3b00720c */ /* 0x000fe20003fa6270 */
[----:B------:R-:W4:Y:S01]  /*22f20*/  LDCU UR74, c[0x0][0x3b0] ;  /* 0x00007600ff4a77ac */ /* 0x000f220008000800 */
[----:B------:R0:W-:Y:S01]  /*22f30*/  STL [R1+0x220], R2 ;  /* 0x0002200201007387 */ /* 0x0001e20000100800 */
[----:B------:R-:W-:-:S03]  /*22f40*/  VOTEU.ALL UP1, P2 ;  /* 0x0000000000ff7886 */ /* 0x000fc60001020000 */
[----:B------:R-:W3:Y:S01]  /*22f50*/  LDL R66, [R1+0x2564] ;  /* 0x0025640001427983 */ /* 0x000ee20000100800 */
[----:B------:R-:W-:Y:S01]  /*22f60*/  PRMT R73, R73, 0x5410, R60 ;  /* 0x0000541049497816 */ /* 0x000fe2000000003c */
[----:B------:R-:W1:Y:S02]  /*22f70*/  LDCU UR76, c[0x0][0x3b0] ;  /* 0x00007600ff4c77ac */ /* 0x000e640008000800 */
[----:B------:R0:W1:Y:S02]  /*22f80*/  @!UP1 SYNCS.EXCH.64 URZ, [UR4+0x40008], UR10 ;  /* 0x0400080a04ff95b2 */ /* 0x0000640008000100 */
[----:B0-----:R-:W-:Y:S01]  /*22f90*/  IMAD R2, R7, UR75, RZ ;  /* 0x0000004b07027c24 */ /* 0x001fe2000f8e02ff */
[----:B------:R-:W0:Y:S04]  /*22fa0*/  LDCU UR10, c[0x0][0x3b0] ;  /* 0x00007600ff0a77ac */ /* 0x000e280008000800 */
[----:B------:R4:W-:Y:S01]  /*22fb0*/  STL [R1+0x21c], R2 ;  /* 0x00021c0201007387 */ /* 0x0009e20000100800 */
[----:B------:R-:W0:Y:S01]  /*22fc0*/  LDCU UR11, c[0x0][0x3b0] ;  /* 0x00007600ff0b77ac */ /* 0x000e220008000800 */
[----:B------:R-:W-:-:S02]  /*22fd0*/  PRMT R72, R72, 0x5410, R63 ;  /* 0x0000541048487816 */ /* 0x000fc4000000003f */
[C---:B--2---:R-:W-:Y:S01]  /*22fe0*/  SEL R5, R132.reuse, R64, !P1 ;  /* 0x0000004084057207 */ /* 0x044fe20004800000 */
[----:B------:R-:W2:Y:S01]  /*22ff0*/  LDCU UR75, c[0x0][0x3b0] ;  /* 0x00007600ff4b77ac */ /* 0x000ea20008000800 */
[----:B----4-:R-:W4:Y:S04]  /*23000*/  LDL.LU R2, [R1+0xa0] ;  /* 0x0000a00001027983 */ /* 0x010f280000300800 */
[----:B------:R-:W2:Y:S04]  /*23010*/  LDL.LU R59, [R1+0x59c] ;  /* 0x00059c00013b7983 */ /* 0x000ea80000300800 */
[----:B------:R-:W2:Y:S04]  /*23020*/  LDL.LU R60, [R1+0x584] ;  /* 0x00058400013c7983 */ /* 0x000ea80000300800 */
[----:B------:R-:W2:Y:S04]  /*23030*/  LDL.LU R62, [R1+0x588] ;  /* 0x00058800013e7983 */ /* 0x000ea80000300800 */
[----:B------:R-:W2:Y:S04]  /*23040*/  LDL.LU R63, [R1+0x574] ;  /* 0x00057400013f7983 */ /* 0x000ea80000300800 */
[----:B------:R-:W-:Y:S01]  /*23050*/  STL [R1+0x218], R3 ;  /* 0x0002180301007387 */ /* 0x000fe20000100800 */
[----:B------:R-:W-:-:S03]  /*23060*/  SEL R6, R132, R65, !P1 ;  /* 0x0000004184067207 */ /* 0x000fc60004800000 */
[----:B------:R-:W2:Y:S01]  /*23070*/  LDL.LU R64, [R1+0x200] ;  /* 0x0002000001407983 */ /* 0x000ea20000300800 */
[----:B----4-:R-:W-:-:S05]  /*23080*/  @!P5 IMAD.MOV R2, RZ, RZ, -R2 ;  /* 0x000000ffff02d224 */ /* 0x010fca00078e0a02 */
[----:B------:R0:W-:Y:S04]  /*23090*/  STL [R1+0xa0], R2 ;  /* 0x0000a00201007387 */ /* 0x0001e80000100800 */
[----:B------:R-:W4:Y:S01]  /*230a0*/  LDL.LU R65, [R1+0x1fc] ;  /* 0x0001fc0001417983 */ /* 0x000f220000300800 */
[----:B0-----:R-:W-:Y:S01]  /*230b0*/  IMAD R2, R5, UR10, RZ ;  /* 0x0000000a05027c24 */ /* 0x001fe2000f8e02ff */
[----:B------:R-:W-:Y:S01]  /*230c0*/  ISETP.GE.AND P5, PT, R57, RZ, PT ;  /* 0x000000ff3900720c */ /* 0x000fe20003fa6270 */
[----:B------:R-:W0:Y:S03]  /*230d0*/  LDCU UR10, c[0x0][0x3b0] ;  /* 0x00007600ff0a77ac */ /* 0x000e260008000800 */
[----:B------:R1:W-:Y:S02]  /*230e0*/  STL [R1+0x214], R2 ;  /* 0x0002140201007387 */ /* 0x0003e40000100800 */
[----:B-1----:R-:W-:Y:S01]  /*230f0*/  IMAD R2, R6, UR11, RZ ;  /* 0x0000000b06027c24 */ /* 0x002fe2000f8e02ff */
[C---:B------:R-:W-:Y:S01]  /*23100*/  SEL R5, R132.reuse, R61, !P1 ;  /* 0x0000003d84057207 */ /* 0x040fe20004800000 */
[----:B------:R-:W1:Y:S03]  /*23110*/  LDCU UR11, c[0x0][0x3b0] ;  /* 0x00007600ff0b77ac */ /* 0x000e660008000800 */
[----:B------:R0:W-:Y:S04]  /*23120*/  STL [R1+0x210], R2 ;  /* 0x0002100201007387 */ /* 0x0001e80000100800 */
[----:B0-----:R-:W3:Y:S01]  /*23130*/  LDL.LU R2, [R1+0x9c] ;  /* 0x00009c0001027983 */ /* 0x001ee20000300800 */
[----:B------:R-:W-:Y:S01]  /*23140*/  IMAD R3, R5, UR38, RZ ;  /* 0x0000002605037c24 */ /* 0x000fe2000f8e02ff */
[----:B------:R-:W-:Y:S01]  /*23150*/  SEL R5, R132, R69, !P1 ;  /* 0x0000004584057207 */ /* 0x000fe20004800000 */
[----:B------:R-:W0:Y:S01]  /*23160*/  LDCU UR38, c[0x0][0x3b0] ;  /* 0x00007600ff2677ac */ /* 0x000e220008000800 */
[----:B------:R-:W4:Y:S01]  /*23170*/  LDL R53, [R1+0x2558] ;  /* 0x0025580001357983 */ /* 0x000f220000100800 */
[----:B------:R-:W-:-:S03]  /*23180*/  PRMT R70, R70, 0x5410, R67 ;  /* 0x0000541046467816 */ /* 0x000fc60000000043 */
[----:B------:R-:W4:Y:S04]  /*23190*/  LDL.LU R61, [R1+0x1f8] ;  /* 0x0001f800013d7983 */ /* 0x000f280000300800 */
[----:B------:R-:W-:Y:S04]  /*231a0*/  STL [R1+0x20c], R3 ;  /* 0x00020c0301007387 */ /* 0x000fe80000100800 */
[----:B------:R-:W4:Y:S04]  /*231b0*/  LDL.LU R54, [R1+0x594] ;  /* 0x0005940001367983 */ /* 0x000f280000300800 */
[----:B------:R-:W4:Y:S04]  /*231c0*/  LDL.LU R67, [R1+0x598] ;  /* 0x0005980001437983 */ /* 0x000f280000300800 */
[----:B------:R-:W4:Y:S01]  /*231d0*/  LDL.LU R55, [R1+0x1f4] ;  /* 0x0001f40001377983 */ /* 0x000f220000300800 */
[----:B------:R-:W-:-:S02]  /*231e0*/  SEL R7, R132, R68, !P1 ;  /* 0x0000004484077207 */ /* 0x000fc40004800000 */
[----:B--2---:R-:W-:Y:S01]  /*231f0*/  PRMT R68, R63, 0x5410, R62 ;  /* 0x000054103f447816 */ /* 0x004fe2000000003e */
[----:B---3--:R-:W-:Y:S01]  /*23200*/  @!P5 IMAD.MOV R2, RZ, RZ, -R2 ;  /* 0x000000ffff02d224 */ /* 0x008fe200078e0a02 */
[----:B------:R-:W-:-:S04]  /*23210*/  ISETP.GE.AND P5, PT, R66, RZ, PT ;  /* 0x000000ff4200720c */ /* 0x000fc80003fa6270 */
[----:B------:R2:W-:Y:S04]  /*23220*/  STL [R1+0x9c], R2 ;  /* 0x00009c0201007387 */ /* 0x0005e80000100800 */
[----:B------:R-:W3:Y:S04]  /*23230*/  LDL.LU R57, [R1+0x57c] ;  /* 0x00057c0001397983 */ /* 0x000ee80000300800 */
[----:B------:R-:W3:Y:S01]  /*23240*/  LDL.LU R66, [R1+0x56c] ;  /* 0x00056c0001427983 */ /* 0x000ee20000300800 */
[----:B--2---:R-:W-:Y:S02]  /*23250*/  IMAD R2, R5, UR39, RZ ;  /* 0x0000002705027c24 */ /* 0x004fe4000f8e02ff */
[----:B------:R-:W-:Y:S01]  /*23260*/  IMAD R3, R7, UR40, RZ ;  /* 0x0000002807037c24 */ /* 0x000fe2000f8e02ff */
[C---:B------:R-:W-:Y:S01]  /*23270*/  SEL R6, R132.reuse, R64, !P1 ;  /* 0x0000004084067207 */ /* 0x040fe20004800000 */
[----:B------:R-:W2:Y:S01]  /*23280*/  LDCU UR39, c[0x0][0x3b0] ;  /* 0x00007600ff2777ac */ /* 0x000ea20008000800 */
[----:B------:R0:W-:Y:S01]  /*23290*/  STL [R1+0x208], R2 ;  /* 0x0002080201007387 */ /* 0x0001e20000100800 */
[----:B----4-:R-:W-:-:S02]  /*232a0*/  SEL R5, R132, R65, !P1 ;  /* 0x0000004184057207 */ /* 0x010fc40004800000 */
[----:B------:R-:W-:Y:S01]  /*232b0*/  PRMT R71, R71, 0x5410, R58 ;  /* 0x0000541047477816 */ /* 0x000fe2000000003a */
[----:B------:R-:W4:Y:S01]  /*232c0*/  LDL.LU R63, [R1+0x1f0] ;  /* 0x0001f000013f7983 */ /* 0x000f220000300800 */
[----:B------:R-:W-:Y:S01]  /*232d0*/  PRMT R69, R60, 0x5410, R59 ;  /* 0x000054103c457816 */ /* 0x000fe2000000003b */
[----:B------:R-:W1:Y:S02]  /*232e0*/  LDCU UR40, c[0x0][0x3b0] ;  /* 0x00007600ff2877ac */ /* 0x000e640008000800 */
[----:B0-----:R-:W2:Y:S04]  /*232f0*/  LDL.LU R2, [R1+0x98] ;  /* 0x0000980001027983 */ /* 0x001ea80000300800 */
[----:B------:R0:W-:Y:S04]  /*23300*/  STL [R1+0x204], R3 ;  /* 0x0002040301007387 */ /* 0x0001e80000100800 */
[----:B------:R-:W3:Y:S04]  /*23310*/  LDL R62, [R1+0x2548] ;  /* 0x00254800013e7983 */ /* 0x000ee80000100800 */
[----:B------:R-:W3:Y:S01]  /*23320*/  LDL.LU R56, [R1+0x58c] ;  /* 0x00058c0001387983 */ /* 0x000ee20000300800 */
[----:B0-----:R-:W-:-:S03]  /*23330*/  IMAD R3, R6, UR41, RZ ;  /* 0x0000002906037c24 */ /* 0x001fc6000f8e02ff */
[----:B------:R-:W3:Y:S01]  /*23340*/  LDL.LU R65, [R1+0x564] ;  /* 0x0005640001417983 */ /* 0x000ee20000300800 */
[----:B------:R-:W-:Y:S01]  /*23350*/  SEL R6, R132, R61, !P1 ;  /* 0x0000003d84067207 */ /* 0x000fe20004800000 */
[----:B------:R-:W0:Y:S02]  /*23360*/  LDCU UR41, c[0x0][0x3b0] ;  /* 0x00007600ff2977ac */ /* 0x000e240008000800 */
[----:B------:R-:W3:Y:S04]  /*23370*/  LDL.LU R58, [R1+0x1ec] ;  /* 0x0001ec00013a7983 */ /* 0x000ee80000300800 */
[----:B------:R-:W3:Y:S04]  /*23380*/  LDL.LU R59, [R1+0x578] ;  /* 0x00057800013b7983 */ /* 0x000ee80000300800 */
[----:B------:R-:W3:Y:S04]  /*23390*/  LDL.LU R64, [R1+0x554] ;  /* 0x0005540001407983 */ /* 0x000ee80000300800 */
[----:B------:R-:W-:Y:S04]  /*233a0*/  STL [R1+0x200], R3 ;  /* 0x0002000301007387 */ /* 0x000fe80000100800 */
[----:B------:R-:W3:Y:S01]  /*233b0*/  LDL.LU R60, [R1+0x1e8] ;  /* 0x0001e800013c7983 */ /* 0x000ee20000300800 */
        /* <DEDUP_REMOVED lines=16> */
[----:B----4-:R-:W-:-:S03]  /*234c0*/  SEL R5, R132, R63, !P1 ;  /* 0x0000003f84057207 */ /* 0x010fc60004800000 */
[----:B------:R-:W4:Y:S04]  /*234d0*/  LDL.LU R57, [R1+0x1e0] ;  /* 0x0001e00001397983 */ /* 0x000f280000300800 */
        /* <DEDUP_REMOVED lines=38> */
[----:B---3--:R-:W-:Y:S01]  /*23740*/  ISETP.GE.AND P5, PT, R49, RZ, PT ;  /* 0x000000ff3100720c */ /* 0x008fe20003fa6270 */
[----:B------:R-:W2:Y:S03]  /*23750*/  LDCU UR48, c[0x0][0x3b0] ;  /* 0x00007600ff3077ac */ /* 0x000ea60008000800 */
[----:B------:R3:W-:Y:S02]  /*23760*/  STL [R1+0x1e4], R2 ;  /* 0x0001e40201007387 */ /* 0x0007e40000100800 */
[----:B---3--:R-:W-:Y:S01]  /*23770*/  IMAD R2, R6, UR49, RZ ;  /* 0x0000003106027c24 */ /* 0x008fe2000f8e02ff */
[----:B------:R-:W-:Y:S01]  /*23780*/  SEL R5, R132, R51, !P1 ;  /* 0x0000003384057207 */ /* 0x000fe20004800000 */
[----:B------:R-:W3:Y:S03]  /*23790*/  LDCU UR49, c[0x0][0x3b0] ;  /* 0x00007600ff3177ac */ /* 0x000ee60008000800 */
[----:B------:R0:W-:Y:S04]  /*237a0*/  STL [R1+0x1e0], R2 ;  /* 0x0001e00201007387 */ /* 0x0001e80000100800 */
[----:B0-----:R-:W2:Y:S01]  /*237b0*/  LDL.LU R2, [R1+0x88] ;  /* 0x0000880001027983 */ /* 0x001ea20000300800 */
[----:B------:R-:W-:-:S03]  /*237c0*/  IMAD R3, R5, UR50, RZ ;  /* 0x0000003205037c24 */ /* 0x000fc6000f8e02ff */
[----:B------:R-:W3:Y:S01]  /*237d0*/  LDL R45, [R1+0x252c] ;  /* 0x00252c00012d7983 */ /* 0x000ee20000100800 */
[----:B------:R-:W-:Y:S01]  /*237e0*/  SEL R5, R132, R59, !P1 ;  /* 0x0000003b84057207 */ /* 0x000fe20004800000 */
[----:B------:R-:W0:Y:S02]  /*237f0*/  LDCU UR50, c[0x0][0x3b0] ;  /* 0x00007600ff3277ac */ /* 0x000e240008000800 */
[----:B------:R-:W3:Y:S01]  /*23800*/  LDL.LU R46, [R1+0x1c8] ;  /* 0x0001c800012e7983 */ /* 0x000ee20000300800 */
[----:B------:R-:W-:-:S03]  /*23810*/  PRMT R62, R62, 0x5410, R52 ;  /* 0x000054103e3e7816 */ /* 0x000fc60000000034 */
[----:B------:R-:W-:Y:S04]  /*23820*/  STL [R1+0x1dc], R3 ;  /* 0x0001dc0301007387 */ /* 0x000fe80000100800 */
[----:B------:R-:W3:Y:S04]  /*23830*/  LDL.LU R47, [R1+0x560] ;  /* 0x00056000012f7983 */ /* 0x000ee80000300800 */
[----:B------:R-:W3:Y:S04]  /*23840*/  LDL.LU R59, [R1+0x53c] ;  /* 0x00053c00013b7983 */ /* 0x000ee80000300800 */
[----:B------:R-:W3:Y:S04]  /*23850*/  LDL.LU R52, [R1+0x1c4] ;  /* 0x0001c40001347983 */ /* 0x000ee80000300800 */
[----:B------:R-:W3:Y:S01]  /*23860*/  LDL.LU R51, [R1+0x550] ;  /* 0x0005500001337983 */ /* 0x000ee20000300800 */
[----:B------:R-:W-:Y:S01]  /*23870*/  PRMT R60, R60, 0x5410, R55 ;  /* 0x000054103c3c7816 */ /* 0x000fe20000000037 */
[----:B--2---:R-:W-:Y:S01]  /*23880*/  @!P5 IMAD.MOV R2, RZ, RZ, -R2 ;  /* 0x000000ffff02d224 */ /* 0x004fe200078e0a02 */
[----:B------:R-:W-:-:S02]  /*23890*/  ISETP.GE.AND P5, PT, R58, RZ, PT ;  /* 0x000000ff3a00720c */ /* 0x000fc40003fa6270 */
[----:B------:R-:W2:Y:S04]  /*238a0*/  LDL.LU R58, [R1+0x52c] ;  /* 0x00052c00013a7983 */ /* 0x000ea80000300800 */
[----:B------:R0:W-:Y:S02]  /*238b0*/  STL [R1+0x88], R2 ;  /* 0x0000880201007387 */ /* 0x0001e40000100800 */
[----:B0-----:R-:W-:Y:S01]  /*238c0*/  IMAD R2, R5, UR51, RZ ;  /* 0x0000003305027c24 */ /* 0x001fe2000f8e02ff */
[C---:B------:R-:W-:Y:S01]  /*238d0*/  SEL R7, R132.reuse, R54, !P1 ;  /* 0x0000003684077207 */ /* 0x040fe20004800000 */
[----:B------:R-:W0:Y:S03]  /*238e0*/  LDCU UR51, c[0x0][0x3b0] ;  /* 0x00007600ff3377ac */ /* 0x000e260008000800 */
[----:B------:R1:W-:Y:S04]  /*238f0*/  STL [R1+0x1d8], R2 ;  /* 0x0001d80201007387 */ /* 0x0003e80000100800 */
[----:B------:R-:W2:Y:S04]  /*23900*/  LDL.LU R55, [R1+0x1c0] ;  /* 0x0001c00001377983 */ /* 0x000ea80000300800 */
[----:B-1----:R-:W2:Y:S01]  /*23910*/  LDL.LU R2, [R1+0x8c] ;  /* 0x00008c0001027983 */ /* 0x002ea20000300800 */
[----:B------:R-:W-:Y:S01]  /*23920*/  IMAD R3, R7, UR52, RZ ;  /* 0x0000003407037c24 */ /* 0x000fe2000f8e02ff */
[C---:B----4-:R-:W-:Y:S01]  /*23930*/  SEL R6, R132.reuse, R56, !P1 ;  /* 0x0000003884067207 */ /* 0x050fe20004800000 */
[----:B------:R-:W1:Y:S01]  /*23940*/  LDCU UR52, c[0x0][0x3b0] ;  /* 0x00007600ff3477ac */ /* 0x000e620008000800 */
        /* <DEDUP_REMOVED lines=16> */
[----:B------:R2:W-:Y:S02]  /*23a50*/  STL [R1+0x84], R2 ;  /* 0x0000840201007387 */ /* 0x0005e40000100800 */
[----:B--2---:R-:W-:Y:S01]  /*23a60*/  IMAD R2, R5, UR54, RZ ;  /* 0x0000003605027c24 */ /* 0x004fe2000f8e02ff */
[----:B------:R-:W-:Y:S01]  /*23a70*/  SEL R5, R132, R52, !P1 ;  /* 0x0000003484057207 */ /* 0x000fe20004800000 */
[----:B------:R-:W2:Y:S03]  /*23a80*/  LDCU UR54, c[0x0][0x3b0] ;  /* 0x00007600ff3677ac */ /* 0x000ea60008000800 */
[----:B------:R0:W-:Y:S04]  /*23a90*/  STL [R1+0x1cc], R2 ;  /* 0x0001cc0201007387 */ /* 0x0001e80000100800 */
[----:B------:R-:W2:Y:S01]  /*23aa0*/  LDL.LU R52, [R1+0x1b4] ;  /* 0x0001b40001347983 */ /* 0x000ea20000300800 */
[----:B0-----:R-:W-:Y:S01]  /*23ab0*/  IMAD R2, R6, UR55, RZ ;  /* 0x0000003706027c24 */ /* 0x001fe2000f8e02ff */
[----:B------:R-:W-:Y:S01]  /*23ac0*/  ISETP.GE.AND P5, PT, R45, RZ, PT ;  /* 0x000000ff2d00720c */ /* 0x000fe20003fa6270 */
[----:B------:R-:W-:Y:S01]  /*23ad0*/  IMAD R3, R5, UR56, RZ ;  /* 0x0000003805037c24 */ /* 0x000fe2000f8e02ff */
[----:B------:R-:W-:Y:S01]  /*23ae0*/  PRMT R58, R58, 0x5410, R51 ;  /* 0x000054103a3a7816 */ /* 0x000fe20000000033 */
[----:B------:R-:W0:Y:S01]  /*23af0*/  LDCU UR55, c[0x0][0x3b0] ;  /* 0x00007600ff3777ac */ /* 0x000e220008000800 */
[----:B------:R1:W-:Y:S01]  /*23b00*/  STL [R1+0x1c8], R2 ;  /* 0x0001c80201007387 */ /* 0x0003e20000100800 */
[----:B------:R-:W-:-:S02]  /*23b10*/  SEL R5, R132, R55, !P1 ;  /* 0x0000003784057207 */ /* 0x000fc40004800000 */
[----:B----4-:R-:W-:Y:S01]  /*23b20*/  SEL R7, R132, R49, !P1 ;  /* 0x0000003184077207 */ /* 0x010fe20004800000 */
[----:B------:R-:W4:Y:S01]  /*23b30*/  LDCU UR56, c[0x0][0x3b0] ;  /* 0x00007600ff3877ac */ /* 0x000f220008000800 */
[----:B-1----:R-:W2:Y:S04]  /*23b40*/  LDL.LU R2, [R1+0x5c] ;  /* 0x00005c0001027983 */ /* 0x002ea80000300800 */
[----:B------:R-:W4:Y:S04]  /*23b50*/  LDL R41, [R1+0x251c] ;  /* 0x00251c0001297983 */ /* 0x000f280000100800 */
[----:B------:R-:W4:Y:S04]  /*23b60*/  LDL.LU R42, [R1+0x1b0] ;  /* 0x0001b000012a7983 */ /* 0x000f280000300800 */
[----:B------:R-:W-:Y:S04]  /*23b70*/  STL [R1+0x1c4], R3 ;  /* 0x0001c40301007387 */ /* 0x000fe80000100800 */
[----:B------:R-:W4:Y:S04]  /*23b80*/  LDL.LU R43, [R1+0x540] ;  /* 0x00054000012b7983 */ /* 0x000f280000300800 */
[----:B------:R-:W4:Y:S04]  /*23b90*/  LDL.LU R55, [R1+0x51c] ;  /* 0x00051c0001377983 */ /* 0x000f280000300800 */
[----:B------:R-:W4:Y:S04]  /*23ba0*/  LDL.LU R44, [R1+0x1ac] ;  /* 0x0001ac00012c7983 */ /* 0x000f280000300800 */
[----:B------:R-:W4:Y:S01]  /*23bb0*/  LDL.LU R51, [R1+0x530] ;  /* 0x0005300001337983 */ /* 0x000f220000300800 */
[----:B------:R-:W-:-:S02]  /*23bc0*/  PRMT R56, R56, 0x5410, R50 ;  /* 0x0000541038387816 */ /* 0x000fc40000000032 */
[----:B---3--:R-:W-:Y:S02]  /*23bd0*/  SEL R6, R132, R53, !P1 ;  /* 0x0000003584067207 */ /* 0x008fe40004800000 */
[----:B------:R-:W-:Y:S01]  /*23be0*/  PRMT R59, R59, 0x5410, R47 ;  /* 0x000054103b3b7816 */ /* 0x000fe2000000002f */
[----:B--2---:R-:W-:Y:S01]  /*23bf0*/  @!P5 IMAD.MOV R2, RZ, RZ, -R2 ;  /* 0x000000ffff02d224 */ /* 0x004fe200078e0a02 */
[----:B------:R-:W-:Y:S02]  /*23c00*/  ISETP.GE.AND P5, PT, R54, RZ, PT ;  /* 0x000000ff3600720c */ /* 0x000fe40003fa6270 */
[----:B------:R-:W2:Y:S04]  /*23c10*/  LDL.LU R54, [R1+0x50c] ;  /* 0x00050c0001367983 */ /* 0x000ea80000300800 */
[----:B------:R1:W-:Y:S02]  /*23c20*/  STL [R1+0x5c], R2 ;  /* 0x00005c0201007387 */ /* 0x0003e40000100800 */
[----:B-1----:R-:W-:Y:S01]  /*23c30*/  IMAD R2, R5, UR57, RZ ;  /* 0x0000003905027c24 */ /* 0x002fe2000f8e02ff */
[----:B------:R-:W-:Y:S01]  /*23c40*/  PRMT R57, R57, 0x5410, R48 ;  /* 0x0000541039397816 */ /* 0x000fe20000000030 */
[----:B------:R-:W-:Y:S01]  /*23c50*/  IMAD R3, R6, UR59, RZ ;  /* 0x0000003b06037c24 */ /* 0x000fe2000f8e02ff */
[C---:B------:R-:W-:Y:S01]  /*23c60*/  SEL R5, R132.reuse, R52, !P1 ;  /* 0x0000003484057207 */ /* 0x040fe20004800000 */
[----:B------:R-:W1:Y:S01]  /*23c70*/  LDCU UR57, c[0x0][0x3b0] ;  /* 0x00007600ff3977ac */ /* 0x000e620008000800 */
[----:B------:R3:W-:Y:S01]  /*23c80*/  STL [R1+0x1bc], R2 ;  /* 0x0001bc0201007387 */ /* 0x0007e20000100800 */
[----:B----4-:R-:W-:-:S02]  /*23c90*/  SEL R6, R132, R42, !P1 ;  /* 0x0000002a84067207 */ /* 0x010fc40004800000 */
[----:B------:R-:W-:Y:S01]  /*23ca0*/  PRMT R55, R55, 0x5410, R43 ;  /* 0x0000541037377816 */ /* 0x000fe2000000002b */
[----:B------:R-:W4:Y:S01]  /*23cb0*/  LDL.LU R45, [R1+0x1a8] ;  /* 0x0001a800012d7983 */ /* 0x000f220000300800 */
[C---:B------:R-:W-:Y:S01]  /*23cc0*/  SEL R146, R132.reuse, R146, !P1 ;  /* 0x0000009284927207 */ /* 0x040fe20004800000 */
[----:B------:R-:W0:Y:S02]  /*23cd0*/  LDCU UR59, c[0x0][0x3b0] ;  /* 0x00007600ff3b77ac */ /* 0x000e240008000800 */
[----:B------:R-:W2:Y:S01]  /*23ce0*/  LDL R50, [R1+0x2518] ;  /* 0x0025180001327983 */ /* 0x000ea20000100800 */
[----:B---3--:R-:W-:Y:S01]  /*23cf0*/  IMAD R2, R7, UR58, RZ ;  /* 0x0000003a07027c24 */ /* 0x008fe2000f8e02ff */
[C---:B------:R-:W-:Y:S02]  /*23d00*/  SEL R145, R132.reuse, R145, !P1 ;  /* 0x0000009184917207 */ /* 0x040fe40004800000 */
[----:B------:R-:W3:Y:S01]  /*23d10*/  LDL.LU R46, [R1+0x528] ;  /* 0x00052800012e7983 */ /* 0x000ee20000300800 */
[----:B------:R-:W-:Y:S01]  /*23d20*/  SEL R144, R132, R144, !P1 ;  /* 0x0000009084907207 */ /* 0x000fe20004800000 */
[----:B------:R-:W0:Y:S02]  /*23d30*/  LDCU UR58, c[0x0][0x3b0] ;  /* 0x00007600ff3a77ac */ /* 0x000e240008000800 */
[----:B------:R1:W-:Y:S04]  /*23d40*/  STL [R1+0x1b8], R2 ;  /* 0x0001b80201007387 */ /* 0x0003e80000100800 */
[----:B------:R-:W3:Y:S04]  /*23d50*/  LDL.LU R53, [R1+0x504] ;  /* 0x0005040001357983 */ /* 0x000ee80000300800 */
[----:B------:R-:W2:Y:S04]  /*23d60*/  LDL.LU R47, [R1+0x1a4] ;  /* 0x0001a400012f7983 */ /* 0x000ea80000300800 */
[----:B-1----:R-:W2:Y:S04]  /*23d70*/  LDL.LU R2, [R1+0x58] ;  /* 0x0000580001027983 */ /* 0x002ea80000300800 */
[----:B------:R-:W3:Y:S04]  /*23d80*/  LDL.LU R48, [R1+0x518] ;  /* 0x0005180001307983 */ /* 0x000ee80000300800 */
[----:B------:R-:W3:Y:S04]  /*23d90*/  LDL.LU R52, [R1+0x4f4] ;  /* 0x0004f40001347983 */ /* 0x000ee80000300800 */
[----:B------:R-:W3:Y:S04]  /*23da0*/  LDL.LU R49, [R1+0x1a0] ;  /* 0x0001a00001317983 */ /* 0x000ee80000300800 */
[----:B------:R-:W-:Y:S01]  /*23db0*/  STL [R1+0x1b4], R3 ;  /* 0x0001b40301007387 */ /* 0x000fe20000100800 */
[----:B--2---:R-:W-:-:S05]  /*23dc0*/  @!P5 IMAD.MOV R2, RZ, RZ, -R2 ;  /* 0x000000ffff02d224 */ /* 0x004fca00078e0a02 */
[----:B------:R1:W-:Y:S02]  /*23dd0*/  STL [R1+0x58], R2 ;  /* 0x0000580201007387 */ /* 0x0003e40000100800 */
[----:B-1----:R-:W-:Y:S01]  /*23de0*/  IMAD R2, R5, UR60, RZ ;  /* 0x0000003c05027c24 */ /* 0x002fe2000f8e02ff */
[----:B------:R-:W-:Y:S01]  /*23df0*/  ISETP.GE.AND P5, PT, R41, RZ, PT ;  /* 0x000000ff2900720c */ /* 0x000fe20003fa6270 */
[----:B------:R-:W1:Y:S03]  /*23e00*/  LDCU UR60, c[0x0][0x3b0] ;  /* 0x00007600ff3c77ac */ /* 0x000e660008000800 */
[----:B------:R2:W-:Y:S04]  /*23e10*/  STL [R1+0x550], R2 ;  /* 0x0005500201007387 */ /* 0x0005e80000100800 */
[----:B------:R-:W3:Y:S01]  /*23e20*/  LDL.LU R38, [R1+0x19c] ;  /* 0x00019c0001267983 */ /* 0x000ee20000300800 */
[----:B--2---:R-:W-:Y:S01]  /*23e30*/  IMAD R2, R6, UR61, RZ ;  /* 0x0000003d06027c24 */ /* 0x004fe2000f8e02ff */
[----:B------:R-:W-:Y:S01]  /*23e40*/  SEL R5, R132, R44, !P1 ;  /* 0x0000002c84057207 */ /* 0x000fe20004800000 */
[----:B------:R-:W2:Y:S03]  /*23e50*/  LDCU UR61, c[0x0][0x3b0] ;  /* 0x00007600ff3d77ac */ /* 0x000ea60008000800 */
[----:B------:R0:W-:Y:S04]  /*23e60*/  STL [R1+0x53c], R2 ;  /* 0x00053c0201007387 */ /* 0x0001e80000100800 */
[----:B0-----:R-:W2:Y:S01]  /*23e70*/  LDL.LU R2, [R1+0x54] ;  /* 0x0000540001027983 */ /* 0x001ea20000300800 */
[----:B------:R-:W-:Y:S01]  /*23e80*/  IMAD R3, R5, UR33, RZ ;  /* 0x0000002105037c24 */ /* 0x000fe2000f8e02ff */
[----:B------:R-:W-:Y:S01]  /*23e90*/  PRMT R54, R54, 0x5410, R51 ;  /* 0x0000541036367816 */ /* 0x000fe20000000033 */
[----:B------:R-:W0:Y:S01]  /*23ea0*/  LDCU UR33, c[0x0][0x3b0] ;  /* 0x00007600ff2177ac */ /* 0x000e220008000800 */
[----:B------:R-:W2:Y:S01]  /*23eb0*/  LDL R39, [R1+0x2508] ;  /* 0x0025080001277983 */ /* 0x000ea20000100800 */
[----:B----4-:R-:W-:-:S03]  /*23ec0*/  SEL R5, R132, R45, !P1 ;  /* 0x0000002d84057207 */ /* 0x010fc60004800000 */
[----:B------:R-:W4:Y:S04]  /*23ed0*/  LDL.LU R40, [R1+0x520] ;  /* 0x0005200001287983 */ /* 0x000f280000300800 */
[----:B------:R-:W4:Y:S04]  /*23ee0*/  LDL.LU R51, [R1+0x4fc] ;  /* 0x0004fc0001337983 */ /* 0x000f280000300800 */
[----:B------:R-:W-:Y:S04]  /*23ef0*/  STL [R1+0x1ac], R3 ;  /* 0x0001ac0301007387 */ /* 0x000fe80000100800 */
[----:B------:R-:W4:Y:S01]  /*23f00*/  LDL.LU R43, [R1+0x510] ;  /* 0x00051000012b7983 */ /* 0x000f220000300800 */
[----:B------:R-:W-:-:S02]  /*23f10*/  SEL R7, R132, R47, !P1 ;  /* 0x0000002f84077207 */ /* 0x000fc40004800000 */
[----:B---3--:R-:W-:Y:S02]  /*23f20*/  PRMT R53, R53, 0x5410, R46 ;  /* 0x0000541035357816 */ /* 0x008fe4000000002e */
[----:B------:R-:W-:Y:S01]  /*23f30*/  SEL R6, R132, R49, !P1 ;  /* 0x0000003184067207 */ /* 0x000fe20004800000 */
[----:B--2---:R-:W-:Y:S01]  /*23f40*/  @!P5 IMAD.MOV R2, RZ, RZ, -R2 ;  /* 0x000000ffff02d224 */ /* 0x004fe200078e0a02 */
[----:B------:R-:W-:Y:S02]  /*23f50*/  ISETP.GE.AND P5, PT, R50, RZ, PT ;  /* 0x000000ff3200720c */ /* 0x000fe40003fa6270 */
[----:B------:R-:W2:Y:S04]  /*23f60*/  LDL.LU R50, [R1+0x4ec] ;  /* 0x0004ec0001327983 */ /* 0x000ea80000300800 */
[----:B------:R3:W-:Y:S04]  /*23f70*/  STL [R1+0x54], R2 ;  /* 0x0000540201007387 */ /* 0x0007e80000100800 */
[----:B------:R-:W2:Y:S01]  /*23f80*/  LDL.LU R47, [R1+0x198] ;  /* 0x00019800012f7983 */ /* 0x000ea20000300800 */
[----:B---3--:R-:W-:-:S02]  /*23f90*/  IMAD R2, R5, UR34, RZ ;  /* 0x0000002205027c24 */ /* 0x008fc4000f8e02ff */
[----:B------:R-:W-:Y:S01]  /*23fa0*/  IMAD R3, R6, UR35, RZ ;  /* 0x0000002306037c24 */ /* 0x000fe2000f8e02ff */
[----:B------:R-:W-:Y:S01]  /*23fb0*/  PRMT R52, R52, 0x5410, R48 ;  /* 0x0000541034347816 */ /* 0x000fe20000000030 */
[----:B------:R-:W3:Y:S01]  /*23fc0*/  LDCU UR34, c[0x0][0x3b0] ;  /* 0x00007600ff2277ac */ /* 0x000ee20008000800 */
[----:B------:R0:W-:Y:S01]  /*23fd0*/  STL [R1+0x1a4], R2 ;  /* 0x0001a40201007387 */ /* 0x0001e20000100800 */
[C---:B------:R-:W-:Y:S02]  /*23fe0*/  SEL R5, R132.reuse, R38, !P1 ;  /* 0x0000002684057207 */ /* 0x040fe40004800000 */
[----:B----4-:R-:W-:Y:S01]  /*23ff0*/  PRMT R51, R51, 0x5410, R40 ;  /* 0x0000541033337816 */ /* 0x010fe20000000028 */
[----:B------:R-:W4:Y:S01]  /*24000*/  LDL R46, [R1+0x24ec] ;  /* 0x0024ec00012e7983 */ /* 0x000f220000100800 */
[C---:B------:R-:W-:Y:S01]  /*24010*/  SEL R143, R132.reuse, R143, !P1 ;  /* 0x0000008f848f7207 */ /* 0x040fe20004800000 */
[----:B------:R-:W1:Y:S02]  /*24020*/  LDCU UR35, c[0x0][0x3b0] ;  /* 0x00007600ff2377ac */ /* 0x000e640008000800 */
[----:B------:R-:W2:Y:S01]  /*24030*/  LDL.LU R41, [R1+0x508] ;  /* 0x0005080001297983 */ /* 0x000ea20000300800 */
[----:B0-----:R-:W-:Y:S01]  /*24040*/  IMAD R2, R7, UR36, RZ ;  /* 0x0000002407027c24 */ /* 0x001fe2000f8e02ff */
[----:B------:R-:W-:Y:S01]  /*24050*/  SEL R142, R132, R142, !P1 ;  /* 0x0000008e848e7207 */ /* 0x000fe20004800000 */
[----:B------:R-:W0:Y:S03]  /*24060*/  LDCU UR36, c[0x0][0x3b0] ;  /* 0x00007600ff2477ac */ /* 0x000e260008000800 */
[----:B------:R1:W-:Y:S04]  /*24070*/  STL [R1+0x1a0], R2 ;  /* 0x0001a00201007387 */ /* 0x0003e80000100800 */
[----:B------:R-:W2:Y:S04]  /*24080*/  LDL.LU R49, [R1+0x4e4] ;  /* 0x0004e40001317983 */ /* 0x000ea80000300800 */
        /* <DEDUP_REMOVED lines=12> */
[----:B------:R-:W4:Y:S01]  /*24150*/  LDL.LU R33, [R1+0x18c] ;  /* 0x00018c0001217983 */ /* 0x000f220000300800 */
[----:B--2---:R-:W-:Y:S01]  /*24160*/  IMAD R2, R146, UR7, RZ ;  /* 0x0000000792027c24 */ /* 0x004fe2000f8e02ff */
[C---:B------:R-:W-:Y:S01]  /*24170*/  SEL R5, R132.reuse, R47, !P1 ;  /* 0x0000002f84057207 */ /* 0x040fe20004800000 */
[----:B------:R-:W2:Y:S03]  /*24180*/  LDCU UR7, c[0x0][0x3b0] ;  /* 0x00007600ff0777ac */ /* 0x000ea60008000800 */
[----:B------:R0:W-:Y:S04]  /*24190*/  STL [R1+0x528], R2 ;  /* 0x0005280201007387 */ /* 0x0001e80000100800 */
[----:B------:R-:W2:Y:S01]  /*241a0*/  LDL.LU R146, [R1+0x44] ;  /* 0x0000440001927983 */ /* 0x000ea20000300800 */
[----:B------:R-:W-:-:S03]  /*241b0*/  SEL R7, R132, R42, !P1 ;  /* 0x0000002a84077207 */ /* 0x000fc60004800000 */
[----:B------:R-:W4:Y:S01]  /*241c0*/  LDL R40, [R1+0x24e4] ;  /* 0x0024e40001287983 */ /* 0x000f220000100800 */
[----:B0-----:R-:W-:Y:S01]  /*241d0*/  IMAD R2, R145, UR19, RZ ;  /* 0x0000001391027c24 */ /* 0x001fe2000f8e02ff */
[----:B------:R-:W-:Y:S01]  /*241e0*/  PRMT R50, R50, 0x5410, R43 ;  /* 0x0000541032327816 */ /* 0x000fe2000000002b */
[----:B------:R-:W0:Y:S03]  /*241f0*/  LDCU UR19, c[0x0][0x3b0] ;  /* 0x00007600ff1377ac */ /* 0x000e260008000800 */
[----:B------:R1:W-:Y:S04]  /*24200*/  STL [R1+0x524], R2 ;  /* 0x0005240201007387 */ /* 0x0003e80000100800 */
[----:B------:R-:W4:Y:S04]  /*24210*/  LDL.LU R34, [R1+0x500] ;  /* 0x0005000001227983 */ /* 0x000f280000300800 */
[----:B------:R-:W4:Y:S01]  /*24220*/  LDL.LU R47, [R1+0x4dc] ;  /* 0x0004dc00012f7983 */ /* 0x000f220000300800 */
[----:B-1----:R-:W-:Y:S01]  /*24230*/  IMAD R2, R5, UR22, RZ ;  /* 0x0000001605027c24 */ /* 0x002fe2000f8e02ff */
[----:B---3--:R-:W-:-:S02]  /*24240*/  SEL R6, R132, R45, !P1 ;  /* 0x0000002d84067207 */ /* 0x008fc40004800000 */
[----:B------:R-:W3:Y:S01]  /*24250*/  LDL.LU R43, [R1+0x4f0] ;  /* 0x0004f000012b7983 */ /* 0x000ee20000300800 */
[----:B------:R-:W-:Y:S01]  /*24260*/  PRMT R48, R48, 0x5410, R44 ;  /* 0x0000541030307816 */ /* 0x000fe2000000002c */
[----:B------:R-:W1:Y:S01]  /*24270*/  LDCU UR22, c[0x0][0x3b0] ;  /* 0x00007600ff1677ac */ /* 0x000e620008000800 */
[----:B--2---:R-:W-:Y:S01]  /*24280*/  @!P5 IMAD.MOV R146, RZ, RZ, -R146 ;  /* 0x000000ffff92d224 */ /* 0x004fe200078e0a92 */
[----:B----4-:R-:W-:Y:S02]  /*24290*/  ISETP.GE.AND P5, PT, R46, RZ, PT ;  /* 0x000000ff2e00720c */ /* 0x010fe40003fa6270 */
[----:B------:R-:W3:Y:S04]  /*242a0*/  LDL.LU R46, [R1+0x4cc] ;  /* 0x0004cc00012e7983 */ /* 0x000ee80000300800 */
[----:B------:R2:W-:Y:S04]  /*242b0*/  STL [R1+0x520], R2 ;  /* 0x0005200201007387 */ /* 0x0005e80000100800 */
[----:B------:R-:W4:Y:S04]  /*242c0*/  LDL.LU R39, [R1+0x188] ;  /* 0x0001880001277983 */ /* 0x000f280000300800 */
[----:B------:R-:W3:Y:S01]  /*242d0*/  LDL R42, [R1+0x24e0] ;  /* 0x0024e000012a7983 */ /* 0x000ee20000100800 */
[----:B--2---:R-:W-:Y:S01]  /*242e0*/  IMAD R2, R7, UR23, RZ ;  /* 0x0000001707027c24 */ /* 0x004fe2000f8e02ff */
[----:B------:R-:W-:-:S02]  /*242f0*/  SEL R5, R132, R33, !P1 ;  /* 0x0000002184057207 */ /* 0x000fc40004800000 */
[----:B------:R-:W2:Y:S01]  /*24300*/  LDL.LU R35, [R1+0x4e8] ;  /* 0x0004e80001237983 */ /* 0x000ea20000300800 */
[----:B------:R-:W-:Y:S01]  /*24310*/  PRMT R49, R49, 0x5410, R41 ;  /* 0x0000541031317816 */ /* 0x000fe20000000029 */
[----:B------:R-:W0:Y:S02]  /*24320*/  LDCU UR23, c[0x0][0x3b0] ;  /* 0x00007600ff1777ac */ /* 0x000e240008000800 */
[----:B------:R1:W-:Y:S04]  /*24330*/  STL [R1+0x194], R2 ;  /* 0x0001940201007387 */ /* 0x0003e80000100800 */
[----:B------:R-:W2:Y:S04]  /*24340*/  LDL.LU R45, [R1+0x4c4] ;  /* 0x0004c400012d7983 */ /* 0x000ea80000300800 */
[----:B------:R-:W2:Y:S04]  /*24350*/  LDL.LU R36, [R1+0x184] ;  /* 0x0001840001247983 */ /* 0x000ea80000300800 */
[----:B------:R-:W2:Y:S01]  /*24360*/  LDL.LU R145, [R1+0x10] ;  /* 0x0000100001917983 */ /* 0x000ea20000300800 */
[----:B-1----:R-:W-:Y:S01]  /*24370*/  IMAD R2, R6, UR24, RZ ;  /* 0x0000001806027c24 */ /* 0x002fe2000f8e02ff */
[----:B------:R-:W-:Y:S01]  /*24380*/  PRMT R47, R47, 0x5410, R34 ;  /* 0x000054102f2f7816 */ /* 0x000fe20000000022 */
[----:B------:R-:W1:Y:S01]  /*24390*/  LDCU UR24, c[0x0][0x3b0] ;  /* 0x00007600ff1877ac */ /* 0x000e620008000800 */
[----:B------:R-:W3:Y:S04]  /*243a0*/  LDL.LU R38, [R1+0x4d8] ;  /* 0x0004d80001267983 */ /* 0x000ee80000300800 */
[----:B------:R-:W3:Y:S04]  /*243b0*/  LDL.LU R44, [R1+0x4b4] ;  /* 0x0004b400012c7983 */ /* 0x000ee80000300800 */
[----:B------:R-:W3:Y:S04]  /*243c0*/  LDL.LU R41, [R1+0x180] ;  /* 0x0001800001297983 */ /* 0x000ee80000300800 */
[----:B------:R0:W-:Y:S02]  /*243d0*/  STL [R1+0x190], R2 ;  /* 0x0001900201007387 */ /* 0x0001e40000100800 */
[----:B0-----:R-:W-:Y:S01]  /*243e0*/  IMAD R2, R5, UR25, RZ ;  /* 0x0000001905027c24 */ /* 0x001fe2000f8e02ff */
[----:B------:R-:W-:Y:S01]  /*243f0*/  SEL R141, R132, R141, !P1 ;  /* 0x0000008d848d7207 */ /* 0x000fe20004800000 */
[----:B------:R-:W0:Y:S01]  /*24400*/  LDCU UR25, c[0x0][0x3b0] ;  /* 0x00007600ff1977ac */ /* 0x000e220008000800 */
[----:B--2---:R-:W-:Y:S01]  /*24410*/  @!P5 IMAD.MOV R145, RZ, RZ, -R145 ;  /* 0x000000ffff91d224 */ /* 0x004fe200078e0a91 */
[----:B------:R-:W-:-:S02]  /*24420*/  ISETP.GE.AND P5, PT, R40, RZ, PT ;  /* 0x000000ff2800720c */ /* 0x000fc40003fa6270 */
[----:B------:R-:W2:Y:S04]  /*24430*/  LDL.LU R40, [R1+0x17c] ;  /* 0x00017c0001287983 */ /* 0x000ea80000300800 */
[----:B------:R0:W-:Y:S02]  /*24440*/  STL [R1+0x18c], R2 ;  /* 0x00018c0201007387 */ /* 0x0001e40000100800 */
[----:B0-----:R-:W-:Y:S01]  /*24450*/  IMAD R2, R144, UR26, RZ ;  /* 0x0000001a90027c24 */ /* 0x001fe2000f8e02ff */
[----:B----4-:R-:W-:Y:S01]  /*24460*/  SEL R5, R132, R39, !P1 ;  /* 0x0000002784057207 */ /* 0x010fe20004800000 */
[----:B------:R-:W0:Y:S03]  /*24470*/  LDCU UR26, c[0x0][0x3b0] ;  /* 0x00007600ff1a77ac */ /* 0x000e260008000800 */
[----:B------:R4:W-:Y:S04]  /*24480*/  STL [R1+0x4dc], R2 ;  /* 0x0004dc0201007387 */ /* 0x0009e80000100800 */
[----:B------:R-:W2:Y:S01]  /*24490*/  LDL.LU R144, [R1+0x18] ;  /* 0x0000180001907983 */ /* 0x000ea20000300800 */
[----:B---3--:R-:W-:-:S03]  /*244a0*/  PRMT R46, R46, 0x5410, R43 ;  /* 0x000054102e2e7816 */ /* 0x008fc6000000002b */
[----:B------:R-:W3:Y:S01]  /*244b0*/  LDL R30, [R1+0x24d0] ;  /* 0x0024d000011e7983 */ /* 0x000ee20000100800 */
[----:B----4-:R-:W-:Y:S01]  /*244c0*/  IMAD R2, R143, UR27, RZ ;  /* 0x0000001b8f027c24 */ /* 0x010fe2000f8e02ff */
[----:B------:R-:W-:Y:S02]  /*244d0*/  SEL R7, R132, R36, !P1 ;  /* 0x0000002484077207 */ /* 0x000fe40004800000 */
[----:B------:R-:W4:Y:S01]  /*244e0*/  LDL.LU R34, [R1+0x4e0] ;  /* 0x0004e00001227983 */ /* 0x000f220000300800 */
[----:B------:R-:W-:Y:S01]  /*244f0*/  PRMT R44, R44, 0x5410, R38 ;  /* 0x000054102c2c7816 */ /* 0x000fe20000000026 */
[----:B------:R-:W0:Y:S02]  /*24500*/  LDCU UR27, c[0x0][0x3b0] ;  /* 0x00007600ff1b77ac */ /* 0x000e240008000800 */
[----:B------:R-:W4:Y:S04]  /*24510*/  LDL.LU R43, [R1+0x4bc] ;  /* 0x0004bc00012b7983 */ /* 0x000f280000300800 */
[----:B------:R1:W-:Y:S04]  /*24520*/  STL [R1+0x4cc], R2 ;  /* 0x0004cc0201007387 */ /* 0x0003e80000100800 */
[----:B------:R-:W3:Y:S01]  /*24530*/  LDL.LU R39, [R1+0x4d0] ;  /* 0x0004d00001277983 */ /* 0x000ee20000300800 */
[----:B-1----:R-:W-:Y:S01]  /*24540*/  IMAD R2, R5, UR28, RZ ;  /* 0x0000001c05027c24 */ /* 0x002fe2000f8e02ff */
[----:B------:R-:W-:Y:S01]  /*24550*/  SEL R6, R132, R41, !P1 ;  /* 0x0000002984067207 */ /* 0x000fe20004800000 */
[----:B------:R-:W1:Y:S01]  /*24560*/  LDCU UR28, c[0x0][0x3b0] ;  /* 0x00007600ff1c77ac */ /* 0x000e620008000800 */
[----:B------:R-:W-:-:S02]  /*24570*/  PRMT R45, R45, 0x5410, R35 ;  /* 0x000054102d2d7816 */ /* 0x000fc40000000023 */
[----:B--2---:R-:W-:Y:S01]  /*24580*/  SEL R5, R132, R40, !P1 ;  /* 0x0000002884057207 */ /* 0x004fe20004800000 */
[----:B------:R-:W-:Y:S01]  /*24590*/  @!P5 IMAD.MOV R144, RZ, RZ, -R144 ;  /* 0x000000ffff90d224 */ /* 0x000fe200078e0a90 */
[----:B------:R-:W-:Y:S02]  /*245a0*/  ISETP.GE.AND P5, PT, R42, RZ, PT ;  /* 0x000000ff2a00720c */ /* 0x000fe40003fa6270 */
[----:B------:R-:W3:Y:S04]  /*245b0*/  LDL.LU R42, [R1+0x4ac] ;  /* 0x0004ac00012a7983 */ /* 0x000ee80000300800 */
[----:B------:R2:W-:Y:S04]  /*245c0*/  STL [R1+0x4c4], R2 ;  /* 0x0004c40201007387 */ /* 0x0005e80000100800 */
[----:B------:R-:W3:Y:S04]  /*245d0*/  LDL.LU R38, [R1+0x178] ;  /* 0x0001780001267983 */ /* 0x000ee80000300800 */
[----:B------:R-:W3:Y:S01]  /*245e0*/  LDL R31, [R1+0x24b4] ;  /* 0x0024b400011f7983 */ /* 0x000ee20000100800 */
[----:B--2---:R-:W-:Y:S01]  /*245f0*/  IMAD R2, R7, UR29, RZ ;  /* 0x0000001d07027c24 */ /* 0x004fe2000f8e02ff */
[----:B----4-:R-:W-:-:S02]  /*24600*/  PRMT R43, R43, 0x5410, R34 ;  /* 0x000054102b2b7816 */ /* 0x010fc40000000022 */
[----:B------:R-:W2:Y:S01]  /*24610*/  LDL.LU R32, [R1+0x4c8] ;  /* 0x0004c80001207983 */ /* 0x000ea20000300800 */
[----:B------:R-:W-:Y:S01]  /*24620*/  SEL R153, R132, R153, !P1 ;  /* 0x0000009984997207 */ /* 0x000fe20004800000 */
[----:B------:R-:W4:Y:S02]  /*24630*/  LDCU UR29, c[0x0][0x3b0] ;  /* 0x00007600ff1d77ac */ /* 0x000f240008000800 */
[----:B------:R0:W-:Y:S04]  /*24640*/  STL [R1+0x1098], R2 ;  /* 0x0010980201007387 */ /* 0x0001e80000100800 */
[----:B------:R-:W2:Y:S04]  /*24650*/  LDL.LU R41, [R1+0x4a4] ;  /* 0x0004a40001297983 */ /* 0x000ea80000300800 */
[----:B------:R-:W2:Y:S01]  /*24660*/  LDL.LU R33, [R1+0x174] ;  /* 0x0001740001217983 */ /* 0x000ea20000300800 */
[----:B0-----:R-:W-:Y:S01]  /*24670*/  IMAD R2, R6, UR30, RZ ;  /* 0x0000001e06027c24 */ /* 0x001fe2000f8e02ff */
[----:B------:R-:W-:-:S02]  /*24680*/  SEL R152, R132, R152, !P1 ;  /* 0x0000009884987207 */ /* 0x000fc40004800000 */
[----:B------:R-:W2:Y:S01]  /*24690*/  LDL.LU R143, [R1+0x1c] ;  /* 0x00001c00018f7983 */ /* 0x000ea20000300800 */
[C---:B------:R-:W-:Y:S01]  /*246a0*/  SEL R151, R132.reuse, R151, !P1 ;  /* 0x0000009784977207 */ /* 0x040fe20004800000 */
[----:B------:R-:W0:Y:S02]  /*246b0*/  LDCU UR30, c[0x0][0x3b0] ;  /* 0x00007600ff1e77ac */ /* 0x000e240008000800 */
[----:B------:R-:W4:Y:S04]  /*246c0*/  LDL.LU R35, [R1+0x4b8] ;  /* 0x0004b80001237983 */ /* 0x000f280000300800 */
[----:B------:R-:W4:Y:S04]  /*246d0*/  LDL.LU R40, [R1+0x494] ;  /* 0x0004940001287983 */ /* 0x000f280000300800 */
[----:B------:R-:W4:Y:S04]  /*246e0*/  LDL.LU R36, [R1+0x170] ;  /* 0x0001700001247983 */ /* 0x000f280000300800 */
[----:B------:R0:W-:Y:S02]  /*246f0*/  STL [R1+0x1094], R2 ;  /* 0x0010940201007387 */ /* 0x0001e40000100800 */
[----:B0-----:R-:W-:Y:S01]  /*24700*/  IMAD R2, R5, UR31, RZ ;  /* 0x0000001f05027c24 */ /* 0x001fe2000f8e02ff */
[----:B------:R-:W-:Y:S01]  /*24710*/  SEL R150, R132, R150, !P1 ;  /* 0x0000009684967207 */ /* 0x000fe20004800000 */
[----:B------:R-:W0:Y:S03]  /*24720*/  LDCU UR31, c[0x0][0x3b0] ;  /* 0x00007600ff1f77ac */ /* 0x000e260008000800 */
[----:B------:R1:W-:Y:S04]  /*24730*/  STL [R1+0x184], R2 ;  /* 0x0001840201007387 */ /* 0x0003e80000100800 */
[----:B------:R-:W4:Y:S01]  /*24740*/  LDL.LU R27, [R1+0x16c] ;  /* 0x00016c00011b7983 */ /* 0x000f220000300800 */
[----:B-1----:R-:W-:Y:S01]  /*24750*/  IMAD R2, R142, UR32, RZ ;  /* 0x000000208e027c24 */ /* 0x002fe2000f8e02ff */
[C---:B------:R-:W-:Y:S01]  /*24760*/  SEL R149, R132.reuse, R149, !P1 ;  /* 0x0000009584957207 */ /* 0x040fe20004800000 */
[----:B------:R-:W1:Y:S03]  /*24770*/  LDCU UR32, c[0x0][0x3b0] ;  /* 0x00007600ff2077ac */ /* 0x000e660008000800 */
[----:B------:R0:W-:Y:S04]  /*24780*/  STL [R1+0x180], R2 ;  /* 0x0001800201007387 */ /* 0x0001e80000100800 */
[----:B------:R-:W4:Y:S04]  /*24790*/  LDL R29, [R1+0x24ac] ;  /* 0x0024ac00011d7983 */ /* 0x000f280000100800 */
[----:B------:R-:W4:Y:S01]  /*247a0*/  LDL.LU R142, [R1+0x20] ;  /* 0x00002000018e7983 */ /* 0x000f220000300800 */
[----:B0-----:R-:W-:Y:S01]  /*247b0*/  IMAD R2, R141, UR12, RZ ;  /* 0x0000000c8d027c24 */ /* 0x001fe2000f8e02ff */
[----:B------:R-:W-:Y:S01]  /*247c0*/  SEL R148, R132, R148, !P1 ;  /* 0x0000009484947207 */ /* 0x000fe20004800000 */
[----:B------:R-:W0:Y:S01]  /*247d0*/  LDCU UR12, c[0x0][0x3b0] ;  /* 0x00007600ff0c77ac */ /* 0x000e220008000800 */
[----:B---3--:R-:W-:-:S02]  /*247e0*/  PRMT R42, R42, 0x5410, R39 ;  /* 0x000054102a2a7816 */ /* 0x008fc40000000027 */
[----:B------:R-:W-:Y:S01]  /*247f0*/  SEL R5, R132, R38, !P1 ;  /* 0x0000002684057207 */ /* 0x000fe20004800000 */
[----:B--2---:R-:W-:Y:S01]  /*24800*/  @!P5 IMAD.MOV R143, RZ, RZ, -R143 ;  /* 0x000000ffff8fd224 */ /* 0x004fe200078e0a8f */
[----:B------:R-:W-:Y:S02]  /*24810*/  ISETP.GE.AND P5, PT, R30, RZ, PT ;  /* 0x000000ff1e00720c */ /* 0x000fe40003fa6270 */
[----:B------:R-:W2:Y:S04]  /*24820*/  LDL.LU R30, [R1+0x4c0] ;  /* 0x0004c000011e7983 */ /* 0x000ea80000300800 */
[----:B------:R-:W2:Y:S01]  /*24830*/  LDL.LU R39, [R1+0x49c] ;  /* 0x00049c0001277983 */ /* 0x000ea20000300800 */
[----:B------:R-:W-:-:S03]  /*24840*/  SEL R7, R132, R33, !P1 ;  /* 0x0000002184077207 */ /* 0x000fc60004800000 */
[----:B------:R3:W-:Y:S04]  /*24850*/  STL [R1+0x17c], R2 ;  /* 0x00017c0201007387 */ /* 0x0007e80000100800 */
[----:B------:R-:W2:Y:S04]  /*24860*/  LDL.LU R34, [R1+0x4b0] ;  /* 0x0004b00001227983 */ /* 0x000ea80000300800 */
[----:B------:R-:W2:Y:S01]  /*24870*/  LDL.LU R38, [R1+0x48c] ;  /* 0x00048c0001267983 */ /* 0x000ea20000300800 */
[----:B---3--:R-:W-:Y:S01]  /*24880*/  IMAD R2, R5, UR62, RZ ;  /* 0x0000003e05027c24 */ /* 0x008fe2000f8e02ff */
[----:B----4-:R-:W-:-:S02]  /*24890*/  SEL R6, R132, R36, !P1 ;  /* 0x0000002484067207 */ /* 0x010fc40004800000 */
[----:B------:R-:W3:Y:S01]  /*248a0*/  LDL.LU R33, [R1+0x168] ;  /* 0x0001680001217983 */ /* 0x000ee20000300800 */
[----:B------:R-:W-:Y:S01]  /*248b0*/  PRMT R41, R41, 0x5410, R32 ;  /* 0x0000541029297816 */ /* 0x000fe20000000020 */
[----:B------:R-:W4:Y:S02]  /*248c0*/  LDCU UR62, c[0x0][0x3b0] ;  /* 0x00007600ff3e77ac */ /* 0x000f240008000800 */
[----:B------:R0:W-:Y:S04]  /*248d0*/  STL [R1+0x1090], R2 ;  /* 0x0010900201007387 */ /* 0x0001e80000100800 */
[----:B------:R-:W4:Y:S01]  /*248e0*/  LDL R37, [R1+0x2464] ;  /* 0x0024640001257983 */ /* 0x000f220000100800 */
[----:B------:R-:W-:-:S03]  /*248f0*/  PRMT R40, R40, 0x5410, R35 ;  /* 0x0000541028287816 */ /* 0x000fc60000000023 */
[----:B------:R-:W4:Y:S01]  /*24900*/  LDL.LU R28, [R1+0x4a8] ;  /* 0x0004a800011c7983 */ /* 0x000f220000300800 */
[----:B0-----:R-:W-:Y:S01]  /*24910*/  IMAD R2, R7, UR63, RZ ;  /* 0x0000003f07027c24 */ /* 0x001fe2000f8e02ff */
[C---:B------:R-:W-:Y:S02]  /*24920*/  SEL R5, R132.reuse, R27, !P1 ;  /* 0x0000001b84057207 */ /* 0x040fe40004800000 */
[----:B------:R-:W4:Y:S01]  /*24930*/  LDL.LU R36, [R1+0x484] ;  /* 0x0004840001247983 */ /* 0x000f220000300800 */
[----:B------:R-:W-:Y:S01]  /*24940*/  SEL R147, R132, R147, !P1 ;  /* 0x0000009384937207 */ /* 0x000fe20004800000 */
[----:B------:R-:W0:Y:S01]  /*24950*/  LDCU UR63, c[0x0][0x3b0] ;  /* 0x00007600ff3f77ac */ /* 0x000e220008000800 */
[----:B------:R-:W-:Y:S01]  /*24960*/  @!P5 IMAD.MOV R142, RZ, RZ, -R142 ;  /* 0x000000ffff8ed224 */ /* 0x000fe200078e0a8e */
[----:B------:R-:W-:Y:S02]  /*24970*/  ISETP.GE.AND P5, PT, R31, RZ, PT ;  /* 0x000000ff1f00720c */ /* 0x000fe40003fa6270 */
[----:B------:R-:W4:Y:S04]  /*24980*/  LDL.LU R31, [R1+0x164] ;  /* 0x00016400011f7983 */ /* 0x000f280000300800 */
[----:B------:R-:W4:Y:S04]  /*24990*/  LDL.LU R32, [R1+0x498] ;  /* 0x0004980001207983 */ /* 0x000f280000300800 */
[----:B------:R-:W4:Y:S04]  /*249a0*/  LDL.LU R35, [R1+0x474] ;  /* 0x0004740001237983 */ /* 0x000f280000300800 */
[----:B------:R0:W-:Y:S04]  /*249b0*/  STL [R1+0x108c], R2 ;  /* 0x00108c0201007387 */ /* 0x0001e80000100800 */
[----:B------:R-:W4:Y:S01]  /*249c0*/  LDL.LU R141, [R1+0x24] ;  /* 0x00002400018d7983 */ /* 0x000f220000300800 */
[----:B0-----:R-:W-:Y:S01]  /*249d0*/  IMAD R2, R6, UR64, RZ ;  /* 0x0000004006027c24 */ /* 0x001fe2000f8e02ff */
[C---:B------:R-:W-:Y:S01]  /*249e0*/  SEL R6, R132.reuse, R155, !P1 ;  /* 0x0000009b84067207 */ /* 0x040fe20004800000 */
[----:B------:R-:W0:Y:S03]  /*249f0*/  LDCU UR64, c[0x0][0x3b0] ;  /* 0x00007600ff4077ac */ /* 0x000e260008000800 */
[----:B------:R1:W-:Y:S02]  /*24a00*/  STL [R1+0x1088], R2 ;  /* 0x0010880201007387 */ /* 0x0003e40000100800 */
[----:B-1----:R-:W-:Y:S01]  /*24a10*/  IMAD R2, R5, UR65, RZ ;  /* 0x0000004105027c24 */ /* 0x002fe2000f8e02ff */
[C---:B------:R-:W-:Y:S01]  /*24a20*/  SEL R5, R132.reuse, R140, !P1 ;  /* 0x0000008c84057207 */ /* 0x040fe20004800000 */
[----:B------:R-:W1:Y:S03]  /*24a30*/  LDCU UR65, c[0x0][0x3b0] ;  /* 0x00007600ff4177ac */ /* 0x000e660008000800 */
[----:B------:R0:W-:Y:S02]  /*24a40*/  STL [R1+0x1084], R2 ;  /* 0x0010840201007387 */ /* 0x0001e40000100800 */
[----:B0-----:R-:W-:Y:S01]  /*24a50*/  IMAD R2, R153, UR66, RZ ;  /* 0x0000004299027c24 */ /* 0x001fe2000f8e02ff */
[C---:B------:R-:W-:Y:S01]  /*24a60*/  SEL R137, R132.reuse, R137, !P1 ;  /* 0x0000008984897207 */ /* 0x040fe20004800000 */
[----:B------:R-:W0:Y:S03]  /*24a70*/  LDCU UR66, c[0x0][0x3b0] ;  /* 0x00007600ff4277ac */ /* 0x000e260008000800 */
[----:B------:R1:W-:Y:S04]  /*24a80*/  STL [R1+0x1080], R2 ;  /* 0x0010800201007387 */ /* 0x0003e80000100800 */
[----:B------:R-:W4:Y:S04]  /*24a90*/  LDL R26, [R1+0x2460] ;  /* 0x00246000011a7983 */ /* 0x000f280000100800 */
[----:B------:R-:W4:Y:S01]  /*24aa0*/  LDL.LU R140, [R1+0x40] ;  /* 0x00004000018c7983 */ /* 0x000f220000300800 */
[----:B-1----:R-:W-:Y:S01]  /*24ab0*/  IMAD R2, R5, UR67, RZ ;  /* 0x0000004305027c24 */ /* 0x002fe2000f8e02ff */
[----:B------:R-:W-:Y:S01]  /*24ac0*/  SEL R136, R132, R136, !P1 ;  /* 0x0000008884887207 */ /* 0x000fe20004800000 */
[----:B------:R-:W1:Y:S01]  /*24ad0*/  LDCU UR67, c[0x0][0x3b0] ;  /* 0x00007600ff4377ac */ /* 0x000e620008000800 */
[----:B--2---:R-:W-:-:S02]  /*24ae0*/  PRMT R39, R39, 0x5410, R30 ;  /* 0x0000541027277816 */ /* 0x004fc4000000001e */
[----:B------:R-:W-:Y:S02]  /*24af0*/  PRMT R38, R38, 0x5410, R34 ;  /* 0x0000541026267816 */ /* 0x000fe40000000022 */
[----:B---3--:R-:W-:Y:S02]  /*24b00*/  SEL R5, R132, R33, !P1 ;  /* 0x0000002184057207 */ /* 0x008fe40004800000 */
[----:B----4-:R-:W-:Y:S02]  /*24b10*/  PRMT R36, R36, 0x5410, R28 ;  /* 0x0000541024247816 */ /* 0x010fe4000000001c */
[----:B------:R-:W-:Y:S01]  /*24b20*/  SEL R7, R132, R31, !P1 ;  /* 0x0000001f84077207 */ /* 0x000fe20004800000 */
[----:B------:R-:W-:Y:S01]  /*24b30*/  @!P5 IMAD.MOV R141, RZ, RZ, -R141 ;  /* 0x000000ffff8dd224 */ /* 0x000fe200078e0a8d */
[----:B------:R-:W-:Y:S02]  /*24b40*/  ISETP.GE.AND P5, PT, R29, RZ, PT ;  /* 0x000000ff1d00720c */ /* 0x000fe40003fa6270 */
[----:B------:R-:W2:Y:S04]  /*24b50*/  LDL.LU R29, [R1+0x4a0] ;  /* 0x0004a000011d7983 */ /* 0x000ea80000300800 */
[----:B------:R-:W2:Y:S04]  /*24b60*/  LDL.LU R34, [R1+0x47c] ;  /* 0x00047c0001227983 */ /* 0x000ea80000300800 */
[----:B------:R3:W-:Y:S04]  /*24b70*/  STL [R1+0x16c], R2 ;  /* 0x00016c0201007387 */ /* 0x0007e80000100800 */
[----:B------:R-:W4:Y:S04]  /*24b80*/  LDL.LU R30, [R1+0x490] ;  /* 0x00049000011e7983 */ /* 0x000f280000300800 */
[----:B------:R-:W4:Y:S01]  /*24b90*/  LDL.LU R33, [R1+0x46c] ;  /* 0x00046c0001217983 */ /* 0x000f220000300800 */
[----:B---3--:R-:W-:Y:S01]  /*24ba0*/  IMAD R2, R5, UR68, RZ ;  /* 0x0000004405027c24 */ /* 0x008fe2000f8e02ff */
[----:B------:R-:W-:Y:S01]  /*24bb0*/  PRMT R35, R35, 0x5410, R32 ;  /* 0x0000541023237816 */ /* 0x000fe20000000020 */
[----:B------:R-:W3:Y:S03]  /*24bc0*/  LDCU UR68, c[0x0][0x3b0] ;  /* 0x00007600ff4477ac */ /* 0x000ee60008000800 */
[----:B------:R0:W-:Y:S04]  /*24bd0*/  STL [R1+0x164], R2 ;  /* 0x0001640201007387 */ /* 0x0001e80000100800 */
[----:B------:R-:W3:Y:S04]  /*24be0*/  LDL.LU R155, [R1+0x2818] ;  /* 0x00281800019b7983 */ /* 0x000ee80000300800 */
[----:B------:R-:W3:Y:S01]  /*24bf0*/  LDL.LU R23, [R1+0x154] ;  /* 0x0001540001177983 */ /* 0x000ee20000300800 */
[----:B0-----:R-:W-:-:S03]  /*24c00*/  IMAD R2, R7, UR69, RZ ;  /* 0x0000004507027c24 */ /* 0x001fc6000f8e02ff */
[----:B------:R-:W3:Y:S01]  /*24c10*/  LDL R24, [R1+0x245c] ;  /* 0x00245c0001187983 */ /* 0x000ee20000100800 */
[----:B------:R-:W-:Y:S01]  /*24c20*/  SEL R5, R132, R156, !P1 ;  /* 0x0000009c84057207 */ /* 0x000fe20004800000 */
[----:B------:R-:W0:Y:S02]  /*24c30*/  LDCU UR69, c[0x0][0x3b0] ;  /* 0x00007600ff4577ac */ /* 0x000e240008000800 */
[----:B------:R-:W3:Y:S04]  /*24c40*/  LDL.LU R27, [R1+0x488] ;  /* 0x00048800011b7983 */ /* 0x000ee80000300800 */
[----:B------:R-:W3:Y:S01]  /*24c50*/  LDL.LU R32, [R1+0x464] ;  /* 0x0004640001207983 */ /* 0x000ee20000300800 */
[----:B------:R-:W-:Y:S01]  /*24c60*/  @!P5 IMAD.MOV R140, RZ, RZ, -R140 ;  /* 0x000000ffff8cd224 */ /* 0x000fe200078e0a8c */
[----:B------:R-:W-:-:S02]  /*24c70*/  ISETP.GE.AND P5, PT, R37, RZ, PT ;  /* 0x000000ff2500720c */ /* 0x000fc40003fa6270 */
[----:B------:R-:W3:Y:S04]  /*24c80*/  LDL.LU R37, [R1+0x478] ;  /* 0x0004780001257983 */ /* 0x000ee80000300800 */
[----:B------:R-:W3:Y:S04]  /*24c90*/  LDL.LU R31, [R1+0x458] ;  /* 0x00045800011f7983 */ /* 0x000ee80000300800 */
[----:B------:R0:W-:Y:S04]  /*24ca0*/  STL [R1+0x160], R2 ;  /* 0x0001600201007387 */ /* 0x0001e80000100800 */
[----:B------:R-:W3:Y:S04]  /*24cb0*/  LDL.LU R28, [R1+0x14c] ;  /* 0x00014c00011c7983 */ /* 0x000ee80000300800 */
[----:B------:R-:W3:Y:S01]  /*24cc0*/  LDL.LU R156, [R1+0x2814] ;  /* 0x00281400019c7983 */ /* 0x000ee20000300800 */
[----:B0-----:R-:W-:Y:S01]  /*24cd0*/  IMAD R2, R6, UR70, RZ ;  /* 0x0000004606027c24 */ /* 0x001fe2000f8e02ff */
[C---:B------:R-:W-:Y:S01]  /*24ce0*/  SEL R7, R132.reuse, R157, !P1 ;  /* 0x0000009d84077207 */ /* 0x040fe20004800000 */
[----:B------:R-:W0:Y:S03]  /*24cf0*/  LDCU UR70, c[0x0][0x3b0] ;  /* 0x00007600ff4677ac */ /* 0x000e260008000800 */
[----:B------:R1:W-:Y:S02]  /*24d00*/  STL [R1+0x107c], R2 ;  /* 0x00107c0201007387 */ /* 0x0003e40000100800 */
[----:B-1----:R-:W-:Y:S01]  /*24d10*/  IMAD R2, R5, UR71, RZ ;  /* 0x0000004705027c24 */ /* 0x002fe2000f8e02ff */
[----:B------:R-:W-:Y:S01]  /*24d20*/  SEL R135, R132, R135, !P1 ;  /* 0x0000008784877207 */ /* 0x000fe20004800000 */
[----:B------:R-:W1:Y:S03]  /*24d30*/  LDCU UR71, c[0x0][0x3b0] ;  /* 0x00007600ff4777ac */ /* 0x000e660008000800 */
[----:B------:R0:W-:Y:S04]  /*24d40*/  STL [R1+0x1078], R2 ;  /* 0x0010780201007387 */ /* 0x0001e80000100800 */
[----:B------:R-:W3:Y:S01]  /*24d50*/  LDL R22, [R1+0x2458] ;  /* 0x0024580001167983 */ /* 0x000ee20000100800 */
[----:B0-----:R-:W-:Y:S01]  /*24d60*/  IMAD R2, R152, UR72, RZ ;  /* 0x0000004898027c24 */ /* 0x001fe2000f8e02ff */
[C---:B------:R-:W-:Y:S01]  /*24d70*/  SEL R134, R132.reuse, R134, !P1 ;  /* 0x0000008684867207 */ /* 0x040fe20004800000 */
[----:B------:R-:W0:Y:S03]  /*24d80*/  LDCU UR72, c[0x0][0x3b0] ;  /* 0x00007600ff4877ac */ /* 0x000e260008000800 */
[----:B------:R1:W-:Y:S04]  /*24d90*/  STL [R1+0x234], R2 ;  /* 0x0002340201007387 */ /* 0x0003e80000100800 */
[----:B------:R-:W3:Y:S01]  /*24da0*/  LDL.LU R25, [R1+0x480] ;  /* 0x0004800001197983 */ /* 0x000ee20000300800 */
[----:B-1----:R-:W-:Y:S01]  /*24db0*/  IMAD R2, R151, UR14, RZ ;  /* 0x0000000e97027c24 */ /* 0x002fe2000f8e02ff */
[----:B------:R-:W-:Y:S01]  /*24dc0*/  SEL R131, R132, R131, !P1 ;  /* 0x0000008384837207 */ /* 0x000fe20004800000 */
[----:B------:R-:W1:Y:S01]  /*24dd0*/  LDCU UR14, c[0x0][0x3b0] ;  /* 0x00007600ff0e77ac */ /* 0x000e620008000800 */
[----:B--2---:R-:W-:-:S02]  /*24de0*/  PRMT R34, R34, 0x5410, R29 ;  /* 0x0000541022227816 */ /* 0x004fc4000000001d */
[----:B----4-:R-:W-:Y:S02]  /*24df0*/  PRMT R33, R33, 0x5410, R30 ;  /* 0x0000541021217816 */ /* 0x010fe4000000001e */
[----:B------:R-:W2:Y:S01]  /*24e00*/  LDL.LU R30, [R1+0x460] ;  /* 0x00046000011e7983 */ /* 0x000ea20000300800 */
[----:B---3--:R-:W-:Y:S01]  /*24e10*/  @!P5 IMAD.MOV R155, RZ, RZ, -R155 ;  /* 0x000000ffff9bd224 */ /* 0x008fe200078e0a9b */
[----:B------:R-:W-:Y:S02]  /*24e20*/  ISETP.GE.AND P5, PT, R26, RZ, PT ;  /* 0x000000ff1a00720c */ /* 0x000fe40003fa6270 */
[----:B------:R-:W3:Y:S01]  /*24e30*/  LDL.LU R26, [R1+0x470] ;  /* 0x00047000011a7983 */ /* 0x000ee20000300800 */
[----:B------:R-:W-:-:S03]  /*24e40*/  SEL R5, R132, R23, !P1 ;  /* 0x0000001784057207 */ /* 0x000fc60004800000 */
[----:B------:R-:W3:Y:S04]  /*24e50*/  LDL.LU R29, [R1+0x44c] ;  /* 0x00044c00011d7983 */ /* 0x000ee80000300800 */
[----:B------:R4:W-:Y:S04]  /*24e60*/  STL [R1+0x22c], R2 ;  /* 0x00022c0201007387 */ /* 0x0009e80000100800 */
[----:B------:R-:W3:Y:S01]  /*24e70*/  LDL.LU R157, [R1+0x2810] ;  /* 0x00281000019d7983 */ /* 0x000ee20000300800 */
[----:B----4-:R-:W-:Y:S01]  /*24e80*/  IMAD R2, R5, UR15, RZ ;  /* 0x0000000f05027c24 */ /* 0x010fe2000f8e02ff */
[----:B------:R-:W-:-:S02]  /*24e90*/  PRMT R32, R32, 0x5410, R27 ;  /* 0x0000541020207816 */ /* 0x000fc4000000001b */
[----:B------:R-:W-:Y:S02]  /*24ea0*/  PRMT R31, R31, 0x5410, R37 ;  /* 0x000054101f1f7816 */ /* 0x000fe40000000025 */
[----:B------:R4:W-:Y:S01]  /*24eb0*/  STL [R1+0x228], R2 ;  /* 0x0002280201007387 */ /* 0x0009e20000100800 */
[C---:B------:R-:W-:Y:S02]  /*24ec0*/  SEL R5, R132.reuse, R158, !P1 ;  /* 0x0000009e84057207 */ /* 0x040fe40004800000 */
[C---:B------:R-:W-:Y:S01]  /*24ed0*/  SEL R6, R132.reuse, R28, !P1 ;  /* 0x0000001c84067207 */ /* 0x040fe20004800000 */
[----:B------:R-:W3:Y:S01]  /*24ee0*/  LDL R21, [R1+0x2454] ;  /* 0x0024540001157983 */ /* 0x000ee20000100800 */
[C---:B------:R-:W-:Y:S01]  /*24ef0*/  SEL R126, R132.reuse, R126, !P1 ;  /* 0x0000007e847e7207 */ /* 0x040fe20004800000 */
[----:B----4-:R-:W-:Y:S01]  /*24f00*/  IMAD R2, R7, UR16, RZ ;  /* 0x0000001007027c24 */ /* 0x010fe2000f8e02ff */
[----:B------:R-:W-:Y:S01]  /*24f10*/  SEL R165, R132, R165, !P1 ;  /* 0x000000a584a57207 */ /* 0x000fe20004800000 */
[----:B------:R-:W-:Y:S01]  /*24f20*/  @!P5 IMAD.MOV R156, RZ, RZ, -R156 ;  /* 0x000000ffff9cd224 */ /* 0x000fe200078e0a9c */
[----:B------:R-:W4:Y:S01]  /*24f30*/  LDL.LU R23, [R1+0x468] ;  /* 0x0004680001177983 */ /* 0x000f220000300800 */
[----:B------:R-:W-:-:S02]  /*24f40*/  ISETP.GE.AND P5, PT, R24, RZ, PT ;  /* 0x000000ff1800720c */ /* 0x000fc40003fa6270 */
[----:B--2---:R-:W-:Y:S01]  /*24f50*/  PRMT R30, R30, 0x5410, R25 ;  /* 0x000054101e1e7816 */ /* 0x004fe20000000019 */
[----:B------:R-:W4:Y:S01]  /*24f60*/  LDL.LU R28, [R1+0x448] ;  /* 0x00044800011c7983 */ /* 0x000f220000300800 */
[C---:B------:R-:W-:Y:S02]  /*24f70*/  SEL R7, R132.reuse, R159, !P1 ;  /* 0x0000009f84077207 */ /* 0x040fe40004800000 */
[----:B---3--:R-:W-:Y:S01]  /*24f80*/  PRMT R29, R29, 0x5410, R26 ;  /* 0x000054101d1d7816 */ /* 0x008fe2000000001a */
[----:B------:R-:W2:Y:S01]  /*24f90*/  LDL.LU R24, [R1+0x45c] ;  /* 0x00045c0001187983 */ /* 0x000ea20000300800 */
[----:B------:R-:W-:Y:S01]  /*24fa0*/  IMAD R153, R131, UR57, RZ ;  /* 0x0000003983997c24 */ /* 0x000fe2000f8e02ff */
[----:B------:R-:W-:Y:S01]  /*24fb0*/  SEL R154, R132, R154, !P1 ;  /* 0x0000009a849a7207 */ /* 0x000fe20004800000 */
[----:B------:R-:W-:Y:S01]  /*24fc0*/  IMAD R152, R126, UR58, RZ ;  /* 0x0000003a7e987c24 */ /* 0x000fe2000f8e02ff */
[----:B------:R-:W2:Y:S01]  /*24fd0*/  LDL.LU R27, [R1+0x434] ;  /* 0x00043400011b7983 */ /* 0x000ea20000300800 */
[----:B------:R-:W-:Y:S01]  /*24fe0*/  SEL R4, R132, R4, !P1 ;  /* 0x0000000484047207 */ /* 0x000fe20004800000 */
[----:B------:R-:W3:Y:S02]  /*24ff0*/  LDCU UR15, c[0x0][0x3b0] ;  /* 0x00007600ff0f77ac */ /* 0x000ee40008000800 */
[----:B------:R0:W-:Y:S01]  /*25000*/  STL [R1+0x14c], R2 ;  /* 0x00014c0201007387 */ /* 0x0001e20000100800 */
[----:B------:R-:W-:Y:S01]  /*25010*/  @!P5 IMAD.MOV R157, RZ, RZ, -R157 ;  /* 0x000000ffff9dd224 */ /* 0x000fe200078e0a9d */
[----:B------:R-:W0:Y:S02]  /*25020*/  LDCU UR16, c[0x0][0x3b0] ;  /* 0x00007600ff1077ac */ /* 0x000e240008000800 */
[----:B------:R-:W3:Y:S01]  /*25030*/  LDL.LU R37, [R1+0x13c] ;  /* 0x00013c0001257983 */ /* 0x000ee20000300800 */
[----:B----4-:R-:W-:-:S03]  /*25040*/  PRMT R28, R28, 0x5410, R23 ;  /* 0x000054101c1c7816 */ /* 0x010fc60000000017 */
[----:B------:R-:W4:Y:S01]  /*25050*/  LDL.LU R158, [R1+0x280c] ;  /* 0x00280c00019e7983 */ /* 0x000f220000300800 */
[----:B0-----:R-:W-:Y:S01]  /*25060*/  IMAD R2, R6, UR17, RZ ;  /* 0x0000001106027c24 */ /* 0x001fe2000f8e02ff */
[----:B------:R-:W-:Y:S01]  /*25070*/  ISETP.GE.AND P5, PT, R22, RZ, PT ;  /* 0x000000ff1600720c */ /* 0x000fe20003fa6270 */
[----:B------:R-:W-:Y:S01]  /*25080*/  IMAD R154, R154, UR33, RZ ;  /* 0x000000219a9a7c24 */ /* 0x000fe2000f8e02ff */
[----:B------:R-:W0:Y:S02]  /*25090*/  LDCU UR17, c[0x0][0x3b0] ;  /* 0x00007600ff1177ac */ /* 0x000e240008000800 */
[----:B------:R1:W-:Y:S01]  /*250a0*/  STL [R1+0x148], R2 ;  /* 0x0001480201007387 */ /* 0x0003e20000100800 */
[----:B------:R-:W0:Y:S01]  /*250b0*/  LDCU UR57, c[0x0][0x3b0] ;  /* 0x00007600ff3977ac */ /* 0x000e220008000800 */
[----:B------:R-:W0:Y:S01]  /*250c0*/  LDCU UR58, c[0x0][0x3b0] ;  /* 0x00007600ff3a77ac */ /* 0x000e220008000800 */
[----:B-1----:R-:W-:Y:S01]  /*250d0*/  IMAD R2, R5, UR73, RZ ;  /* 0x0000004905027c24 */ /* 0x002fe2000f8e02ff */
[----:B------:R-:W-:Y:S01]  /*250e0*/  SEL R5, R132, R0, !P1 ;  /* 0x0000000084057207 */ /* 0x000fe20004800000 */
[----:B------:R-:W1:Y:S03]  /*250f0*/  LDCU UR73, c[0x0][0x3b0] ;  /* 0x00007600ff4977ac */ /* 0x000e660008000800 */
[----:B------:R0:W-:Y:S01]  /*25100*/  STL [R1+0xb4], R2 ;  /* 0x0000b40201007387 */ /* 0x0001e20000100800 */
[----:B--2---:R-:W-:Y:S01]  /*25110*/  PRMT R27, R27, 0x5410, R24 ;  /* 0x000054101b1b7816 */ /* 0x004fe20000000018 */
[----:B------:R-:W2:Y:S01]  /*25120*/  LDCU UR33, c[0x0][0x3b0] ;  /* 0x00007600ff2177ac */ /* 0x000ea20008000800 */
[----:B0-----:R-:W-:Y:S01]  /*25130*/  IMAD R2, R150, UR74, RZ ;  /* 0x0000004a96027c24 */ /* 0x001fe2000f8e02ff */
[----:B---3--:R-:W-:Y:S01]  /*25140*/  SEL R6, R132, R37, !P1 ;  /* 0x0000002584067207 */ /* 0x008fe20004800000 */
[----:B------:R-:W0:Y:S03]  /*25150*/  LDCU UR74, c[0x0][0x3b0] ;  /* 0x00007600ff4a77ac */ /* 0x000e260008000800 */
[----:B------:R3:W-:Y:S04]  /*25160*/  STL [R1+0x1c0], R2 ;  /* 0x0001c00201007387 */ /* 0x0007e80000100800 */
[----:B------:R-:W2:Y:S04]  /*25170*/  LDL R18, [R1+0x2450] ;  /* 0x0024500001127983 */ /* 0x000ea80000100800 */
[----:B------:R-:W2:Y:S01]  /*25180*/  LDL.LU R22, [R1+0x450] ;  /* 0x0004500001167983 */ /* 0x000ea20000300800 */
[----:B---3--:R-:W-:Y:S01]  /*25190*/  IMAD R2, R149, UR75, RZ ;  /* 0x0000004b95027c24 */ /* 0x008fe2000f8e02ff */
[----:B------:R-:W3:Y:S02]  /*251a0*/  LDCU UR75, c[0x0][0x3b0] ;  /* 0x00007600ff4b77ac */ /* 0x000ee40008000800 */
[----:B------:R-:W2:Y:S04]  /*251b0*/  LDL.LU R26, [R1+0x440] ;  /* 0x00044000011a7983 */ /* 0x000ea80000300800 */
[----:B------:R0:W-:Y:S04]  /*251c0*/  STL [R1+0x1b0], R2 ;  /* 0x0001b00201007387 */ /* 0x0001e80000100800 */
[----:B------:R-:W2:Y:S04]  /*251d0*/  LDL.LU R25, [R1+0x454] ;  /* 0x0004540001197983 */ /* 0x000ea80000300800 */
[----:B------:R-:W3:Y:S01]  /*251e0*/  LDL.LU R0, [R1+0x430] ;  /* 0x0004300001007983 */ /* 0x000ee20000300800 */
[----:B0-----:R-:W-:-:S03]  /*251f0*/  IMAD R2, R5, UR76, RZ ;  /* 0x0000004c05027c24 */ /* 0x001fc6000f8e02ff */
[----:B------:R-:W3:Y:S01]  /*25200*/  LDL.LU R159, [R1+0x2808] ;  /* 0x00280800019f7983 */ /* 0x000ee20000300800 */
[----:B------:R-:W-:Y:S01]  /*25210*/  SEL R5, R132, R160, !P1 ;  /* 0x000000a084057207 */ /* 0x000fe20004800000 */
[----:B----4-:R-:W-:Y:S01]  /*25220*/  @!P5 IMAD.MOV R158, RZ, RZ, -R158 ;  /* 0x000000ffff9ed224 */ /* 0x010fe200078e0a9e */
[----:B------:R-:W-:Y:S01]  /*25230*/  ISETP.GE.AND P5, PT, R21, RZ, PT ;  /* 0x000000ff1500720c */ /* 0x000fe20003fa6270 */
[----:B------:R-:W-:Y:S01]  /*25240*/  IMAD R149, R165, UR61, RZ ;  /* 0x0000003da5957c24 */ /* 0x000fe2000f8e02ff */
[----:B------:R-:W4:Y:S01]  /*25250*/  LDL.LU R21, [R1+0x134] ;  /* 0x0001340001157983 */ /* 0x000f220000300800 */
[----:B------:R-:W0:Y:S03]  /*25260*/  LDCU UR76, c[0x0][0x3b0] ;  /* 0x00007600ff4c77ac */ /* 0x000e260008000800 */
[----:B------:R1:W-:Y:S01]  /*25270*/  STL [R1+0x1a8], R2 ;  /* 0x0001a80201007387 */ /* 0x0003e20000100800 */
[----:B------:R-:W0:Y:S03]  /*25280*/  LDCU UR61, c[0x0][0x3b0] ;  /* 0x00007600ff3d77ac */ /* 0x000e260008000800 */
[----:B------:R-:W4:Y:S04]  /*25290*/  LDL R17, [R1+0x244c] ;  /* 0x00244c0001117983 */ /* 0x000f280000100800 */
[----:B------:R-:W4:Y:S01]  /*252a0*/  LDL.LU R19, [R1+0x438] ;  /* 0x0004380001137983 */ /* 0x000f220000300800 */
[----:B-1----:R-:W-:-:S03]  /*252b0*/  IMAD R2, R7, UR10, RZ ;  /* 0x0000000a07027c24 */ /* 0x002fc6000f8e02ff */
[----:B------:R-:W4:Y:S01]  /*252c0*/  LDL.LU R24, [R1+0x43c] ;  /* 0x00043c0001187983 */ /* 0x000f220000300800 */
[----:B------:R-:W-:Y:S01]  /*252d0*/  SEL R7, R132, R161, !P1 ;  /* 0x000000a184077207 */ /* 0x000fe20004800000 */
[----:B------:R-:W1:Y:S02]  /*252e0*/  LDCU UR10, c[0x0][0x3b0] ;  /* 0x00007600ff0a77ac */ /* 0x000e640008000800 */
[----:B------:R-:W4:Y:S04]  /*252f0*/  LDL.LU R20, [R1+0x424] ;  /* 0x0004240001147983 */ /* 0x000f280000300800 */
[----:B------:R-:W4:Y:S04]  /*25300*/  LDL.LU R23, [R1+0x428] ;  /* 0x0004280001177983 */ /* 0x000f280000300800 */
[----:B------:R0:W-:Y:S04]  /*25310*/  STL [R1+0x188], R2 ;  /* 0x0001880201007387 */ /* 0x0001e80000100800 */
[----:B------:R-:W4:Y:S04]  /*25320*/  LDL.LU R160, [R1+0x2804] ;  /* 0x0028040001a07983 */ /* 0x000f280000300800 */
[----:B------:R-:W4:Y:S01]  /*25330*/  LDL.LU R37, [R1+0x12c] ;  /* 0x00012c0001257983 */ /* 0x000f220000300800 */
[----:B0-----:R-:W-:Y:S01]  /*25340*/  IMAD R2, R6, UR11, RZ ;  /* 0x0000000b06027c24 */ /* 0x001fe2000f8e02ff */
[----:B------:R-:W0:Y:S04]  /*25350*/  LDCU UR11, c[0x0][0x3b0] ;  /* 0x00007600ff0b77ac */ /* 0x000e280008000800 */
[----:B------:R1:W-:Y:S02]  /*25360*/  STL [R1+0x178], R2 ;  /* 0x0001780201007387 */ /* 0x0003e40000100800 */
[----:B-1----:R-:W-:Y:S01]  /*25370*/  IMAD R2, R5, UR38, RZ ;  /* 0x0000002605027c24 */ /* 0x002fe2000f8e02ff */
[----:B--2---:R-:W-:Y:S01]  /*25380*/  PRMT R26, R26, 0x5410, R22 ;  /* 0x000054101a1a7816 */ /* 0x004fe20000000016 */
[----:B------:R-:W1:Y:S03]  /*25390*/  LDCU UR38, c[0x0][0x3b0] ;  /* 0x00007600ff2677ac */ /* 0x000e660008000800 */
[----:B------:R2:W-:Y:S01]  /*253a0*/  STL [R1+0x8c], R2 ;  /* 0x00008c0201007387 */ /* 0x0005e20000100800 */
[----:B---3--:R-:W-:Y:S01]  /*253b0*/  @!P5 IMAD.MOV R159, RZ, RZ, -R159 ;  /* 0x000000ffff9fd224 */ /* 0x008fe200078e0a9f */
[----:B------:R-:W-:Y:S01]  /*253c0*/  ISETP.GE.AND P5, PT, R18, RZ, PT ;  /* 0x000000ff1200720c */ /* 0x000fe20003fa6270 */
[----:B--2---:R-:W-:Y:S01]  /*253d0*/  IMAD R2, R148, UR39, RZ ;  /* 0x0000002794027c24 */ /* 0x004fe2000f8e02ff */
[----:B------:R-:W-:Y:S01]  /*253e0*/  PRMT R25, R0, 0x5410, R25 ;  /* 0x0000541000197816 */ /* 0x000fe20000000019 */
[----:B------:R-:W2:Y:S03]  /*253f0*/  LDCU UR39, c[0x0][0x3b0] ;  /* 0x00007600ff2777ac */ /* 0x000ea60008000800 */
[----:B------:R3:W-:Y:S04]  /*25400*/  STL [R1+0x50], R2 ;  /* 0x0000500201007387 */ /* 0x0007e80000100800 */
[----:B------:R-:W2:Y:S04]  /*25410*/  LDL R13, [R1+0x2448] ;  /* 0x00244800010d7983 */ /* 0x000ea80000100800 */
[----:B------:R-:W2:Y:S01]  /*25420*/  LDL.LU R22, [R1+0x444] ;  /* 0x0004440001167983 */ /* 0x000ea20000300800 */
[----:B---3--:R-:W-:Y:S01]  /*25430*/  IMAD R2, R147, UR40, RZ ;  /* 0x0000002893027c24 */ /* 0x008fe2000f8e02ff */
[----:B------:R-:W3:Y:S02]  /*25440*/  LDCU UR40, c[0x0][0x3b0] ;  /* 0x00007600ff2877ac */ /* 0x000ee40008000800 */
[----:B------:R-:W2:Y:S04]  /*25450*/  LDL.LU R0, [R1+0x418] ;  /* 0x0004180001007983 */ /* 0x000ea80000300800 */
[----:B------:R0:W-:Y:S04]  /*25460*/  STL [R1+0x44], R2 ;  /* 0x0000440201007387 */ /* 0x0001e80000100800 */
[----:B------:R-:W3:Y:S01]  /*25470*/  LDL.LU R18, [R1+0x41c] ;  /* 0x00041c0001127983 */ /* 0x000ee20000300800 */
[----:B----4-:R-:W-:-:S03]  /*25480*/  SEL R5, R132, R21, !P1 ;  /* 0x0000001584057207 */ /* 0x010fc60004800000 */
[----:B------:R-:W3:Y:S02]  /*25490*/  LDL.LU R21, [R1+0x414] ;  /* 0x0004140001157983 */ /* 0x000ee40000300800 */
[----:B0-----:R-:W-:Y:S02]  /*254a0*/  IMAD R2, R5, UR41, RZ ;  /* 0x0000002905027c24 */ /* 0x001fe4000f8e02ff */
[----:B------:R-:W4:Y:S01]  /*254b0*/  LDL.LU R161, [R1+0x2800] ;  /* 0x0028000001a17983 */ /* 0x000f220000300800 */
[----:B------:R-:W-:Y:S01]  /*254c0*/  SEL R5, R132, R162, !P1 ;  /* 0x000000a284057207 */ /* 0x000fe20004800000 */
[----:B------:R-:W0:Y:S02]  /*254d0*/  LDCU UR41, c[0x0][0x3b0] ;  /* 0x00007600ff2977ac */ /* 0x000e240008000800 */
[----:B------:R-:W3:Y:S04]  /*254e0*/  LDL.LU R14, [R1+0x124] ;  /* 0x00012400010e7983 */ /* 0x000ee80000300800 */
[----:B------:R1:W-:Y:S01]  /*254f0*/  STL [R1+0x174], R2 ;  /* 0x0001740201007387 */ /* 0x0003e20000100800 */
[----:B------:R-:W-:Y:S01]  /*25500*/  PRMT R24, R24, 0x5410, R19 ;  /* 0x0000541018187816 */ /* 0x000fe20000000013 */
[----:B-1----:R-:W-:Y:S01]  /*25510*/  IMAD R2, R7, UR42, RZ ;  /* 0x0000002a07027c24 */ /* 0x002fe2000f8e02ff */
[----:B------:R-:W-:Y:S01]  /*25520*/  PRMT R23, R23, 0x5410, R20 ;  /* 0x0000541017177816 */ /* 0x000fe20000000014 */
[----:B------:R-:W1:Y:S01]  /*25530*/  LDCU UR42, c[0x0][0x3b0] ;  /* 0x00007600ff2a77ac */ /* 0x000e620008000800 */
[----:B------:R-:W-:Y:S01]  /*25540*/  @!P5 IMAD.MOV R160, RZ, RZ, -R160 ;  /* 0x000000ffffa0d224 */ /* 0x000fe200078e0aa0 */
[----:B------:R-:W-:-:S02]  /*25550*/  ISETP.GE.AND P5, PT, R17, RZ, PT ;  /* 0x000000ff1100720c */ /* 0x000fc40003fa6270 */
[----:B------:R-:W3:Y:S04]  /*25560*/  LDL R17, [R1+0x2444] ;  /* 0x0024440001117983 */ /* 0x000ee80000100800 */
[----:B------:R-:W3:Y:S01]  /*25570*/  LDL.LU R15, [R1+0x42c] ;  /* 0x00042c00010f7983 */ /* 0x000ee20000300800 */
[----:B------:R-:W-:-:S03]  /*25580*/  SEL R6, R132, R37, !P1 ;  /* 0x0000002584067207 */ /* 0x000fc60004800000 */
[----:B------:R-:W3:Y:S04]  /*25590*/  LDL.LU R20, [R1+0x40c] ;  /* 0x00040c0001147983 */ /* 0x000ee80000300800 */
[----:B------:R-:W3:Y:S04]  /*255a0*/  LDL.LU R16, [R1+0x410] ;  /* 0x0004100001107983 */ /* 0x000ee80000300800 */
[----:B------:R-:W3:Y:S04]  /*255b0*/  LDL.LU R19, [R1+0x3f8] ;  /* 0x0003f80001137983 */ /* 0x000ee80000300800 */
[----:B------:R0:W-:Y:S04]  /*255c0*/  STL [R1+0x170], R2 ;  /* 0x0001700201007387 */ /* 0x0001e80000100800 */
[----:B------:R-:W3:Y:S04]  /*255d0*/  LDL.LU R37, [R1+0x11c] ;  /* 0x00011c0001257983 */ /* 0x000ee80000300800 */
[----:B------:R-:W3:Y:S01]  /*255e0*/  LDL.LU R162, [R1+0x27fc] ;  /* 0x0027fc0001a27983 */ /* 0x000ee20000300800 */
[----:B0-----:R-:W-:Y:S01]  /*255f0*/  IMAD R2, R6, UR43, RZ ;  /* 0x0000002b06027c24 */ /* 0x001fe2000f8e02ff */
[----:B------:R-:W-:Y:S01]  /*25600*/  SEL R7, R132, R163, !P1 ;  /* 0x000000a384077207 */ /* 0x000fe20004800000 */
[----:B------:R-:W0:Y:S03]  /*25610*/  LDCU UR43, c[0x0][0x3b0] ;  /* 0x00007600ff2b77ac */ /* 0x000e260008000800 */
[----:B------:R1:W-:Y:S02]  /*25620*/  STL [R1+0x168], R2 ;  /* 0x0001680201007387 */ /* 0x0003e40000100800 */
[----:B-1----:R-:W-:Y:S01]  /*25630*/  IMAD R2, R5, UR44, RZ ;  /* 0x0000002c05027c24 */ /* 0x002fe2000f8e02ff */
[----:B------:R-:W1:Y:S04]  /*25640*/  LDCU UR44, c[0x0][0x3b0] ;  /* 0x00007600ff2c77ac */ /* 0x000e680008000800 */
[----:B------:R0:W-:Y:S01]  /*25650*/  STL [R1+0x144], R2 ;  /* 0x0001440201007387 */ /* 0x0001e20000100800 */
[----:B--2---:R-:W-:-:S03]  /*25660*/  PRMT R22, R0, 0x5410, R22 ;  /* 0x0000541000167816 */ /* 0x004fc60000000016 */
[----:B------:R-:W2:Y:S01]  /*25670*/  LDL R0, [R1+0x2440] ;  /* 0x0024400001007983 */ /* 0x000ea20000100800 */
[----:B0-----:R-:W-:Y:S01]  /*25680*/  IMAD R2, R137, UR45, RZ ;  /* 0x0000002d89027c24 */ /* 0x001fe2000f8e02ff */
[----:B------:R-:W0:Y:S04]  /*25690*/  LDCU UR45, c[0x0][0x3b0] ;  /* 0x00007600ff2d77ac */ /* 0x000e280008000800 */
[----:B------:R1:W-:Y:S04]  /*256a0*/  STL [R1+0x140], R2 ;  /* 0x0001400201007387 */ /* 0x0003e80000100800 */
[----:B------:R-:W2:Y:S01]  /*256b0*/  LDL.LU R10, [R1+0x420] ;  /* 0x00042000010a7983 */ /* 0x000ea20000300800 */
[----:B-1----:R-:W-:Y:S01]  /*256c0*/  IMAD R2, R136, UR46, RZ ;  /* 0x0000002e88027c24 */ /* 0x002fe2000f8e02ff */
[----:B------:R-:W1:Y:S01]  /*256d0*/  LDCU UR46, c[0x0][0x3b0] ;  /* 0x00007600ff2e77ac */ /* 0x000e620008000800 */
[----:B----4-:R-:W-:Y:S01]  /*256e0*/  @!P5 IMAD.MOV R161, RZ, RZ, -R161 ;  /* 0x000000ffffa1d224 */ /* 0x010fe200078e0aa1 */
[----:B------:R-:W-:-:S02]  /*256f0*/  ISETP.GE.AND P5, PT, R13, RZ, PT ;  /* 0x000000ff0d00720c */ /* 0x000fc40003fa6270 */
[----:B---3--:R-:W-:Y:S02]  /*25700*/  PRMT R21, R21, 0x5410, R18 ;  /* 0x0000541015157816 */ /* 0x008fe40000000012 */
[----:B------:R-:W3:Y:S01]  /*25710*/  LDL.LU R18, [R1+0x400] ;  /* 0x0004000001127983 */ /* 0x000ee20000300800 */
[----:B------:R-:W-:-:S03]  /*25720*/  SEL R5, R132, R14, !P1 ;  /* 0x0000000e84057207 */ /* 0x000fc60004800000 */
[----:B------:R4:W-:Y:S04]  /*25730*/  STL [R1+0x40], R2 ;  /* 0x0000400201007387 */ /* 0x0009e80000100800 */
[----:B------:R-:W2:Y:S01]  /*25740*/  LDL.LU R14, [R1+0x404] ;  /* 0x00040400010e7983 */ /* 0x000ea20000300800 */
[----:B------:R-:W-:Y:S01]  /*25750*/  @!P5 IMAD.MOV R162, RZ, RZ, -R162 ;  /* 0x000000ffffa2d224 */ /* 0x000fe200078e0aa2 */
[----:B------:R-:W-:Y:S02]  /*25760*/  ISETP.GE.AND P5, PT, R17, RZ, PT ;  /* 0x000000ff1100720c */ /* 0x000fe40003fa6270 */
[----:B------:R-:W2:Y:S04]  /*25770*/  LDL.LU R17, [R1+0x408] ;  /* 0x0004080001117983 */ /* 0x000ea80000300800 */
[----:B------:R-:W2:Y:S01]  /*25780*/  LDL.LU R163, [R1+0x27f8] ;  /* 0x0027f80001a37983 */ /* 0x000ea20000300800 */
[----:B----4-:R-:W-:Y:S01]  /*25790*/  IMAD R2, R5, UR47, RZ ;  /* 0x0000002f05027c24 */ /* 0x010fe2000f8e02ff */
[----:B------:R-:W-:-:S02]  /*257a0*/  SEL R6, R132, R37, !P1 ;  /* 0x0000002584067207 */ /* 0x000fc40004800000 */
[----:B------:R-:W-:Y:S02]  /*257b0*/  PRMT R19, R19, 0x5410, R16 ;  /* 0x0000541013137816 */ /* 0x000fe40000000010 */
[----:B------:R-:W-:Y:S02]  /*257c0*/  SEL R5, R132, R164, !P1 ;  /* 0x000000a484057207 */ /* 0x000fe40004800000 */
[----:B------:R-:W-:Y:S01]  /*257d0*/  PRMT R20, R20, 0x5410, R15 ;  /* 0x0000541014147816 */ /* 0x000fe2000000000f */
[----:B------:R4:W-:Y:S04]  /*257e0*/  STL [R1+0x24], R2 ;  /* 0x0000240201007387 */ /* 0x0009e80000100800 */
[----:B------:R-:W3:Y:S04]  /*257f0*/  LDL.LU R13, [R1+0x114] ;  /* 0x00011400010d7983 */ /* 0x000ee80000300800 */
[----:B------:R-:W3:Y:S04]  /*25800*/  LDL R11, [R1+0x243c] ;  /* 0x00243c00010b7983 */ /* 0x000ee80000100800 */
[----:B------:R-:W3:Y:S01]  /*25810*/  LDL.LU R12, [R1+0x3fc] ;  /* 0x0003fc00010c7983 */ /* 0x000ee20000300800 */
[----:B------:R-:W0:Y:S01]  /*25820*/  LDCU UR47, c[0x0][0x3b0] ;  /* 0x00007600ff2f77ac */ /* 0x000e220008000800 */
[----:B----4-:R-:W-:Y:S01]  /*25830*/  IMAD R2, R7, UR48, RZ ;  /* 0x0000003007027c24 */ /* 0x010fe2000f8e02ff */
[----:B------:R-:W4:Y:S04]  /*25840*/  LDCU UR48, c[0x0][0x3b0] ;  /* 0x00007600ff3077ac */ /* 0x000f280008000800 */
[----:B------:R0:W-:Y:S04]  /*25850*/  STL [R1+0x20], R2 ;  /* 0x0000200201007387 */ /* 0x0001e80000100800 */
[----:B------:R-:W4:Y:S04]  /*25860*/  LDL.LU R16, [R1+0x3e8] ;  /* 0x0003e80001107983 */ /* 0x000f280000300800 */
[----:B------:R-:W4:Y:S04]  /*25870*/  LDL.LU R37, [R1+0x110] ;  /* 0x0001100001257983 */ /* 0x000f280000300800 */
[----:B------:R-:W4:Y:S01]  /*25880*/  LDL.LU R164, [R1+0x27f4] ;  /* 0x0027f40001a47983 */ /* 0x000f220000300800 */
[----:B0-----:R-:W-:Y:S01]  /*25890*/  IMAD R2, R6, UR49, RZ ;  /* 0x0000003106027c24 */ /* 0x001fe2000f8e02ff */
[----:B------:R-:W0:Y:S04]  /*258a0*/  LDCU UR49, c[0x0][0x3b0] ;  /* 0x00007600ff3177ac */ /* 0x000e280008000800 */
[----:B------:R1:W-:Y:S04]  /*258b0*/  STL [R1+0x13c], R2 ;  /* 0x00013c0201007387 */ /* 0x0003e80000100800 */
[----:B------:R-:W4:Y:S01]  /*258c0*/  LDL.LU R15, [R1+0x3ec] ;  /* 0x0003ec00010f7983 */ /* 0x000f220000300800 */
[----:B-1----:R-:W-:-:S02]  /*258d0*/  IMAD R2, R5, UR50, RZ ;  /* 0x0000003205027c24 */ /* 0x002fc4000f8e02ff */
[----:B--2---:R-:W-:Y:S01]  /*258e0*/  @!P5 IMAD.MOV R163, RZ, RZ, -R163 ;  /* 0x000000ffffa3d224 */ /* 0x004fe200078e0aa3 */
[----:B------:R-:W-:Y:S01]  /*258f0*/  ISETP.GE.AND P5, PT, R0, RZ, PT ;  /* 0x000000ff0000720c */ /* 0x000fe20003fa6270 */
[----:B------:R-:W-:Y:S01]  /*25900*/  IMAD R5, R135, UR51, RZ ;  /* 0x0000003387057c24 */ /* 0x000fe2000f8e02ff */
[----:B------:R-:W2:Y:S04]  /*25910*/  LDL.LU R0, [R1+0x3f0] ;  /* 0x0003f00001007983 */ /* 0x000ea80000300800 */
[----:B------:R-:W2:Y:S04]  /*25920*/  LDL.LU R3, [R1+0x10c] ;  /* 0x00010c0001037983 */ /* 0x000ea80000300800 */
[----:B------:R1:W-:Y:S01]  /*25930*/  STL [R1+0x138], R2 ;  /* 0x0001380201007387 */ /* 0x0003e20000100800 */
[----:B------:R-:W-:-:S02]  /*25940*/  PRMT R17, R17, 0x5410, R14 ;  /* 0x0000541011117816 */ /* 0x000fc4000000000e */
[----:B---3--:R-:W-:Y:S01]  /*25950*/  PRMT R18, R18, 0x5410, R10 ;  /* 0x0000541012127816 */ /* 0x008fe2000000000a */
[----:B------:R-:W3:Y:S01]  /*25960*/  LDCU UR50, c[0x0][0x3b0] ;  /* 0x00007600ff3277ac */ /* 0x000ee20008000800 */
[----:B------:R-:W0:Y:S01]  /*25970*/  LDCU UR51, c[0x0][0x3b0] ;  /* 0x00007600ff3377ac */ /* 0x000e220008000800 */
[----:B-1----:R-:W3:Y:S04]  /*25980*/  LDL.LU R2, [R1+0x108] ;  /* 0x0001080001027983 */ /* 0x002ee80000300800 */
[----:B------:R1:W-:Y:S04]  /*25990*/  STL [R1+0x134], R5 ;  /* 0x0001340501007387 */ /* 0x0003e80000100800 */
[----:B------:R-:W3:Y:S04]  /*259a0*/  LDL R139, [R1+0x2438] ;  /* 0x00243800018b7983 */ /* 0x000ee80000100800 */
[----:B------:R-:W3:Y:S04]  /*259b0*/  LDL.LU R138, [R1+0x3f4] ;  /* 0x0003f400018a7983 */ /* 0x000ee80000300800 */
[----:B------:R-:W3:Y:S01]  /*259c0*/  LDL.LU R14, [R1+0x3dc] ;  /* 0x0003dc00010e7983 */ /* 0x000ee20000300800 */
[----:B-1----:R-:W-:Y:S01]  /*259d0*/  IMAD R5, R134, UR52, RZ ;  /* 0x0000003486057c24 */ /* 0x002fe2000f8e02ff */
[----:B----4-:R-:W-:Y:S01]  /*259e0*/  PRMT R16, R16, 0x5410, R12 ;  /* 0x0000541010107816 */ /* 0x010fe2000000000c */
[----:B------:R-:W-:Y:S01]  /*259f0*/  @!P5 IMAD.MOV R164, RZ, RZ, -R164 ;  /* 0x000000ffffa4d224 */ /* 0x000fe200078e0aa4 */
[C---:B------:R-:W-:Y:S01]  /*25a00*/  SEL R7, R132.reuse, R37, !P1 ;  /* 0x0000002584077207 */ /* 0x040fe20004800000 */
[----:B------:R-:W1:Y:S01]  /*25a10*/  LDCU UR52, c[0x0][0x3b0] ;  /* 0x00007600ff3477ac */ /* 0x000e620008000800 */
[----:B------:R4:W-:Y:S04]  /*25a20*/  STL [R1+0x130], R5 ;  /* 0x0001300501007387 */ /* 0x0009e80000100800 */
[----:B------:R-:W3:Y:S01]  /*25a30*/  LDL.LU R133, [R1+0x3e0] ;  /* 0x0003e00001857983 */ /* 0x000ee20000300800 */
[----:B----4-:R-:W-:-:S03]  /*25a40*/  SEL R5, R132, R13, !P1 ;  /* 0x0000000d84057207 */ /* 0x010fc60004800000 */
[----:B------:R-:W4:Y:S04]  /*25a50*/  LDL.LU R13, [R1+0x3e4] ;  /* 0x0003e400010d7983 */ /* 0x000f280000300800 */
[----:B------:R-:W4:Y:S01]  /*25a60*/  LDL.LU R8, [R1+0xbc] ;  /* 0x0000bc0001087983 */ /* 0x000f220000300800 */
[----:B------:R-:W-:-:S03]  /*25a70*/  IMAD R5, R5, UR53, RZ ;  /* 0x0000003505057c24 */ /* 0x000fc6000f8e02ff */
[----:B------:R-:W4:Y:S04]  /*25a80*/  LDL R9, [R1+0x2434] ;  /* 0x0024340001097983 */ /* 0x000f280000100800 */
[----:B------:R-:W4:Y:S04]  /*25a90*/  LDL.LU R10, [R1+0x3d8] ;  /* 0x0003d800010a7983 */ /* 0x000f280000300800 */
[----:B------:R3:W-:Y:S04]  /*25aa0*/  STL [R1+0x12c], R5 ;  /* 0x00012c0501007387 */ /* 0x0007e80000100800 */
[----:B------:R-:W4:Y:S01]  /*25ab0*/  LDL.LU R12, [R1+0x3c8] ;  /* 0x0003c800010c7983 */ /* 0x000f220000300800 */
[----:B------:R-:W-:-:S03]  /*25ac0*/  ISETP.GE.AND P5, PT, R11, RZ, PT ;  /* 0x000000ff0b00720c */ /* 0x000fc60003fa6270 */
[----:B------:R-:W4:Y:S04]  /*25ad0*/  LDL.LU R37, [R1+0xb8] ;  /* 0x0000b80001257983 */ /* 0x000f280000300800 */
[----:B------:R-:W4:Y:S01]  /*25ae0*/  LDL.LU R11, [R1+0x3cc] ;  /* 0x0003cc00010b7983 */ /* 0x000f220000300800 */
[----:B------:R-:W0:Y:S01]  /*25af0*/  LDCU UR53, c[0x0][0x3b0] ;  /* 0x00007600ff3577ac */ /* 0x000e220008000800 */
[----:B--2---:R-:W-:Y:S02]  /*25b00*/  PRMT R15, R0, 0x5410, R15 ;  /* 0x00005410000f7816 */ /* 0x004fe4000000000f */
[C---:B------:R-:W-:Y:S01]  /*25b10*/  SEL R6, R132.reuse, R3, !P1 ;  /* 0x0000000384067207 */ /* 0x040fe20004800000 */
[----:B------:R-:W2:Y:S04]  /*25b20*/  LDL.LU R0, [R1+0x3d0] ;  /* 0x0003d00001007983 */ /* 0x000ea80000300800 */
[----:B------:R-:W2:Y:S01]  /*25b30*/  LDL.LU R137, [R1] ;  /* 0x0000000001897983 */ /* 0x000ea20000300800 */
[----:B------:R-:W-:Y:S01]  /*25b40*/  IMAD R3, R7, UR54, RZ ;  /* 0x0000003607037c24 */ /* 0x000fe2000f8e02ff */
[----:B------:R-:W0:Y:S01]  /*25b50*/  LDCU UR54, c[0x0][0x3b0] ;  /* 0x00007600ff3677ac */ /* 0x000e220008000800 */
[----:B---3--:R-:W-:Y:S01]  /*25b60*/  SEL R5, R132, R2, !P1 ;  /* 0x0000000284057207 */ /* 0x008fe20004800000 */
[----:B------:R-:W-:-:S02]  /*25b70*/  IMAD R2, R6, UR55, RZ ;  /* 0x0000003706027c24 */ /* 0x000fc4000f8e02ff */
[----:B------:R-:W-:Y:S01]  /*25b80*/  STL [R1+0x1c], R3 ;  /* 0x00001c0301007387 */ /* 0x000fe20000100800 */
[----:B------:R-:W3:Y:S03]  /*25b90*/  LDCU UR55, c[0x0][0x3b0] ;  /* 0x00007600ff3777ac */ /* 0x000ee60008000800 */
[----:B------:R0:W-:Y:S02]  /*25ba0*/  STL [R1+0x18], R2 ;  /* 0x0000180201007387 */ /* 0x0001e40000100800 */
[----:B0-----:R-:W-:Y:S01]  /*25bb0*/  IMAD R2, R5, UR56, RZ ;  /* 0x0000003805027c24 */ /* 0x001fe2000f8e02ff */
[----:B------:R-:W-:Y:S01]  /*25bc0*/  PRMT R14, R14, 0x5410, R138 ;  /* 0x000054100e0e7816 */ /* 0x000fe2000000008a */
[----:B------:R-:W0:Y:S03]  /*25bd0*/  LDCU UR56, c[0x0][0x3b0] ;  /* 0x00007600ff3877ac */ /* 0x000e260008000800 */
[----:B------:R0:W-:Y:S04]  /*25be0*/  STL [R1+0x10], R2 ;  /* 0x0000100201007387 */ /* 0x0001e80000100800 */
[----:B------:R-:W3:Y:S04]  /*25bf0*/  LDL.LU R136, [R1+0x4] ;  /* 0x0000040001887983 */ /* 0x000ee80000300800 */
[----:B------:R-:W-:Y:S04]  /*25c00*/  STL [R1+0x128], R153 ;  /* 0x0001289901007387 */ /* 0x000fe80000100800 */
[----:B------:R-:W-:Y:S01]  /*25c10*/  STL [R1+0x124], R152 ;  /* 0x0001249801007387 */ /* 0x000fe20000100800 */
[----:B----4-:R-:W-:-:S02]  /*25c20*/  SEL R5, R132, R8, !P1 ;  /* 0x0000000884057207 */ /* 0x010fc40004800000 */
[----:B------:R-:W-:Y:S02]  /*25c30*/  PRMT R12, R12, 0x5410, R10 ;  /* 0x000054100c0c7816 */ /* 0x000fe4000000000a */
[----:B------:R-:W-:Y:S02]  /*25c40*/  SEL R6, R132, R37, !P1 ;  /* 0x0000002584067207 */ /* 0x000fe40004800000 */
[----:B------:R-:W4:Y:S04]  /*25c50*/  LDL R37, [R1+0x2430] ;  /* 0x0024300001257983 */ /* 0x000f280000100800 */
[----:B------:R-:W4:Y:S04]  /*25c60*/  LDL.LU R10, [R1+0x3bc] ;  /* 0x0003bc00010a7983 */ /* 0x000f280000300800 */
[----:B------:R-:W4:Y:S01]  /*25c70*/  LDL.LU R134, [R1+0x3c0] ;  /* 0x0003c00001867983 */ /* 0x000f220000300800 */
[----:B------:R-:W-:Y:S01]  /*25c80*/  PRMT R13, R13, 0x5410, R133 ;  /* 0x000054100d0d7816 */ /* 0x000fe20000000085 */
[----:B------:R-:W-:-:S02]  /*25c90*/  IMAD R151, R5, UR59, RZ ;  /* 0x0000003b05977c24 */ /* 0x000fc4000f8e02ff */
[----:B------:R-:W-:Y:S01]  /*25ca0*/  IMAD R150, R6, UR60, RZ ;  /* 0x0000003c06967c24 */ /* 0x000fe2000f8e02ff */
[----:B------:R-:W0:Y:S01]  /*25cb0*/  LDCU UR59, c[0x0][0x3b0] ;  /* 0x00007600ff3b77ac */ /* 0x000e220008000800 */
[----:B------:R-:W0:Y:S01]  /*25cc0*/  LDCU UR60, c[0x0][0x3b0] ;  /* 0x00007600ff3c77ac */ /* 0x000e220008000800 */
[----:B--2---:R-:W-:Y:S01]  /*25cd0*/  @!P5 IMAD.MOV R137, RZ, RZ, -R137 ;  /* 0x000000ffff89d224 */ /* 0x004fe200078e0a89 */
[----:B------:R-:W-:Y:S02]  /*25ce0*/  ISETP.GE.AND P5, PT, R139, RZ, PT ;  /* 0x000000ff8b00720c */ /* 0x000fe40003fa6270 */
[----:B------:R-:W-:-:S11]  /*25cf0*/  PRMT R11, R0, 0x5410, R11 ;  /* 0x00005410000b7816 */ /* 0x000fd6000000000b */
[----:B---3--:R-:W-:Y:S01]  /*25d00*/  @!P5 IMAD.MOV R136, RZ, RZ, -R136 ;  /* 0x000000ffff88d224 */ /* 0x008fe200078e0a88 */
[----:B------:R-:W-:Y:S02]  /*25d10*/  ISETP.GE.AND P5, PT, R9, RZ, PT ;  /* 0x000000ff0900720c */ /* 0x000fe40003fa6270 */
[----:B------:R-:W2:Y:S04]  /*25d20*/  LDL.LU R9, [R1+0x3b8] ;  /* 0x0003b80001097983 */ /* 0x000ea80000300800 */
[----:B0-----:R-:W3:Y:S04]  /*25d30*/  LDL.LU R2, [R1+0x3c4] ;  /* 0x0003c40001027983 */ /* 0x001ee80000300800 */
[----:B------:R-:W3:Y:S04]  /*25d40*/  LDL.LU R8, [R1+0x3b4] ;  /* 0x0003b40001087983 */ /* 0x000ee80000300800 */
[----:B------:R-:W2:Y:S04]  /*25d50*/  LDL.LU R3, [R1+0x3b0] ;  /* 0x0003b00001037983 */ /* 0x000ea80000300800 */
[----:B------:R-:W2:Y:S04]  /*25d60*/  LDL.LU R7, [R1+0x3a8] ;  /* 0x0003a80001077983 */ /* 0x000ea80000300800 */
[----:B------:R-:W2:Y:S04]  /*25d70*/  LDL R138, [R1+0x246c] ;  /* 0x00246c00018a7983 */ /* 0x000ea80000100800 */
[----:B------:R-:W2:Y:S04]  /*25d80*/  LDL R139, [R1+0x2468] ;  /* 0x00246800018b7983 */ /* 0x000ea80000100800 */
[----:B------:R-:W2:Y:S04]  /*25d90*/  LDL.LU R133, [R1+0x3ac] ;  /* 0x0003ac0001857983 */ /* 0x000ea80000300800 */
[----:B------:R-:W2:Y:S04]  /*25da0*/  LDL.LU R0, [R1+0x39c] ;  /* 0x00039c0001007983 */ /* 0x000ea80000300800 */
[----:B------:R-:W2:Y:S04]  /*25db0*/  LDL.LU R5, [R1+0x3a0] ;  /* 0x0003a00001057983 */ /* 0x000ea80000300800 */
[----:B------:R-:W2:Y:S04]  /*25dc0*/  LDL.LU R126, [R1+0x390] ;  /* 0x00039000017e7983 */ /* 0x000ea80000300800 */
[----:B------:R-:W2:Y:S04]  /*25dd0*/  LDL.LU R131, [R1+0x380] ;  /* 0x0003800001837983 */ /* 0x000ea80000300800 */
[----:B------:R-:W2:Y:S04]  /*25de0*/  LDL.LU R147, [R1+0x388] ;  /* 0x0003880001937983 */ /* 0x000ea80000300800 */
[----:B------:R-:W2:Y:S04]  /*25df0*/  LDL.LU R148, [R1+0x308] ;  /* 0x0003080001947983 */ /* 0x000ea80000300800 */
[----:B------:R-:W-:Y:S04]  /*25e00*/  STL [R1+0x120], R151 ;  /* 0x0001209701007387 */ /* 0x000fe80000100800 */
[----:B------:R-:W2:Y:S04]  /*25e10*/  LDL.LU R6, [R1+0x3a4] ;  /* 0x0003a40001067983 */ /* 0x000ea80000300800 */
[----:B------:R-:W2:Y:S04]  /*25e20*/  LDL.LU R135, [R1+0x8] ;  /* 0x0000080001877983 */ /* 0x000ea80000300800 */
[----:B------:R-:W-:Y:S04]  /*25e30*/  STL [R1+0xbc], R150 ;  /* 0x0000bc9601007387 */ /* 0x000fe80000100800 */
[----:B------:R-:W3:Y:S01]  /*25e40*/  LDL.LU R165, [R1+0x3d4] ;  /* 0x0003d40001a57983 */ /* 0x000ee20000300800 */
[----:B--2---:R-:W-:Y:S01]  /*25e50*/  @!P5 IMAD.MOV R135, RZ, RZ, -R135 ;  /* 0x000000ffff87d224 */ /* 0x004fe200078e0a87 */
[----:B----4-:R-:W-:-:S02]  /*25e60*/  ISETP.GE.AND P5, PT, R37, RZ, PT ;  /* 0x000000ff2500720c */ /* 0x010fc40003fa6270 */
[----:B------:R-:W2:Y:S01]  /*25e70*/  LDL.LU R37, [R1+0x27f0] ;  /* 0x0027f00001257983 */ /* 0x000ea20000300800 */
[----:B---3--:R-:W-:-:S03]  /*25e80*/  PRMT R10, R10, 0x5410, R165 ;  /* 0x000054100a0a7816 */ /* 0x008fc600000000a5 */
[----:B------:R-:W-:Y:S04]  /*25e90*/  STL [R1+0xb8], R149 ;  /* 0x0000b89501007387 */ /* 0x000fe80000100800 */
[----:B------:R0:W-:Y:S01]  /*25ea0*/  STL [R1+0x4], R154 ;  /* 0x0000049a01007387 */ /* 0x0001e20000100800 */
[----:B------:R-:W-:-:S03]  /*25eb0*/  PRMT R9, R9, 0x5410, R134 ;  /* 0x0000541009097816 */ /* 0x000fc60000000086 */
[----:B0-----:R-:W3:Y:S01]  /*25ec0*/  LDL.LU R154, [R1+0x38c] ;  /* 0x00038c00019a7983 */ /* 0x001ee20000300800 */
[----:B--2---:R-:W-:-:S05]  /*25ed0*/  SEL R37, R132, R37, !P1 ;  /* 0x0000002584257207 */ /* 0x004fca0004800000 */
[----:B------:R-:W-:Y:S01]  /*25ee0*/  IMAD R165, R37, UR34, RZ ;  /* 0x0000002225a57c24 */ /* 0x000fe2000f8e02ff */
[----:B------:R-:W-:Y:S01]  /*25ef0*/  PRMT R8, R8, 0x5410, R2 ;  /* 0x0000541008087816 */ /* 0x000fe20000000002 */
[----:B------:R-:W2:Y:S04]  /*25f00*/  LDL.LU R37, [R1+0x394] ;  /* 0x0003940001257983 */ /* 0x000ea80000300800 */
[----:B------:R0:W-:Y:S04]  /*25f10*/  STL [R1], R165 ;  /* 0x000000a501007387 */ /* 0x0001e80000100800 */
[----:B------:R-:W4:Y:S01]  /*25f20*/  LDL.LU R134, [R1+0x14] ;  /* 0x0000140001867983 */ /* 0x000f220000300800 */
[----:B------:R-:W-:-:S02]  /*25f30*/  PRMT R7, R7, 0x5410, R3 ;  /* 0x0000541007077816 */ /* 0x000fc40000000003 */
[----:B------:R-:W-:Y:S02]  /*25f40*/  ISETP.GE.AND P6, PT, R138, RZ, PT ;  /* 0x000000ff8a00720c */ /* 0x000fe40003fc6270 */
[----:B------:R-:W-:Y:S02]  /*25f50*/  PRMT R6, R6, 0x5410, R133 ;  /* 0x0000541006067816 */ /* 0x000fe40000000085 */
[----:B------:R-:W-:Y:S01]  /*25f60*/  PRMT R5, R5, 0x5410, R0 ;  /* 0x0000541005057816 */ /* 0x000fe20000000000 */
[----:B------:R-:W1:Y:S01]  /*25f70*/  LDCU UR34, c[0x0][0x3b0] ;  /* 0x00007600ff2277ac */ /* 0x000e620008000800 */
[----:B0-----:R-:W-:Y:S01]  /*25f80*/  IMAD R165, R4, UR36, RZ ;  /* 0x0000002404a57c24 */ /* 0x001fe2000f8e02ff */
[----:B------:R-:W0:Y:S01]  /*25f90*/  LDCU UR36, c[0x0][0x3b0] ;  /* 0x00007600ff2477ac */ /* 0x000e220008000800 */
[----:B------:R-:W2:Y:S04]  /*25fa0*/  LDL.LU R4, [R1+0x398] ;  /* 0x0003980001047983 */ /* 0x000ea80000300800 */
[----:B------:R0:W5:Y:S04]  /*25fb0*/  LDL.LU R2, [R1+0x27ec] ;  /* 0x0027ec0001027983 */ /* 0x0001680000300800 */
[----:B------:R0:W5:Y:S04]  /*25fc0*/  LDL.LU R3, [R1+0x27e8] ;  /* 0x0027e80001037983 */ /* 0x0001680000300800 */
[----:B------:R0:W5:Y:S01]  /*25fd0*/  LDL.LU R138, [R1+0x27e4] ;  /* 0x0027e400018a7983 */ /* 0x0001620000300800 */
[----:B----4-:R-:W-:Y:S01]  /*25fe0*/  @!P5 IMAD.MOV R134, RZ, RZ, -R134 ;  /* 0x000000ffff86d224 */ /* 0x010fe200078e0a86 */
[----:B------:R-:W-:-:S02]  /*25ff0*/  ISETP.GE.AND P5, PT, R139, RZ, PT ;  /* 0x000000ff8b00720c */ /* 0x000fc40003fa6270 */
[----:B------:R4:W5:Y:S04]  /*26000*/  LDL.LU R139, [R1+0x27e0] ;  /* 0x0027e000018b7983 */ /* 0x0009680000300800 */
[----:B------:R-:W3:Y:S04]  /*26010*/  LDL.LU R133, [R1+0x27dc] ;  /* 0x0027dc0001857983 */ /* 0x000ee80000300800 */
[----:B------:R-:W3:Y:S01]  /*26020*/  LDL.LU R0, [R1+0x27d8] ;  /* 0x0027d80001007983 */ /* 0x000ee20000300800 */
[----:B--2---:R-:W-:Y:S02]  /*26030*/  PRMT R4, R37, 0x5410, R4 ;  /* 0x0000541025047816 */ /* 0x004fe40000000004 */
[----:B---3--:R-:W-:-:S02]  /*26040*/  PRMT R37, R0, 0x5410, R133 ;  /* 0x0000541000257816 */ /* 0x008fc40000000085 */
[----:B------:R4:W5:Y:S04]  /*26050*/  LDL.LU R133, [R1+0x27d4] ;  /* 0x0027d40001857983 */ /* 0x0009680000300800 */
[----:B------:R4:W5:Y:S01]  /*26060*/  LDL.LU R0, [R1+0x27d0] ;  /* 0x0027d00001007983 */ /* 0x0009620000300800 */
[----:B------:R-:W-:Y:S02]  /*26070*/  PRMT R131, R147, 0x5410, R131 ;  /* 0x0000541093837816 */ /* 0x000fe40000000083 */
[----:B------:R-:W-:Y:S02]  /*26080*/  PRMT R126, R126, 0x5410, R154 ;  /* 0x000054107e7e7816 */ /* 0x000fe4000000009a */
[----:B------:R-:W-:Y:S01]  /*26090*/  SEL R147, R132, R148, !P1 ;  /* 0x0000009484937207 */ /* 0x000fe20004800000 */
[----:B01----:R-:W-:Y:S06]  /*260a0*/  @!P3 BRA `(.L_x_6) ;  /* 0x000000000004b947 */ /* 0x003fec0003800000 */
[----:B------:R0:W-:Y:S02]  /*260b0*/  STTM.x128 tmem[UR6+0x100], R4 ;  /* 0x00010004000079ed */ /* 0x0001e400083c0006 */
.L_x_6:
[----:B0-----:R-:W2:Y:S04]  /*260c0*/  LDL.LU R4, [R1+0x30c] ;  /* 0x00030c0001047983 */ /* 0x001ea80000300800 */
[----:B------:R-:W3:Y:S04]  /*260d0*/  LDL R9, [R1+0x242c] ;  /* 0x00242c0001097983 */ /* 0x000ee80000100800 */
[----:B----4-:R-:W4:Y:S04]  /*260e0*/  LDL R5, [R1+0x2428] ;  /* 0x0024280001057983 */ /* 0x010f280000100800 */
[----:B------:R-:W2:Y:S04]  /*260f0*/  LDL R7, [R1+0x2424] ;  /* 0x0024240001077983 */ /* 0x000ea80000100800 */
[----:B------:R-:W2:Y:S04]  /*26100*/  LDL R6, [R1+0x2420] ;  /* 0x0024200001067983 */ /* 0x000ea80000100800 */
[----:B------:R-:W2:Y:S04]  /*26110*/  LDL.LU R8, [R1+0x60] ;  /* 0x0000600001087983 */ /* 0x000ea80000300800 */
[----:B------:R-:W2:Y:S04]  /*26120*/  LDL R33, [R1+0x158] ;  /* 0x0001580001217983 */ /* 0x000ea80000100800 */
        /* <DEDUP_REMOVED lines=130> */
[----:B------:R-:W4:Y:S01]  /*26950*/  LDL.LU R23, [R1+0x3c] ;  /* 0x00003c0001177983 */ /* 0x000f220000300800 */
[----:B------:R-:W-:-:S03]  /*26960*/  IMAD R60, R147, UR35, RZ ;  /* 0x00000023933c7c24 */ /* 0x000fc6000f8e02ff */
[----:B------:R-:W4:Y:S01]  /*26970*/  LDL.LU R22, [R1+0x38] ;  /* 0x0000380001167983 */ /* 0x000f220000300800 */
[----:B--2---:R-:W-:Y:S01]  /*26980*/  SEL R4, R132, R4, !P1 ;  /* 0x0000000484047207 */ /* 0x004fe20004800000 */
[----:B------:R-:W-:Y:S01]  /*26990*/  VIADD R41, R33, 0xfa ;  /* 0x000000fa21297836 */ /* 0x000fe20000000000 */
[----:B---3--:R-:W-:Y:S01]  /*269a0*/  ISETP.GE.AND P3, PT, R9, RZ, PT ;  /* 0x000000ff0900720c */ /* 0x008fe20003f66270 */
[----:B------:R-:W2:Y:S01]  /*269b0*/  LDL.LU R16, [R1+0x6c] ;  /* 0x00006c0001107983 */ /* 0x000ea20000300800 */
[----:B------:R-:W0:Y:S01]  /*269c0*/  FENCE.VIEW.ASYNC.T ;  /* 0x00000000000073c6 */ /* 0x000e220000000200 */
[----:B------:R-:W-:Y:S01]  /*269d0*/  IMAD R4, R4, UR37, RZ ;  /* 0x0000002504047c24 */ /* 0x000fe2000f8e02ff */
[----:B------:R-:W-:Y:S01]  /*269e0*/  PRMT R31, RZ, 0x7610, R31 ;  /* 0x00007610ff1f7816 */ /* 0x000fe2000000001f */
[----:B------:R-:W1:Y:S01]  /*269f0*/  LDCU UR37, c[0x0][0x3b0] ;  /* 0x00007600ff2577ac */ /* 0x000e620008000800 */
[----:B------:R-:W-:Y:S02]  /*26a00*/  PRMT R29, RZ, 0x7610, R29 ;  /* 0x00007610ff1d7816 */ /* 0x000fe4000000001d */
[----:B------:R-:W-:Y:S01]  /*26a10*/  PRMT R30, RZ, 0x7610, R30 ;  /* 0x00007610ff1e7816 */ /* 0x000fe2000000001e */
[----:B------:R-:W3:Y:S01]  /*26a20*/  LDCU UR35, c[0x0][0x3b0] ;  /* 0x00007600ff2377ac */ /* 0x000ee20008000800 */
[----:B------:R-:W-:-:S02]  /*26a30*/  PRMT R28, RZ, 0x7610, R28 ;  /* 0x00007610ff1c7816 */ /* 0x000fc4000000001c */
[----:B------:R-:W-:Y:S01]  /*26a40*/  PRMT R24, RZ, 0x7610, R24 ;  /* 0x00007610ff187816 */ /* 0x000fe20000000018 */
[----:B0-----:R-:W-:Y:S01]  /*26a50*/  BAR.SYNC.DEFER_BLOCKING 0x0 ;  /* 0x0000000000007b1d */ /* 0x001fe20000010000 */
[----:B----4-:R-:W-:Y:S01]  /*26a60*/  @!P5 IMAD.MOV R22, RZ, RZ, -R22 ;  /* 0x000000ffff16d224 */ /* 0x010fe200078e0a16 */
[----:B------:R-:W-:-:S04]  /*26a70*/  ISETP.GE.AND P5, PT, R5, RZ, PT ;  /* 0x000000ff0500720c */ /* 0x000fc80003fa6270 */
[----:B------:R-:W4:Y:S04]  /*26a80*/  LDL.LU R5, [R1+0x300] ;  /* 0x0003000001057983 */ /* 0x000f280000300800 */
[----:B------:R-:W-:Y:S04]  /*26a90*/  STL [R1+0x38], R4 ;  /* 0x0000380401007387 */ /* 0x000fe80000100800 */
[----:B------:R-:W2:Y:S04]  /*26aa0*/  LDL.LU R21, [R1+0x34] ;  /* 0x0000340001157983 */ /* 0x000ea80000300800 */
[----:B------:R-:W2:Y:S04]  /*26ab0*/  LDL.LU R10, [R1+0x2e0] ;  /* 0x0002e000010a7983 */ /* 0x000ea80000300800 */
[----:B------:R-:W3:Y:S04]  /*26ac0*/  LDL.LU R20, [R1+0x30] ;  /* 0x0000300001147983 */ /* 0x000ee80000300800 */
[----:B------:R-:W-:Y:S04]  /*26ad0*/  STL [R1+0x23e4], R41 ;  /* 0x0023e42901007387 */ /* 0x000fe80000100800 */
[----:B------:R-:W3:Y:S04]  /*26ae0*/  LDL.LU R17, [R1+0x100] ;  /* 0x0001000001117983 */ /* 0x000ee80000300800 */
[----:B------:R-:W3:Y:S04]  /*26af0*/  LDL.LU R12, [R1+0xfc] ;  /* 0x0000fc00010c7983 */ /* 0x000ee80000300800 */
[----:B------:R-:W3:Y:S04]  /*26b00*/  LDL.LU R19, [R1+0x2c] ;  /* 0x00002c0001137983 */ /* 0x000ee80000300800 */
[----:B------:R-:W3:Y:S04]  /*26b10*/  LDL.LU R18, [R1+0x28] ;  /* 0x0000280001127983 */ /* 0x000ee80000300800 */
[----:B------:R-:W3:Y:S04]  /*26b20*/  LDL R13, [R1+0x2410] ;  /* 0x00241000010d7983 */ /* 0x000ee80000100800 */
[----:B------:R-:W3:Y:S04]  /*26b30*/  LDL.LU R9, [R1+0x374] ;  /* 0x0003740001097983 */ /* 0x000ee80000300800 */
[----:B------:R-:W3:Y:S01]  /*26b40*/  LDL.LU R11, [R1+0x68] ;  /* 0x00006800010b7983 */ /* 0x000ee20000300800 */
[----:B----45:R-:W-:-:S04]  /*26b50*/  IMAD.WIDE R38, R5, 0x2, R138 ;  /* 0x0000000205267825 */ /* 0x030fc800078e028a */
[----:B------:R-:W-:Y:S01]  /*26b60*/  IMAD.WIDE R36, R5, 0x2, R2 ;  /* 0x0000000205247825 */ /* 0x000fe200078e0202 */
[----:B------:R0:W4:Y:S04]  /*26b70*/  @P4 LDG.E.U16 R31, desc[UR20][R38.64] ;  /* 0x00000014261f4981 */ /* 0x000128000c1e1500 */
[----:B------:R-:W4:Y:S01]  /*26b80*/  LDL.LU R5, [R1+0x36c] ;  /* 0x00036c0001057983 */ /* 0x000f220000300800 */
[----:B--2---:R-:W-:-:S03]  /*26b90*/  IMAD.WIDE R34, R10, 0x2, R138 ;  /* 0x000000020a227825 */ /* 0x004fc600078e028a */
[----:B------:R0:W-:Y:S01]  /*26ba0*/  STL.64 [R1+0xd78], R38 ;  /* 0x000d782601007387 */ /* 0x0001e20000100a00 */
[----:B------:R-:W-:-:S03]  /*26bb0*/  IMAD.WIDE R14, R10, 0x2, R2 ;  /* 0x000000020a0e7825 */ /* 0x000fc600078e0202 */
[----:B------:R-:W-:Y:S04]  /*26bc0*/  STL.64 [R1+0xd70], R36 ;  /* 0x000d702401007387 */ /* 0x000fe80000100a00 */
[----:B------:R2:W-:Y:S01]  /*26bd0*/  STL.64 [R1+0xd30], R34 ;  /* 0x000d302201007387 */ /* 0x0005e20000100a00 */
[----:B---3--:R-:W-:-:S03]  /*26be0*/  IMAD.WIDE R42, R17, 0x2, R138 ;  /* 0x00000002112a7825 */ /* 0x008fc600078e028a */
[----:B------:R3:W-:Y:S01]  /*26bf0*/  STL.64 [R1+0xd28], R14 ;  /* 0x000d280e01007387 */ /* 0x0007e20000100a00 */
[----:B0-----:R-:W-:-:S03]  /*26c00*/  IMAD.WIDE R38, R17, 0x2, R2 ;  /* 0x0000000211267825 */ /* 0x001fc600078e0202 */
[----:B------:R-:W4:Y:S04]  /*26c10*/  LDL.LU R10, [R1+0x64] ;  /* 0x00006400010a7983 */ /* 0x000f280000300800 */
[----:B------:R-:W4:Y:S04]  /*26c20*/  @P4 LDG.E.U16 R29, desc[UR20][R34.64] ;  /* 0x00000014221d4981 */ /* 0x000f28000c1e1500 */
[----:B------:R-:W-:Y:S04]  /*26c30*/  STL.64 [R1+0xce8], R42 ;  /* 0x000ce82a01007387 */ /* 0x000fe80000100a00 */
[----:B------:R0:W4:Y:S04]  /*26c40*/  @P0 LDG.E.U16 R30, desc[UR20][R36.64] ;  /* 0x00000014241e0981 */ /* 0x000128000c1e1500 */
[----:B--2---:R-:W2:Y:S04]  /*26c50*/  LDL R35, [R1+0x240c] ;  /* 0x00240c0001237983 */ /* 0x004ea80000100800 */
[----:B------:R3:W2:Y:S01]  /*26c60*/  @P0 LDG.E.U16 R28, desc[UR20][R14.64] ;  /* 0x000000140e1c0981 */ /* 0x0006a2000c1e1500 */
[----:B0-----:R-:W-:-:S03]  /*26c70*/  IMAD.WIDE R36, R12, 0x2, R138 ;  /* 0x000000020c247825 */ /* 0x001fc600078e028a */
[----:B------:R-:W-:Y:S04]  /*26c80*/  STL.64 [R1+0xce0], R38 ;  /* 0x000ce02601007387 */ /* 0x000fe80000100a00 */
[----:B------:R-:W2:Y:S01]  /*26c90*/  LDL.LU R34, [R1+0x370] ;  /* 0x0003700001227983 */ /* 0x000ea20000300800 */
[----:B---3--:R-:W-:-:S03]  /*26ca0*/  IMAD.WIDE R14, R12, 0x2, R2 ;  /* 0x000000020c0e7825 */ /* 0x008fc600078e0202 */
[----:B------:R-:W3:Y:S04]  /*26cb0*/  LDL.LU R12, [R1+0x368] ;  /* 0x00036800010c7983 */ /* 0x000ee80000300800 */
[----:B------:R-:W-:Y:S04]  /*26cc0*/  STL [R1+0x31f0], R3 ;  /* 0x0031f00301007387 */ /* 0x000fe80000100800 */
[----:B------:R-:W-:Y:S04]  /*26cd0*/  STL.64 [R1+0xca0], R36 ;  /* 0x000ca02401007387 */ /* 0x000fe80000100a00 */
[----:B------:R0:W-:Y:S04]  /*26ce0*/  STL.64 [R1+0xc98], R14 ;  /* 0x000c980e01007387 */ /* 0x0001e80000100a00 */
[----:B------:R-:W3:Y:S04]  /*26cf0*/  LDL.LU R32, [R1+0x364] ;  /* 0x0003640001207983 */ /* 0x000ee80000300800 */
[----:B------:R-:W3:Y:S04]  /*26d00*/  @P0 LDG.E.U16 R24, desc[UR20][R14.64] ;  /* 0x000000140e180981 */ /* 0x000ee8000c1e1500 */
[----:B0-----:R-:W3:Y:S01]  /*26d10*/  LDL.LU R14, [R1+0x360] ;  /* 0x00036000010e7983 */ /* 0x001ee20000300800 */
[----:B------:R-:W-:Y:S01]  /*26d20*/  @!P3 IMAD.MOV R21, RZ, RZ, -R21 ;  /* 0x000000ffff15b224 */ /* 0x000fe200078e0a15 */
[----:B------:R-:W-:-:S13]  /*26d30*/  ISETP.GT.U32.AND P3, PT, R133, R8, PT ;  /* 0x000000088500720c */ /* 0x000fda0003f64070 */
[----:B------:R-:W-:-:S05]  /*26d40*/  @!P3 IMAD.IADD R8, R8, 0x1, -R133 ;  /* 0x000000010808b824 */ /* 0x000fca00078e0a85 */
[----:B------:R-:W-:Y:S02]  /*26d50*/  ISETP.GT.U32.AND P3, PT, R133, R8, PT ;  /* 0x000000088500720c */ /* 0x000fe40003f64070 */
[----:B------:R-:W-:Y:S01]  /*26d60*/  SEL R4, R132, R9, !P1 ;  /* 0x0000000984047207 */ /* 0x000fe20004800000 */
[----:B------:R-:W-:Y:S01]  /*26d70*/  @!P6 IMAD.MOV R23, RZ, RZ, -R23 ;  /* 0x000000ffff17e224 */ /* 0x000fe200078e0a17 */
[----:B------:R-:W-:-:S03]  /*26d80*/  ISETP.GE.AND P6, PT, R7, RZ, PT ;  /* 0x000000ff0700720c */ /* 0x000fc60003fc6270 */
[----:B------:R-:W-:-:S06]  /*26d90*/  IMAD R4, R4, UR7, RZ ;  /* 0x0000000704047c24 */ /* 0x000fcc000f8e02ff */
[----:B------:R-:W-:Y:S02]  /*26da0*/  @!P3 IMAD.IADD R8, R8, 0x1, -R133 ;  /* 0x000000010808b824 */ /* 0x000fe400078e0a85 */
[----:B------:R-:W-:Y:S01]  /*26db0*/  @!P5 IMAD.MOV R20, RZ, RZ, -R20 ;  /* 0x000000ffff14d224 */ /* 0x000fe200078e0a14 */
[----:B----4-:R-:W-:Y:S02]  /*26dc0*/  SEL R5, R132, R5, !P1 ;  /* 0x0000000584057207 */ /* 0x010fe40004800000 */
[----:B------:R0:W-:Y:S01]  /*26dd0*/  STL [R1+0x60], R8 ;  /* 0x0000600801007387 */ /* 0x0001e20000100800 */
[----:B------:R-:W-:Y:S01]  /*26de0*/  IMAD.MOV.U32 R17, RZ, RZ, R8 ;  /* 0x000000ffff117224 */ /* 0x000fe200078e0008 */
[----:B------:R-:W-:Y:S01]  /*26df0*/  PRMT R25, RZ, 0x7610, R25 ;  /* 0x00007610ff197816 */ /* 0x000fe20000000019 */
[----:B------:R-:W-:Y:S01]  /*26e00*/  @!P6 IMAD.MOV R19, RZ, RZ, -R19 ;  /* 0x000000ffff13e224 */ /* 0x000fe200078e0a13 */
[----:B------:R-:W4:Y:S01]  /*26e10*/  LDL R15, [R1+0x2408] ;  /* 0x00240800010f7983 */ /* 0x000f220000100800 */
[----:B------:R-:W-:Y:S01]  /*26e20*/  ISETP.GE.AND P5, PT, R6, RZ, PT ;  /* 0x000000ff0600720c */ /* 0x000fe20003fa6270 */
[----:B------:R-:W1:Y:S02]  /*26e30*/  LDCU UR7, c[0x0][0x3b0] ;  /* 0x00007600ff0777ac */ /* 0x000e640008000800 */
[----:B------:R3:W-:Y:S04]  /*26e40*/  STL [R1+0x28], R4 ;  /* 0x0000280401007387 */ /* 0x0007e80000100800 */
[----:B------:R-:W4:Y:S04]  /*26e50*/  LDL.LU R9, [R1+0x74] ;  /* 0x0000740001097983 */ /* 0x000f280000300800 */
[----:B0-----:R-:W4:Y:S01]  /*26e60*/  LDL.LU R8, [R1+0x35c] ;  /* 0x00035c0001087983 */ /* 0x001f220000300800 */
[----:B------:R-:W-:Y:S01]  /*26e70*/  ISETP.GT.U32.AND P6, PT, R133, R16, PT ;  /* 0x000000108500720c */ /* 0x000fe20003fc4070 */
[----:B------:R-:W-:Y:S01]  /*26e80*/  @!P5 IMAD.MOV R18, RZ, RZ, -R18 ;  /* 0x000000ffff12d224 */ /* 0x000fe200078e0a12 */
[----:B------:R-:W-:Y:S01]  /*26e90*/  ISETP.GE.AND P5, PT, R13, RZ, PT ;  /* 0x000000ff0d00720c */ /* 0x000fe20003fa6270 */
[----:B------:R-:W-:Y:S01]  /*26ea0*/  IMAD R89, R5, UR19, RZ ;  /* 0x0000001305597c24 */ /* 0x000fe2000f8e02ff */
[----:B------:R-:W4:Y:S01]  /*26eb0*/  LDL.LU R13, [R1+0x354] ;  /* 0x00035400010d7983 */ /* 0x000f220000300800 */
[----:B------:R-:W-:Y:S01]  /*26ec0*/  ISETP.GT.U32.AND P3, PT, R133, R11, PT ;  /* 0x0000000b8500720c */ /* 0x000fe20003f64070 */
[----:B------:R-:W0:Y:S02]  /*26ed0*/  LDCU UR19, c[0x0][0x3b0] ;  /* 0x00007600ff1377ac */ /* 0x000e240008000800 */
[----:B------:R0:W4:Y:S05]  /*26ee0*/  @P4 LDG.E.U16 R25, desc[UR20][R36.64] ;  /* 0x0000001424194981 */ /* 0x00012a000c1e1500 */
[----:B------:R-:W-:-:S05]  /*26ef0*/  @!P6 IMAD.IADD R16, R16, 0x1, -R133 ;  /* 0x000000011010e824 */ /* 0x000fca00078e0a85 */
[----:B------:R-:W-:Y:S01]  /*26f00*/  ISETP.GT.U32.AND P6, PT, R133, R16, PT ;  /* 0x000000108500720c */ /* 0x000fe20003fc4070 */
[----:B------:R-:W-:Y:S01]  /*26f10*/  @!P5 IMAD.MOV R17, RZ, RZ, -R17 ;  /* 0x000000ffff11d224 */ /* 0x000fe200078e0a11 */
[----:B--2---:R-:W-:-:S11]  /*26f20*/  ISETP.GE.AND P5, PT, R35, RZ, PT ;  /* 0x000000ff2300720c */ /* 0x004fd60003fa6270 */
[----:B------:R-:W-:Y:S01]  /*26f30*/  @!P6 IMAD.IADD R16, R16, 0x1, -R133 ;  /* 0x000000011010e824 */ /* 0x000fe200078e0a85 */
[----:B---3--:R-:W-:-:S04]  /*26f40*/  SEL R4, R132, R12, !P1 ;  /* 0x0000000c84047207 */ /* 0x008fc80004800000 */
[----:B------:R2:W-:Y:S01]  /*26f50*/  STL [R1+0x6c], R16 ;  /* 0x00006c1001007387 */ /* 0x0005e20000100800 */
[----:B------:R-:W-:Y:S01]  /*26f60*/  SEL R5, R132, R34, !P1 ;  /* 0x0000002284057207 */ /* 0x000fe20004800000 */
[----:B------:R-:W-:Y:S02]  /*26f70*/  IMAD R72, R4, UR23, RZ ;  /* 0x0000001704487c24 */ /* 0x000fe4000f8e02ff */
[----:B------:R-:W3:Y:S01]  /*26f80*/  LDL.LU R12, [R1+0x70] ;  /* 0x00007000010c7983 */ /* 0x000ee20000300800 */
[----:B------:R-:W-:Y:S01]  /*26f90*/  @!P3 IMAD.IADD R11, R11, 0x1, -R133 ;  /* 0x000000010b0bb824 */ /* 0x000fe200078e0a85 */
[----:B------:R-:W-:Y:S01]  /*26fa0*/  ISETP.GT.U32.AND P6, PT, R133, R10, PT ;  /* 0x0000000a8500720c */ /* 0x000fe20003fc4070 */
[----:B------:R-:W-:Y:S01]  /*26fb0*/  IMAD R88, R5, UR22, RZ ;  /* 0x0000001605587c24 */ /* 0x000fe2000f8e02ff */
[----:B------:R-:W3:Y:S01]  /*26fc0*/  LDL R35, [R1+0x2404] ;  /* 0x0024040001237983 */ /* 0x000ee20000100800 */
[----:B------:R-:W-:Y:S01]  /*26fd0*/  PRMT R26, RZ, 0x7610, R26 ;  /* 0x00007610ff1a7816 */ /* 0x000fe2000000001a */
[----:B--2---:R-:W-:Y:S01]  /*26fe0*/  @!P5 IMAD.MOV R16, RZ, RZ, -R16 ;  /* 0x000000ffff10d224 */ /* 0x004fe200078e0a10 */
[----:B------:R-:W-:Y:S01]  /*26ff0*/  SEL R4, R132, R14, !P1 ;  /* 0x0000000e84047207 */ /* 0x000fe20004800000 */
[----:B------:R-:W2:Y:S01]  /*27000*/  LDL.LU R34, [R1+0x350] ;  /* 0x0003500001227983 */ /* 0x000ea20000300800 */
[----:B------:R-:W-:-:S06]  /*27010*/  ISETP.GT.U32.AND P3, PT, R133, R11, PT ;  /* 0x0000000b8500720c */ /* 0x000fcc0003f64070 */
[----:B------:R-:W-:Y:S01]  /*27020*/  @!P6 IMAD.IADD R10, R10, 0x1, -R133 ;  /* 0x000000010a0ae824 */ /* 0x000fe200078e0a85 */
[----:B------:R-:W-:Y:S01]  /*27030*/  SEL R5, R132, R32, !P1 ;  /* 0x0000002084057207 */ /* 0x000fe20004800000 */
[----:B------:R-:W2:Y:S01]  /*27040*/  LDL.LU R14, [R1+0x344] ;  /* 0x00034400010e7983 */ /* 0x000ea20000300800 */
[----:B------:R-:W-:Y:S01]  /*27050*/  PRMT R27, RZ, 0x7610, R27 ;  /* 0x00007610ff1b7816 */ /* 0x000fe2000000001b */
[----:B0-----:R-:W-:Y:S01]  /*27060*/  VIADD R37, R33, 0xfc ;  /* 0x000000fc21257836 */ /* 0x001fe20000000000 */
[----:B------:R-:W-:Y:S01]  /*27070*/  IABS R7, R41 ;  /* 0x0000002900077213 */ /* 0x000fe20000000000 */
[----:B------:R-:W-:Y:S01]  /*27080*/  IMAD R70, R5, UR24, RZ ;  /* 0x0000001805467c24 */ /* 0x000fe2000f8e02ff */
[----:B------:R0:W2:Y:S01]  /*27090*/  @P0 LDG.E.U16 R26, desc[UR20][R38.64] ;  /* 0x00000014261a0981 */ /* 0x0000a2000c1e1500 */
[----:B------:R-:W-:Y:S01]  /*270a0*/  PRMT R93, RZ, 0x7610, R93 ;  /* 0x00007610ff5d7816 */ /* 0x000fe2000000005d */
[----:B------:R-:W-:Y:S01]  /*270b0*/  IMAD R71, R4, UR25, RZ ;  /* 0x0000001904477c24 */ /* 0x000fe2000f8e02ff */
[----:B------:R-:W-:Y:S01]  /*270c0*/  PRMT R92, RZ, 0x7610, R92 ;  /* 0x00007610ff5c7816 */ /* 0x000fe2000000005c */
[----:B------:R1:W2:Y:S01]  /*270d0*/  @P4 LDG.E.U16 R27, desc[UR20][R42.64] ;  /* 0x000000142a1b4981 */ /* 0x0002a2000c1e1500 */
[----:B------:R-:W-:Y:S01]  /*270e0*/  @!P3 IMAD.IADD R11, R11, 0x1, -R133 ;  /* 0x000000010b0bb824 */ /* 0x000fe200078e0a85 */
[----:B------:R-:W-:Y:S01]  /*270f0*/  ISETP.GT.U32.AND P6, PT, R133, R10, PT ;  /* 0x0000000a8500720c */ /* 0x000fe20003fc4070 */
[----:B------:R-:W1:Y:S01]  /*27100*/  LDCU UR22, c[0x0][0x3b0] ;  /* 0x00007600ff1677ac */ /* 0x000e620008000800 */
[----:B0-----:R-:W-:Y:S01]  /*27110*/  VIADD R39, R33, 0xfb ;  /* 0x000000fb21277836 */ /* 0x001fe20000000000 */
[----:B------:R-:W-:Y:S01]  /*27120*/  PRMT R91, RZ, 0x7610, R91 ;  /* 0x00007610ff5b7816 */ /* 0x000fe2000000005b */
[----:B------:R-:W0:Y:S01]  /*27130*/  LDCU UR23, c[0x0][0x3b0] ;  /* 0x00007600ff1777ac */ /* 0x000e220008000800 */
[----:B----4-:R-:W-:Y:S01]  /*27140*/  ISETP.GE.AND P5, PT, R15, RZ, PT ;  /* 0x000000ff0f00720c */ /* 0x010fe20003fa6270 */
[----:B------:R-:W-:Y:S01]  /*27150*/  IMAD.HI.U32 R6, R0, R7, RZ ;  /* 0x0000000700067227 */ /* 0x000fe200078e00ff */
[----:B------:R-:W-:Y:S01]  /*27160*/  PRMT R90, RZ, 0x7610, R90 ;  /* 0x00007610ff5a7816 */ /* 0x000fe2000000005a */
[----:B------:R-:W4:Y:S01]  /*27170*/  LDCU UR24, c[0x0][0x3b0] ;  /* 0x00007600ff1877ac */ /* 0x000f220008000800 */
[C---:B------:R-:W-:Y:S01]  /*27180*/  SEL R5, R132.reuse, R8, !P1 ;  /* 0x0000000884057207 */ /* 0x040fe20004800000 */
[----:B------:R-:W0:Y:S01]  /*27190*/  LDCU UR25, c[0x0][0x3b0] ;  /* 0x00007600ff1977ac */ /* 0x000e220008000800 */
[----:B------:R-:W4:Y:S04]  /*271a0*/  LDL.LU R8, [R1+0x340] ;  /* 0x0003400001087983 */ /* 0x000f280000300800 */
[----:B------:R0:W-:Y:S04]  /*271b0*/  STL [R1+0x68], R11 ;  /* 0x0000680b01007387 */ /* 0x0001e80000100800 */
[----:B------:R-:W4:Y:S04]  /*271c0*/  LDL R36, [R1+0x2400] ;  /* 0x0024000001247983 */ /* 0x000f280000100800 */
[----:B------:R-:W4:Y:S01]  /*271d0*/  LDL.LU R32, [R1+0x33c] ;  /* 0x00033c0001207983 */ /* 0x000f220000300800 */
[----:B------:R-:W-:-:S03]  /*271e0*/  SEL R4, R132, R13, !P1 ;  /* 0x0000000d84047207 */ /* 0x000fc60004800000 */
[----:B------:R-:W4:Y:S01]  /*271f0*/  LDL.LU R13, [R1+0x328] ;  /* 0x00032800010d7983 */ /* 0x000f220000300800 */
[----:B------:R-:W-:Y:S02]  /*27200*/  IMAD.MOV.U32 R15, RZ, RZ, R11 ;  /* 0x000000ffff0f7224 */ /* 0x000fe400078e000b */
[----:B------:R-:W-:Y:S01]  /*27210*/  @!P6 IMAD.IADD R10, R10, 0x1, -R133 ;  /* 0x000000010a0ae824 */ /* 0x000fe200078e0a85 */
[----:B0-----:R-:W4:Y:S01]  /*27220*/  LDL.LU R11, [R1+0x78] ;  /* 0x00007800010b7983 */ /* 0x001f220000300800 */
[----:B------:R-:W-:-:S03]  /*27230*/  @!P5 IMAD.MOV R15, RZ, RZ, -R15 ;  /* 0x000000ffff0fd224 */ /* 0x000fc600078e0a0f */
[----:B------:R-:W-:Y:S01]  /*27240*/  STL [R1+0x23e0], R39 ;  /* 0x0023e02701007387 */ /* 0x000fe20000100800 */
[----:B------:R-:W-:Y:S02]  /*27250*/  IMAD R87, R5, UR26, RZ ;  /* 0x0000001a05577c24 */ /* 0x000fe4000f8e02ff */
[----:B------:R-:W-:Y:S01]  /*27260*/  IMAD R86, R4, UR27, RZ ;  /* 0x0000001b04567c24 */ /* 0x000fe2000f8e02ff */
[----:B------:R0:W-:Y:S01]  /*27270*/  STL [R1+0x64], R10 ;  /* 0x0000640a01007387 */ /* 0x0001e20000100800 */
[----:B---3--:R-:W-:Y:S02]  /*27280*/  ISETP.GE.AND P5, PT, R35, RZ, PT ;  /* 0x000000ff2300720c */ /* 0x008fe40003fa6270 */
[C---:B------:R-:W-:Y:S01]  /*27290*/  ISETP.GT.U32.AND P3, PT, R133.reuse, R9, PT ;  /* 0x000000098500720c */ /* 0x040fe20003f64070 */
[----:B------:R-:W3:Y:S01]  /*272a0*/  LDL R35, [R1+0x23fc] ;  /* 0x0023fc0001237983 */ /* 0x000ee20000100800 */
[----:B------:R-:W-:Y:S01]  /*272b0*/  ISETP.GT.U32.AND P6, PT, R133, R12, PT ;  /* 0x0000000c8500720c */ /* 0x000fe20003fc4070 */
[----:B------:R-:W-:Y:S01]  /*272c0*/  IMAD.MOV R6, RZ, RZ, -R6 ;  /* 0x000000ffff067224 */ /* 0x000fe200078e0a06 */
[----:B------:R-:W-:Y:S01]  /*272d0*/  PRMT R154, RZ, 0x7610, R154 ;  /* 0x00007610ff9a7816 */ /* 0x000fe2000000009a */
[----:B------:R-:W3:Y:S01]  /*272e0*/  LDL.LU R43, [R1+0x7c] ;  /* 0x00007c00012b7983 */ /* 0x000ee20000300800 */
[----:B------:R-:W-:Y:S01]  /*272f0*/  PRMT R148, RZ, 0x7610, R148 ;  /* 0x00007610ff947816 */ /* 0x000fe20000000094 */
[----:B------:R-:W0:Y:S01]  /*27300*/  LDCU UR26, c[0x0][0x3b0] ;  /* 0x00007600ff1a77ac */ /* 0x000e220008000800 */
[----:B------:R-:W-:-:S02]  /*27310*/  PRMT R131, RZ, 0x7610, R131 ;  /* 0x00007610ff837816 */ /* 0x000fc40000000083 */
[----:B------:R-:W-:Y:S01]  /*27320*/  PRMT R130, RZ, 0x7610, R130 ;  /* 0x00007610ff827816 */ /* 0x000fe20000000082 */
[----:B------:R-:W1:Y:S01]  /*27330*/  LDCU UR27, c[0x0][0x3b0] ;  /* 0x00007600ff1b77ac */ /* 0x000e620008000800 */
[C---:B--2---:R-:W-:Y:S02]  /*27340*/  SEL R4, R132.reuse, R34, !P1 ;  /* 0x0000002284047207 */ /* 0x044fe40004800000 */
[----:B------:R-:W2:Y:S01]  /*27350*/  LDL.LU R34, [R1+0x338] ;  /* 0x0003380001227983 */ /* 0x000ea20000300800 */
[----:B------:R-:W-:Y:S01]  /*27360*/  SEL R5, R132, R14, !P1 ;  /* 0x0000000e84057207 */ /* 0x000fe20004800000 */
[----:B------:R-:W-:Y:S02]  /*27370*/  IMAD.MOV.U32 R14, RZ, RZ, R10 ;  /* 0x000000ffff0e7224 */ /* 0x000fe400078e000a */
[----:B0-----:R-:W2:Y:S01]  /*27380*/  LDL.LU R10, [R1+0x324] ;  /* 0x00032400010a7983 */ /* 0x001ea20000300800 */
[--C-:B------:R-:W-:Y:S02]  /*27390*/  @!P3 IMAD.IADD R9, R9, 0x1, -R133.reuse ;  /* 0x000000010909b824 */ /* 0x100fe400078e0a85 */
[----:B------:R-:W-:-:S02]  /*273a0*/  @!P6 IMAD.IADD R12, R12, 0x1, -R133 ;  /* 0x000000010c0ce824 */ /* 0x000fc400078e0a85 */
[----:B------:R-:W-:Y:S01]  /*273b0*/  IMAD R85, R4, UR28, RZ ;  /* 0x0000001c04557c24 */ /* 0x000fe2000f8e02ff */
[----:B------:R-:W-:Y:S01]  /*273c0*/  ISETP.GT.U32.AND P3, PT, R133, R9, PT ;  /* 0x000000098500720c */ /* 0x000fe20003f64070 */
[----:B------:R-:W-:Y:S01]  /*273d0*/  IMAD R84, R5, UR29, RZ ;  /* 0x0000001d05547c24 */ /* 0x000fe2000f8e02ff */
[C---:B------:R-:W-:Y:S01]  /*273e0*/  ISETP.GT.U32.AND P6, PT, R133.reuse, R12, PT ;  /* 0x0000000c8500720c */ /* 0x040fe20003fc4070 */
[----:B------:R-:W-:Y:S01]  /*273f0*/  @!P5 IMAD.MOV R14, RZ, RZ, -R14 ;  /* 0x000000ffff0ed224 */ /* 0x000fe200078e0a0e */
[----:B------:R-:W-:Y:S01]  /*27400*/  PRMT R129, RZ, 0x7610, R129 ;  /* 0x00007610ff817816 */ /* 0x000fe20000000081 */
[----:B------:R-:W-:Y:S01]  /*27410*/  IMAD R7, R133, R6, R7 ;  /* 0x0000000685077224 */ /* 0x000fe200078e0207 */
[----:B------:R-:W-:Y:S01]  /*27420*/  PRMT R128, RZ, 0x7610, R128 ;  /* 0x00007610ff807816 */ /* 0x000fe20000000080 */
[----:B------:R-:W0:Y:S01]  /*27430*/  LDCU UR29, c[0x0][0x3b0] ;  /* 0x00007600ff1d77ac */ /* 0x000e220008000800 */
[----:B------:R-:W-:Y:S02]  /*27440*/  PRMT R127, RZ, 0x7610, R127 ;  /* 0x00007610ff7f7816 */ /* 0x000fe4000000007f */
[----:B------:R-:W-:Y:S01]  /*27450*/  PRMT R126, RZ, 0x7610, R126 ;  /* 0x00007610ff7e7816 */ /* 0x000fe2000000007e */
[----:B------:R-:W0:Y:S02]  /*27460*/  LDCU UR28, c[0x0][0x3b0] ;  /* 0x00007600ff1c77ac */ /* 0x000e240008000800 */
[----:B------:R-:W-:-:S02]  /*27470*/  @!P3 IMAD.IADD R9, R9, 0x1, -R133 ;  /* 0x000000010909b824 */ /* 0x000fc400078e0a85 */
[----:B------:R-:W-:Y:S01]  /*27480*/  @!P6 IMAD.IADD R12, R12, 0x1, -R133 ;  /* 0x000000010c0ce824 */ /* 0x000fe200078e0a85 */
[----:B------:R-:W-:Y:S02]  /*27490*/  IABS R6, R39 ;  /* 0x0000002700067213 */ /* 0x000fe40000000000 */
[----:B----4-:R-:W-:-:S05]  /*274a0*/  SEL R4, R132, R8, !P1 ;  /* 0x0000000884047207 */ /* 0x010fca0004800000 */
[----:B------:R-:W-:Y:S01]  /*274b0*/  IMAD R83, R4, UR30, RZ ;  /* 0x0000001e04537c24 */ /* 0x000fe2000f8e02ff */
[----:B------:R-:W-:Y:S02]  /*274c0*/  ISETP.GE.AND P5, PT, R36, RZ, PT ;  /* 0x000000ff2400720c */ /* 0x000fe40003fa6270 */
[C---:B------:R-:W-:Y:S02]  /*274d0*/  SEL R5, R132.reuse, R13, !P1 ;  /* 0x0000000d84057207 */ /* 0x040fe40004800000 */
[----:B------:R-:W-:Y:S01]  /*274e0*/  SEL R4, R132, R32, !P1 ;  /* 0x0000002084047207 */ /* 0x000fe20004800000 */
[----:B------:R-:W-:Y:S01]  /*274f0*/  IMAD.HI.U32 R8, R0, R6, RZ ;  /* 0x0000000600087227 */ /* 0x000fe200078e00ff */
[----:B------:R-:W4:Y:S01]  /*27500*/  LDL R32, [R1+0x23f8] ;  /* 0x0023f80001207983 */ /* 0x000f220000100800 */
[C---:B------:R-:W-:Y:S01]  /*27510*/  ISETP.GT.U32.AND P3, PT, R133.reuse, R11, PT ;  /* 0x0000000b8500720c */ /* 0x040fe20003f64070 */
[----:B------:R-:W0:Y:S01]  /*27520*/  LDCU UR30, c[0x0][0x3b0] ;  /* 0x00007600ff1e77ac */ /* 0x000e220008000800 */
[----:B------:R-:W-:Y:S01]  /*27530*/  IMAD.MOV.U32 R13, RZ, RZ, R9 ;  /* 0x000000ffff0d7224 */ /* 0x000fe200078e0009 */
[----:B------:R1:W-:Y:S04]  /*27540*/  STL [R1+0x74], R9 ;  /* 0x0000740901007387 */ /* 0x0003e80000100800 */
[----:B-1----:R-:W4:Y:S04]  /*27550*/  LDL.LU R9, [R1+0x334] ;  /* 0x0003340001097983 */ /* 0x002f280000300800 */
[----:B------:R-:W4:Y:S04]  /*27560*/  LDL.LU R36, [R1+0x80] ;  /* 0x0000800001247983 */ /* 0x000f280000300800 */
[----:B------:R-:W-:Y:S04]  /*27570*/  STL [R1+0x23dc], R37 ;  /* 0x0023dc2501007387 */ /* 0x000fe80000100800 */
[----:B------:R1:W-:Y:S04]  /*27580*/  STL [R1+0x70], R12 ;  /* 0x0000700c01007387 */ /* 0x0003e80000100800 */
[----:B------:R-:W4:Y:S01]  /*27590*/  LDL R40, [R1+0x23ec] ;  /* 0x0023ec0001287983 */ /* 0x000f220000100800 */
[----:B------:R-:W-:Y:S01]  /*275a0*/  IMAD R69, R4, UR31, RZ ;  /* 0x0000001f04457c24 */ /* 0x000fe2000f8e02ff */
[----:B---3--:R-:W-:Y:S01]  /*275b0*/  ISETP.GT.U32.AND P6, PT, R133, R43, PT ;  /* 0x0000002b8500720c */ /* 0x008fe20003fc4070 */
[----:B------:R-:W-:Y:S01]  /*275c0*/  @!P5 IMAD.MOV R13, RZ, RZ, -R13 ;  /* 0x000000ffff0dd224 */ /* 0x000fe200078e0a0d */
[----:B------:R-:W-:Y:S01]  /*275d0*/  ISETP.GE.AND P5, PT, R35, RZ, PT ;  /* 0x000000ff2300720c */ /* 0x000fe20003fa6270 */
[----:B------:R-:W-:Y:S01]  /*275e0*/  IMAD.MOV R8, RZ, RZ, -R8 ;  /* 0x000000ffff087224 */ /* 0x000fe200078e0a08 */
[----:B------:R-:W-:Y:S01]  /*275f0*/  PRMT R125, RZ, 0x7610, R125 ;  /* 0x00007610ff7d7816 */ /* 0x000fe2000000007d */
[----:B------:R-:W-:Y:S01]  /*27600*/  VIADD R35, R33, 0xfd ;  /* 0x000000fd21237836 */ /* 0x000fe20000000000 */
[----:B------:R-:W-:Y:S01]  /*27610*/  PRMT R124, RZ, 0x7610, R124 ;  /* 0x00007610ff7c7816 */ /* 0x000fe2000000007c */
[----:B------:R-:W-:Y:S01]  /*27620*/  IMAD R6, R133, R8, R6 ;  /* 0x0000000885067224 */ /* 0x000fe200078e0206 */
[----:B------:R-:W-:Y:S01]  /*27630*/  PRMT R123, RZ, 0x7610, R123 ;  /* 0x00007610ff7b7816 */ /* 0x000fe2000000007b */
[----:B------:R-:W-:Y:S01]  /*27640*/  @!P3 IMAD.IADD R11, R11, 0x1, -R133 ;  /* 0x000000010b0bb824 */ /* 0x000fe200078e0a85 */
[----:B------:R-:W-:Y:S01]  /*27650*/  PRMT R122, RZ, 0x7610, R122 ;  /* 0x00007610ff7a7816 */ /* 0x000fe2000000007a */
[----:B------:R-:W-:Y:S01]  /*27660*/  IMAD R68, R5, UR32, RZ ;  /* 0x0000002005447c24 */ /* 0x000fe2000f8e02ff */
[----:B------:R-:W-:-:S02]  /*27670*/  PRMT R121, RZ, 0x7610, R121 ;  /* 0x00007610ff797816 */ /* 0x000fc40000000079 */
[C---:B--2---:R-:W-:Y:S01]  /*27680*/  SEL R4, R132.reuse, R10, !P1 ;  /* 0x0000000a84047207 */ /* 0x044fe20004800000 */
[--C-:B------:R-:W-:Y:S01]  /*27690*/  @!P6 IMAD.IADD R43, R43, 0x1, -R133.reuse ;  /* 0x000000012b2be824 */ /* 0x100fe200078e0a85 */
[----:B------:R-:W2:Y:S01]  /*276a0*/  LDL.LU R10, [R1+0x358] ;  /* 0x00035800010a7983 */ /* 0x000ea20000300800 */
[C---:B------:R-:W-:Y:S01]  /*276b0*/  SEL R8, R132.reuse, R34, !P1 ;  /* 0x0000002284087207 */ /* 0x040fe20004800000 */
[----:B-1----:R-:W-:Y:S01]  /*276c0*/  @!P5 IMAD.MOV R12, RZ, RZ, -R12 ;  /* 0x000000ffff0cd224 */ /* 0x002fe200078e0a0c */
[----:B------:R-:W-:Y:S01]  /*276d0*/  ISETP.GT.U32.AND P3, PT, R133, R11, PT ;  /* 0x0000000b8500720c */ /* 0x000fe20003f64070 */
[----:B------:R-:W3:Y:S01]  /*276e0*/  LDL.LU R38, [R1+0x34c] ;  /* 0x00034c0001267983 */ /* 0x000ee20000300800 */
[----:B------:R-:W-:Y:S01]  /*276f0*/  IABS R5, R37 ;  /* 0x0000002500057213 */ /* 0x000fe20000000000 */
[----:B------:R-:W-:Y:S01]  /*27700*/  VIADD R33, R33, 0xfe ;  /* 0x000000fe21217836 */ /* 0x000fe20000000000 */
[----:B----4-:R-:W-:Y:S01]  /*27710*/  SEL R9, R132, R9, !P1 ;  /* 0x0000000984097207 */ /* 0x010fe20004800000 */
[----:B------:R-:W-:Y:S01]  /*27720*/  STL [R1+0x23d8], R35 ;  /* 0x0023d82301007387 */ /* 0x000fe20000100800 */
[----:B------:R-:W-:Y:S01]  /*27730*/  PRMT R120, RZ, 0x7610, R120 ;  /* 0x00007610ff787816 */ /* 0x000fe20000000078 */
[----:B------:R-:W1:Y:S02]  /*27740*/  LDCU UR32, c[0x0][0x3b0] ;  /* 0x00007600ff2077ac */ /* 0x000e640008000800 */
[----:B------:R-:W4:Y:S01]  /*27750*/  LDL.LU R34, [R1+0x348] ;  /* 0x0003480001227983 */ /* 0x000f220000300800 */
[----:B------:R-:W-:Y:S01]  /*27760*/  ISETP.GT.U32.AND P5, PT, R133, R43, PT ;  /* 0x0000002b8500720c */ /* 0x000fe20003fa4070 */
[----:B------:R-:W0:Y:S01]  /*27770*/  LDCU UR31, c[0x0][0x3b0] ;  /* 0x00007600ff1f77ac */ /* 0x000e220008000800 */
[----:B------:R-:W-:Y:S01]  /*27780*/  ISETP.GE.AND P6, PT, R32, RZ, PT ;  /* 0x000000ff2000720c */ /* 0x000fe20003fc6270 */
[----:B------:R-:W-:-:S05]  /*27790*/  @!P3 IMAD.IADD R11, R11, 0x1, -R133 ;  /* 0x000000010b0bb824 */ /* 0x000fca00078e0a85 */
[----:B------:R1:W-:Y:S04]  /*277a0*/  STL [R1+0x78], R11 ;  /* 0x0000780b01007387 */ /* 0x0003e80000100800 */
[----:B------:R-:W4:Y:S01]  /*277b0*/  LDL.LU R32, [R1+0x330] ;  /* 0x0003300001207983 */ /* 0x000f220000300800 */
[----:B------:R-:W-:-:S03]  /*277c0*/  @!P5 IMAD.IADD R43, R43, 0x1, -R133 ;  /* 0x000000012b2bd824 */ /* 0x000fc600078e0a85 */
[----:B------:R-:W4:Y:S01]  /*277d0*/  LDL.LU R42, [R1+0x32c] ;  /* 0x00032c00012a7983 */ /* 0x000f220000300800 */
[----:B-1----:R-:W-:Y:S01]  /*277e0*/  @!P6 IMAD.MOV R11, RZ, RZ, -R11 ;  /* 0x000000ffff0be224 */ /* 0x002fe200078e0a0b */
[----:B------:R-:W-:Y:S02]  /*277f0*/  ISETP.GE.AND P6, PT, R40, RZ, PT ;  /* 0x000000ff2800720c */ /* 0x000fe40003fc6270 */
[----:B------:R1:W-:Y:S04]  /*27800*/  STL [R1+0x7c], R43 ;  /* 0x00007c2b01007387 */ /* 0x0003e80000100800 */
[----:B------:R-:W4:Y:S01]  /*27810*/  LDL.LU R40, [R1+0x320] ;  /* 0x0003200001287983 */ /* 0x000f220000300800 */
[----:B------:R-:W-:Y:S01]  /*27820*/  IMAD R67, R8, UR12, RZ ;  /* 0x0000000c08437c24 */ /* 0x000fe2000f8e02ff */
[C---:B------:R-:W-:Y:S01]  /*27830*/  ISETP.GT.U32.AND P3, PT, R133.reuse, R36, PT ;  /* 0x000000248500720c */ /* 0x040fe20003f64070 */
[----:B------:R-:W-:Y:S01]  /*27840*/  IMAD.HI.U32 R8, R0, R5, RZ ;  /* 0x0000000500087227 */ /* 0x000fe200078e00ff */
[----:B------:R-:W-:Y:S01]  /*27850*/  ISETP.GT.U32.AND P5, PT, R133, R7, PT ;  /* 0x000000078500720c */ /* 0x000fe20003fa4070 */
[----:B------:R-:W0:Y:S02]  /*27860*/  LDCU UR12, c[0x0][0x3b0] ;  /* 0x00007600ff0c77ac */ /* 0x000e240008000800 */
[----:B------:R-:W-:-:S04]  /*27870*/  IMAD.MOV R8, RZ, RZ, -R8 ;  /* 0x000000ffff087224 */ /* 0x000fc800078e0a08 */
[----:B------:R-:W-:Y:S01]  /*27880*/  IMAD R5, R133, R8, R5 ;  /* 0x0000000885057224 */ /* 0x000fe200078e0205 */
[----:B---3--:R-:W-:Y:S02]  /*27890*/  SEL R8, R132, R38, !P1 ;  /* 0x0000002684087207 */ /* 0x008fe40004800000 */
[----:B------:R-:W3:Y:S04]  /*278a0*/  LDL R38, [R1+0x23e8] ;  /* 0x0023e80001267983 */ /* 0x000ee80000100800 */
[----:B------:R-:W-:Y:S04]  /*278b0*/  STL [R1+0x23d4], R33 ;  /* 0x0023d42101007387 */ /* 0x000fe80000100800 */
[----:B------:R-:W3:Y:S01]  /*278c0*/  LDL.LU R44, [R1+0x31c] ;  /* 0x00031c00012c7983 */ /* 0x000ee20000300800 */
[----:B------:R-:W-:-:S02]  /*278d0*/  IMAD R79, R8, UR65, RZ ;  /* 0x00000041084f7c24 */ /* 0x000fc4000f8e02ff */
[----:B------:R-:W-:Y:S01]  /*278e0*/  IMAD R82, R4, UR62, RZ ;  /* 0x0000003e04527c24 */ /* 0x000fe2000f8e02ff */
[----:B------:R-:W-:Y:S01]  /*278f0*/  IABS R4, R35 ;  /* 0x0000002300047213 */ /* 0x000fe20000000000 */
[--C-:B------:R-:W-:Y:S02]  /*27900*/  @!P3 IMAD.IADD R36, R36, 0x1, -R133.reuse ;  /* 0x000000012424b824 */ /* 0x100fe400078e0a85 */
[----:B------:R-:W-:Y:S02]  /*27910*/  IMAD R81, R9, UR63, RZ ;  /* 0x0000003f09517c24 */ /* 0x000fe4000f8e02ff */
[----:B------:R-:W-:Y:S01]  /*27920*/  @!P5 IMAD.IADD R7, R7, 0x1, -R133 ;  /* 0x000000010707d824 */ /* 0x000fe200078e0a85 */
[----:B--2---:R-:W-:Y:S01]  /*27930*/  SEL R10, R132, R10, !P1 ;  /* 0x0000000a840a7207 */ /* 0x004fe20004800000 */
[----:B------:R-:W-:Y:S01]  /*27940*/  IMAD.HI.U32 R9, R0, R4, RZ ;  /* 0x0000000400097227 */ /* 0x000fe200078e00ff */
[----:B------:R-:W-:Y:S01]  /*27950*/  ISETP.GT.U32.AND P5, PT, R133, R36, PT ;  /* 0x000000248500720c */ /* 0x000fe20003fa4070 */
[----:B------:R-:W2:Y:S01]  /*27960*/  LDCU UR62, c[0x0][0x3b0] ;  /* 0x00007600ff3e77ac */ /* 0x000ea20008000800 */
[C---:B----4-:R-:W-:Y:S01]  /*27970*/  SEL R8, R132.reuse, R34, !P1 ;  /* 0x0000002284087207 */ /* 0x050fe20004800000 */
[----:B------:R-:W4:Y:S01]  /*27980*/  LDCU UR63, c[0x0][0x3b0] ;  /* 0x00007600ff3f77ac */ /* 0x000f220008000800 */
[----:B------:R-:W2:Y:S01]  /*27990*/  LDL.LU R34, [R1+0x318] ;  /* 0x0003180001227983 */ /* 0x000ea20000300800 */
[----:B------:R-:W-:Y:S01]  /*279a0*/  IMAD.MOV R9, RZ, RZ, -R9 ;  /* 0x000000ffff097224 */ /* 0x000fe200078e0a09 */
[----:B------:R-:W-:-:S03]  /*279b0*/  SEL R32, R132, R32, !P1 ;  /* 0x0000002084207207 */ /* 0x000fc60004800000 */
[C---:B------:R-:W-:Y:S01]  /*279c0*/  IMAD R4, R133.reuse, R9, R4 ;  /* 0x0000000985047224 */ /* 0x040fe200078e0204 */
[----:B------:R-:W-:Y:S01]  /*279d0*/  IABS R9, R33 ;  /* 0x0000002100097213 */ /* 0x000fe20000000000 */
[----:B------:R-:W-:Y:S01]  /*279e0*/  IMAD R80, R10, UR64, RZ ;  /* 0x000000400a507c24 */ /* 0x000fe2000f8e02ff */
[----:B------:R-:W-:Y:S01]  /*279f0*/  ISETP.GT.U32.AND P3, PT, R133, R6, PT ;  /* 0x000000068500720c */ /* 0x000fe20003f64070 */
[----:B------:R-:W-:Y:S01]  /*27a00*/  IMAD R78, R8, UR66, RZ ;  /* 0x00000042084e7c24 */ /* 0x000fe2000f8e02ff */
[----:B------:R-:W-:Y:S01]  /*27a10*/  PRMT R119, RZ, 0x7610, R119 ;  /* 0x00007610ff777816 */ /* 0x000fe20000000077 */
[----:B------:R-:W-:Y:S01]  /*27a20*/  IMAD.MOV.U32 R10, RZ, RZ, R43 ;  /* 0x000000ffff0a7224 */ /* 0x000fe200078e002b */
[----:B------:R-:W-:Y:S01]  /*27a30*/  PRMT R118, RZ, 0x7610, R118 ;  /* 0x00007610ff767816 */ /* 0x000fe20000000076 */
[----:B------:R-:W-:Y:S01]  /*27a40*/  IMAD.MOV.U32 R8, RZ, RZ, R9 ;  /* 0x000000ffff087224 */ /* 0x000fe200078e0009 */
[----:B------:R-:W-:Y:S01]  /*27a50*/  SEL R9, R132, R42, !P1 ;  /* 0x0000002a84097207 */ /* 0x000fe20004800000 */
[----:B-1----:R-:W2:Y:S01]  /*27a60*/  LDL.LU R43, [R1+0x314] ;  /* 0x00031400012b7983 */ /* 0x002ea20000300800 */
[----:B------:R-:W-:Y:S01]  /*27a70*/  @!P5 IMAD.IADD R36, R36, 0x1, -R133 ;  /* 0x000000012424d824 */ /* 0x000fe200078e0a85 */
[----:B------:R-:W-:Y:S01]  /*27a80*/  PRMT R117, RZ, 0x7610, R117 ;  /* 0x00007610ff757816 */ /* 0x000fe20000000075 */
[----:B------:R-:W-:Y:S01]  /*27a90*/  IMAD R66, R32, UR67, RZ ;  /* 0x0000004320427c24 */ /* 0x000fe2000f8e02ff */
[----:B------:R-:W4:Y:S01]  /*27aa0*/  LDL.LU R42, [R1+0x310] ;  /* 0x00031000012a7983 */ /* 0x000f220000300800 */
[----:B------:R-:W-:Y:S01]  /*27ab0*/  IMAD R65, R9, UR68, RZ ;  /* 0x0000004409417c24 */ /* 0x000fe2000f8e02ff */
[----:B------:R-:W-:Y:S01]  /*27ac0*/  SEL R9, R132, R40, !P1 ;  /* 0x0000002884097207 */ /* 0x000fe20004800000 */
[----:B------:R-:W-:Y:S01]  /*27ad0*/  @!P3 IMAD.IADD R6, R6, 0x1, -R133 ;  /* 0x000000010606b824 */ /* 0x000fe200078e0a85 */
[----:B------:R1:W-:Y:S01]  /*27ae0*/  STL [R1+0x80], R36 ;  /* 0x0000802401007387 */ /* 0x0003e20000100800 */
[----:B------:R-:W-:Y:S01]  /*27af0*/  IMAD.HI.U32 R0, R0, R8, RZ ;  /* 0x0000000800007227 */ /* 0x000fe200078e00ff */
[----:B------:R-:W-:Y:S01]  /*27b00*/  PRMT R116, RZ, 0x7610, R116 ;  /* 0x00007610ff747816 */ /* 0x000fe20000000074 */
[----:B------:R-:W0:Y:S01]  /*27b10*/  LDCU UR67, c[0x0][0x3b0] ;  /* 0x00007600ff4377ac */ /* 0x000e220008000800 */
[----:B------:R-:W4:Y:S01]  /*27b20*/  LDL.LU R40, [R1+0x104] ;  /* 0x0001040001287983 */ /* 0x000f220000300800 */
[----:B------:R-:W-:Y:S01]  /*27b30*/  ISETP.GT.U32.AND P3, PT, R133, R6, PT ;  /* 0x000000068500720c */ /* 0x000fe20003f64070 */
[----:B------:R-:W-:Y:S01]  /*27b40*/  IMAD.MOV R0, RZ, RZ, -R0 ;  /* 0x000000ffff007224 */ /* 0x000fe200078e0a00 */
[----:B------:R-:W-:Y:S01]  /*27b50*/  PRMT R115, RZ, 0x7610, R115 ;  /* 0x00007610ff737816 */ /* 0x000fe20000000073 */
[----:B------:R-:W-:Y:S01]  /*27b60*/  IMAD R64, R9, UR69, RZ ;  /* 0x0000004509407c24 */ /* 0x000fe2000f8e02ff */
[----:B------:R-:W-:Y:S01]  /*27b70*/  PRMT R114, RZ, 0x7610, R114 ;  /* 0x00007610ff727816 */ /* 0x000fe20000000072 */
[C---:B------:R-:W-:Y:S01]  /*27b80*/  IMAD R0, R133.reuse, R0, R8 ;  /* 0x0000000085007224 */ /* 0x040fe200078e0208 */
[----:B------:R-:W-:Y:S01]  /*27b90*/  PRMT R113, RZ, 0x7610, R113 ;  /* 0x00007610ff717816 */ /* 0x000fe20000000071 */
[----:B------:R-:W-:Y:S01]  /*27ba0*/  @!P6 IMAD.MOV R10, RZ, RZ, -R10 ;  /* 0x000000ffff0ae224 */ /* 0x000fe200078e0a0a */
[C---:B------:R-:W-:Y:S01]  /*27bb0*/  ISETP.GT.U32.AND P5, PT, R133.reuse, R5, PT ;  /* 0x000000058500720c */ /* 0x040fe20003fa4070 */
[----:B------:R-:W0:Y:S04]  /*27bc0*/  LDCU UR68, c[0x0][0x3b0] ;  /* 0x00007600ff4477ac */ /* 0x000e280008000800 */
[--C-:B------:R-:W-:Y:S01]  /*27bd0*/  @!P3 IMAD.IADD R6, R6, 0x1, -R133.reuse ;  /* 0x000000010606b824 */ /* 0x100fe200078e0a85 */
[----:B---3--:R-:W-:Y:S01]  /*27be0*/  ISETP.GE.AND P3, PT, R38, RZ, PT ;  /* 0x000000ff2600720c */ /* 0x008fe20003f66270 */
[----:B------:R-:W-:Y:S01]  /*27bf0*/  IMAD.MOV.U32 R9, RZ, RZ, R36 ;  /* 0x000000ffff097224 */ /* 0x000fe200078e0024 */
[----:B------:R-:W3:Y:S01]  /*27c00*/  LDL.LU R38, [R1+0xf8] ;  /* 0x0000f80001267983 */ /* 0x000ee20000300800 */
[----:B------:R-:W-:Y:S01]  /*27c10*/  SEL R8, R132, R44, !P1 ;  /* 0x0000002c84087207 */ /* 0x000fe20004800000 */
[----:B------:R-:W0:Y:S02]  /*27c20*/  LDCU UR69, c[0x0][0x3b0] ;  /* 0x00007600ff4577ac */ /* 0x000e240008000800 */
[----:B-1----:R-:W3:Y:S02]  /*27c30*/  LDL.LU R36, [R1+0xf4] ;  /* 0x0000f40001247983 */ /* 0x002ee40000300800 */
[----:B------:R-:W-:Y:S01]  /*27c40*/  IMAD R77, R8, UR70, RZ ;  /* 0x00000046084d7c24 */ /* 0x000fe2000f8e02ff */
[----:B------:R-:W-:Y:S01]  /*27c50*/  ISETP.GT.U32.AND P6, PT, R133, R7, PT ;  /* 0x000000078500720c */ /* 0x000fe20003fc4070 */
[----:B------:R-:W-:Y:S01]  /*27c60*/  @!P5 IMAD.IADD R5, R5, 0x1, -R133 ;  /* 0x000000010505d824 */ /* 0x000fe200078e0a85 */
[----:B------:R-:W-:Y:S01]  /*27c70*/  PRMT R112, RZ, 0x7610, R112 ;  /* 0x00007610ff707816 */ /* 0x000fe20000000070 */
[----:B------:R-:W1:Y:S01]  /*27c80*/  LDCU UR64, c[0x0][0x3b0] ;  /* 0x00007600ff4077ac */ /* 0x000e620008000800 */
[----:B------:R-:W-:Y:S01]  /*27c90*/  @!P3 IMAD.MOV R9, RZ, RZ, -R9 ;  /* 0x000000ffff09b224 */ /* 0x000fe200078e0a09 */
[----:B------:R-:W-:-:S02]  /*27ca0*/  PRMT R111, RZ, 0x7610, R111 ;  /* 0x00007610ff6f7816 */ /* 0x000fc4000000006f */
[----:B------:R-:W-:Y:S01]  /*27cb0*/  PRMT R110, RZ, 0x7610, R110 ;  /* 0x00007610ff6e7816 */ /* 0x000fe2000000006e */
[----:B------:R-:W0:Y:S01]  /*27cc0*/  LDCU UR65, c[0x0][0x3b0] ;  /* 0x00007600ff4177ac */ /* 0x000e220008000800 */
[----:B------:R-:W-:Y:S02]  /*27cd0*/  PRMT R109, RZ, 0x7610, R109 ;  /* 0x00007610ff6d7816 */ /* 0x000fe4000000006d */
[----:B------:R-:W-:Y:S01]  /*27ce0*/  PRMT R108, RZ, 0x7610, R108 ;  /* 0x00007610ff6c7816 */ /* 0x000fe2000000006c */
[----:B------:R-:W0:Y:S01]  /*27cf0*/  LDCU UR66, c[0x0][0x3b0] ;  /* 0x00007600ff4277ac */ /* 0x000e220008000800 */
[--C-:B------:R-:W-:Y:S01]  /*27d00*/  @!P6 IMAD.IADD R7, R7, 0x1, -R133.reuse ;  /* 0x000000010707e824 */ /* 0x100fe200078e0a85 */
[C---:B------:R-:W-:Y:S02]  /*27d10*/  ISETP.GT.U32.AND P6, PT, R133.reuse, R4, PT ;  /* 0x000000048500720c */ /* 0x040fe40003fc4070 */
[C---:B--2---:R-:W-:Y:S02]  /*27d20*/  SEL R32, R132.reuse, R43, !P1 ;  /* 0x0000002b84207207 */ /* 0x044fe40004800000 */
[----:B------:R-:W-:Y:S01]  /*27d30*/  SEL R8, R132, R34, !P1 ;  /* 0x0000002284087207 */ /* 0x000fe20004800000 */
[----:B------:R-:W2:Y:S01]  /*27d40*/  LDCU UR70, c[0x0][0x3b0] ;  /* 0x00007600ff4677ac */ /* 0x000ea20008000800 */
[----:B------:R-:W2:Y:S07]  /*27d50*/  LDL.LU R34, [R1+0xf0] ;  /* 0x0000f00001227983 */ /* 0x000eae0000300800 */
[----:B------:R-:W-:Y:S01]  /*27d60*/  @!P6 IMAD.IADD R4, R4, 0x1, -R133 ;  /* 0x000000010404e824 */ /* 0x000fe200078e0a85 */
[C---:B------:R-:W-:Y:S01]  /*27d70*/  ISETP.GT.U32.AND P6, PT, R133.reuse, R5, PT ;  /* 0x000000058500720c */ /* 0x040fe20003fc4070 */
[----:B------:R-:W-:Y:S01]  /*27d80*/  IMAD R75, R8, UR71, RZ ;  /* 0x00000047084b7c24 */ /* 0x000fe2000f8e02ff */
[----:B----4-:R-:W-:Y:S01]  /*27d90*/  SEL R8, R132, R42, !P1 ;  /* 0x0000002a84087207 */ /* 0x010fe20004800000 */
[----:B------:R-:W4:Y:S01]  /*27da0*/  LDL.LU R59, [R1+0x378] ;  /* 0x00037800013b7983 */ /* 0x000f220000300800 */
[C---:B------:R-:W-:Y:S01]  /*27db0*/  ISETP.GT.U32.AND P5, PT, R133.reuse, R0, PT ;  /* 0x000000008500720c */ /* 0x040fe20003fa4070 */
[----:B------:R-:W-:Y:S01]  /*27dc0*/  IMAD R74, R32, UR72, RZ ;  /* 0x00000048204a7c24 */ /* 0x000fe2000f8e02ff */
[----:B------:R-:W-:Y:S01]  /*27dd0*/  ISETP.GT.U32.AND P3, PT, R133, R4, PT ;  /* 0x000000048500720c */ /* 0x000fe20003f64070 */
[----:B------:R-:W-:Y:S01]  /*27de0*/  IMAD R76, R8, UR14, RZ ;  /* 0x0000000e084c7c24 */ /* 0x000fe2000f8e02ff */
[----:B------:R-:W-:Y:S01]  /*27df0*/  SEL R8, R132, R40, !P1 ;  /* 0x0000002884087207 */ /* 0x000fe20004800000 */
[----:B------:R-:W4:Y:S01]  /*27e00*/  LDL.LU R58, [R1+0xec] ;  /* 0x0000ec00013a7983 */ /* 0x000f220000300800 */
[----:B------:R-:W-:Y:S01]  /*27e10*/  PRMT R107, RZ, 0x7610, R107 ;  /* 0x00007610ff6b7816 */ /* 0x000fe2000000006b */
[----:B------:R-:W0:Y:S02]  /*27e20*/  LDCU UR71, c[0x0][0x3b0] ;  /* 0x00007600ff4777ac */ /* 0x000e240008000800 */
[----:B------:R-:W-:Y:S01]  /*27e30*/  @!P6 IMAD.IADD R5, R5, 0x1, -R133 ;  /* 0x000000010505e824 */ /* 0x000fe200078e0a85 */
[----:B------:R-:W-:Y:S01]  /*27e40*/  ISETP.GE.AND P6, PT, R41, RZ, PT ;  /* 0x000000ff2900720c */ /* 0x000fe20003fc6270 */
[----:B------:R-:W-:Y:S01]  /*27e50*/  IMAD R73, R8, UR15, RZ ;  /* 0x0000000f08497c24 */ /* 0x000fe2000f8e02ff */
[----:B------:R-:W4:Y:S01]  /*27e60*/  LDL.LU R57, [R1+0xe8] ;  /* 0x0000e80001397983 */ /* 0x000f220000300800 */
[----:B------:R-:W-:Y:S01]  /*27e70*/  IMAD.MOV.U32 R8, RZ, RZ, R7 ;  /* 0x000000ffff087224 */ /* 0x000fe200078e0007 */
[----:B------:R-:W-:Y:S01]  /*27e80*/  PRMT R106, RZ, 0x7610, R106 ;  /* 0x00007610ff6a7816 */ /* 0x000fe2000000006a */
[----:B------:R-:W-:Y:S01]  /*27e90*/  @!P5 IMAD.IADD R0, R0, 0x1, -R133 ;  /* 0x000000010000d824 */ /* 0x000fe200078e0a85 */
[----:B------:R-:W4:Y:S01]  /*27ea0*/  LDL.LU R56, [R1+0xe4] ;  /* 0x0000e40001387983 */ /* 0x000f220000300800 */
[----:B---3--:R-:W-:-:S03]  /*27eb0*/  SEL R32, R132, R38, !P1 ;  /* 0x0000002684207207 */ /* 0x008fc60004800000 */
[----:B------:R-:W3:Y:S01]  /*27ec0*/  LDL.LU R55, [R1+0xe0] ;  /* 0x0000e00001377983 */ /* 0x000ee20000300800 */
[----:B------:R-:W-:Y:S01]  /*27ed0*/  @!P3 IMAD.IADD R4, R4, 0x1, -R133 ;  /* 0x000000010404b824 */ /* 0x000fe200078e0a85 */
[----:B------:R-:W-:Y:S01]  /*27ee0*/  PRMT R105, RZ, 0x7610, R105 ;  /* 0x00007610ff697816 */ /* 0x000fe20000000069 */
[----:B------:R-:W-:Y:S01]  /*27ef0*/  @!P6 IMAD.MOV R8, RZ, RZ, -R8 ;  /* 0x000000ffff08e224 */ /* 0x000fe200078e0a08 */
[----:B------:R-:W-:Y:S01]  /*27f00*/  ISETP.GE.AND P6, PT, R33, RZ, PT ;  /* 0x000000ff2100720c */ /* 0x000fe20003fc6270 */
[----:B------:R-:W3:Y:S01]  /*27f10*/  LDL.LU R54, [R1+0xdc] ;  /* 0x0000dc0001367983 */ /* 0x000ee20000300800 */
[----:B------:R-:W-:Y:S01]  /*27f20*/  PRMT R104, RZ, 0x7610, R104 ;  /* 0x00007610ff687816 */ /* 0x000fe20000000068 */
[----:B------:R-:W0:Y:S01]  /*27f30*/  LDCU UR72, c[0x0][0x3b0] ;  /* 0x00007600ff4877ac */ /* 0x000e220008000800 */
[----:B------:R-:W0:Y:S01]  /*27f40*/  S2R R33, SR_TID.X ;  /* 0x0000000000217919 */ /* 0x000e220000002100 */
[----:B------:R-:W-:Y:S01]  /*27f50*/  ISETP.GT.U32.AND P5, PT, R133, R0, PT ;  /* 0x000000008500720c */ /* 0x000fe20003fa4070 */
[----:B------:R-:W-:Y:S01]  /*27f60*/  IMAD R63, R32, UR16, RZ ;  /* 0x00000010203f7c24 */ /* 0x000fe2000f8e02ff */
[----:B------:R-:W-:Y:S01]  /*27f70*/  PRMT R103, RZ, 0x7610, R103 ;  /* 0x00007610ff677816 */ /* 0x000fe20000000067 */
[----:B------:R-:W3:Y:S01]  /*27f80*/  LDL.LU R53, [R1+0xd8] ;  /* 0x0000d80001357983 */ /* 0x000ee20000300800 */
[----:B------:R-:W-:Y:S01]  /*27f90*/  SEL R32, R132, R36, !P1 ;  /* 0x0000002484207207 */ /* 0x000fe20004800000 */
[----:B------:R-:W-:Y:S01]  /*27fa0*/  IMAD.MOV.U32 R7, RZ, RZ, R6 ;  /* 0x000000ffff077224 */ /* 0x000fe200078e0006 */
[----:B------:R-:W-:Y:S01]  /*27fb0*/  ISETP.GE.AND P3, PT, R39, RZ, PT ;  /* 0x000000ff2700720c */ /* 0x000fe20003f66270 */
[----:B------:R-:W3:Y:S01]  /*27fc0*/  LDL.LU R52, [R1+0xd4] ;  /* 0x0000d40001347983 */ /* 0x000ee20000300800 */
[----:B------:R-:W-:Y:S01]  /*27fd0*/  PRMT R102, RZ, 0x7610, R102 ;  /* 0x00007610ff667816 */ /* 0x000fe20000000066 */
[----:B------:R-:W0:Y:S02]  /*27fe0*/  LDCU UR16, c[0x0][0x3b0] ;  /* 0x00007600ff1077ac */ /* 0x000e240008000800 */
[----:B------:R-:W3:Y:S01]  /*27ff0*/  LDL.LU R51, [R1+0xd0] ;  /* 0x0000d00001337983 */ /* 0x000ee20000300800 */
[----:B------:R-:W-:Y:S01]  /*28000*/  PRMT R101, RZ, 0x7610, R101 ;  /* 0x00007610ff657816 */ /* 0x000fe20000000065 */
[----:B------:R-:W0:Y:S02]  /*28010*/  LDCU UR14, c[0x0][0x3b0] ;  /* 0x00007600ff0e77ac */ /* 0x000e240008000800 */
[----:B------:R-:W3:Y:S01]  /*28020*/  LDL.LU R50, [R1+0xcc] ;  /* 0x0000cc0001327983 */ /* 0x000ee20000300800 */
[----:B------:R-:W-:Y:S01]  /*28030*/  IMAD R61, R32, UR17, RZ ;  /* 0x00000011203d7c24 */ /* 0x000fe2000f8e02ff */
[----:B------:R-:W-:Y:S01]  /*28040*/  PRMT R100, RZ, 0x7610, R100 ;  /* 0x00007610ff647816 */ /* 0x000fe20000000064 */
[----:B------:R-:W-:Y:S01]  /*28050*/  @!P5 IMAD.IADD R0, R0, 0x1, -R133 ;  /* 0x000000010000d824 */ /* 0x000fe200078e0a85 */
[----:B------:R-:W3:Y:S01]  /*28060*/  LDL.LU R49, [R1+0xc8] ;  /* 0x0000c80001317983 */ /* 0x000ee20000300800 */
[----:B------:R-:W-:Y:S01]  /*28070*/  @!P3 IMAD.MOV R7, RZ, RZ, -R7 ;  /* 0x000000ffff07b224 */ /* 0x000fe200078e0a07 */
[----:B------:R-:W-:Y:S01]  /*28080*/  PRMT R99, RZ, 0x7610, R99 ;  /* 0x00007610ff637816 */ /* 0x000fe20000000063 */
[----:B------:R-:W1:Y:S01]  /*28090*/  LDCU UR17, c[0x0][0x3b0] ;  /* 0x00007600ff1177ac */ /* 0x000e620008000800 */
[----:B------:R-:W3:Y:S01]  /*280a0*/  LDL.LU R48, [R1+0xc4] ;  /* 0x0000c40001307983 */ /* 0x000ee20000300800 */
[----:B------:R-:W-:-:S02]  /*280b0*/  PRMT R98, RZ, 0x7610, R98 ;  /* 0x00007610ff627816 */ /* 0x000fc40000000062 */
[----:B------:R-:W-:Y:S01]  /*280c0*/  PRMT R97, RZ, 0x7610, R97 ;  /* 0x00007610ff617816 */ /* 0x000fe20000000061 */
[----:B------:R-:W3:Y:S01]  /*280d0*/  LDL.LU R47, [R1+0xc0] ;  /* 0x0000c000012f7983 */ /* 0x000ee20000300800 */
[----:B------:R-:W-:Y:S01]  /*280e0*/  PRMT R96, RZ, 0x7610, R96 ;  /* 0x00007610ff607816 */ /* 0x000fe20000000060 */
[----:B------:R-:W1:Y:S02]  /*280f0*/  LDCU UR15, c[0x0][0x3b0] ;  /* 0x00007600ff0f77ac */ /* 0x000e640008000800 */
[----:B------:R-:W3:Y:S01]  /*28100*/  LDL.LU R46, [R1+0xb0] ;  /* 0x0000b000012e7983 */ /* 0x000ee20000300800 */
[----:B0-----:R-:W-:-:S03]  /*28110*/  IMAD R32, R33, 0x100, R33 ;  /* 0x0000010021207824 */ /* 0x001fc600078e0221 */
[----:B------:R-:W3:Y:S01]  /*28120*/  LDL.LU R45, [R1+0xac] ;  /* 0x0000ac00012d7983 */ /* 0x000ee20000300800 */
[----:B------:R-:W-:-:S03]  /*28130*/  IMAD.SHL.U32 R32, R32, 0x2, RZ ;  /* 0x0000000220207824 */ /* 0x000fc600078e00ff */
[----:B------:R-:W3:Y:S04]  /*28140*/  LDL.LU R44, [R1+0xa8] ;  /* 0x0000a800012c7983 */ /* 0x000ee80000300800 */
[----:B------:R-:W3:Y:S04]  /*28150*/  LDL.LU R43, [R1+0xa4] ;  /* 0x0000a400012b7983 */ /* 0x000ee80000300800 */
[----:B------:R-:W3:Y:S01]  /*28160*/  LDL.LU R42, [R1+0xa0] ;  /* 0x0000a000012a7983 */ /* 0x000ee20000300800 */
[----:B------:R-:W-:-:S03]  /*28170*/  ISETP.GE.AND P5, PT, R37, RZ, PT ;  /* 0x000000ff2500720c */ /* 0x000fc60003fa6270 */
[----:B------:R-:W3:Y:S04]  /*28180*/  LDL.LU R41, [R1+0x9c] ;  /* 0x00009c0001297983 */ /* 0x000ee80000300800 */
[----:B------:R-:W3:Y:S01]  /*28190*/  LDL.LU R40, [R1+0x98] ;  /* 0x0000980001287983 */ /* 0x000ee20000300800 */
[----:B------:R-:W-:-:S03]  /*281a0*/  ISETP.GE.AND P3, PT, R35, RZ, PT ;  /* 0x000000ff2300720c */ /* 0x000fc60003f66270 */
[----:B------:R-:W3:Y:S04]  /*281b0*/  LDL.LU R39, [R1+0x94] ;  /* 0x0000940001277983 */ /* 0x000ee80000300800 */
[----:B------:R-:W3:Y:S04]  /*281c0*/  LDL.LU R38, [R1+0x90] ;  /* 0x0000900001267983 */ /* 0x000ee80000300800 */
[----:B------:R-:W3:Y:S04]  /*281d0*/  LDL.LU R37, [R1+0x88] ;  /* 0x0000880001257983 */ /* 0x000ee80000300800 */
[----:B------:R-:W3:Y:S04]  /*281e0*/  LDL.LU R36, [R1+0x84] ;  /* 0x0000840001247983 */ /* 0x000ee80000300800 */
[----:B------:R-:W3:Y:S01]  /*281f0*/  LDL.LU R35, [R1+0x5c] ;  /* 0x00005c0001237983 */ /* 0x000ee20000300800 */
[----:B--2---:R-:W-:-:S03]  /*28200*/  SEL R6, R132, R34, !P1 ;  /* 0x0000002284067207 */ /* 0x004fc60004800000 */
[----:B------:R-:W2:Y:S02]  /*28210*/  LDL.LU R34, [R1+0x58] ;  /* 0x0000580001227983 */ /* 0x000ea40000300800 */
[----:B------:R-:W-:Y:S02]  /*28220*/  IMAD R62, R6, UR73, RZ ;  /* 0x00000049063e7c24 */ /* 0x000fe4000f8e02ff */
[----:B------:R-:W2:Y:S01]  /*28230*/  LDL.LU R33, [R1+0x54] ;  /* 0x0000540001217983 */ /* 0x000ea20000300800 */
[----:B------:R-:W-:Y:S01]  /*28240*/  IMAD.MOV.U32 R6, RZ, RZ, R5 ;  /* 0x000000ffff067224 */ /* 0x000fe200078e0005 */
[----:B------:R-:W-:Y:S01]  /*28250*/  PRMT R95, RZ, 0x7610, R95 ;  /* 0x00007610ff5f7816 */ /* 0x000fe2000000005f */
[----:B------:R-:W-:Y:S01]  /*28260*/  IMAD.MOV.U32 R5, RZ, RZ, R4 ;  /* 0x000000ffff057224 */ /* 0x000fe200078e0004 */
[----:B------:R-:W-:Y:S01]  /*28270*/  PRMT R94, RZ, 0x7610, R94 ;  /* 0x00007610ff5e7816 */ /* 0x000fe2000000005e */
[----:B------:R-:W-:Y:S01]  /*28280*/  IMAD.MOV.U32 R4, RZ, RZ, R0 ;  /* 0x000000ffff047224 */ /* 0x000fe200078e0000 */
[----:B------:R-:W-:Y:S01]  /*28290*/  LOP3.LUT R0, R32, 0x807e, RZ, 0xc0, !PT ;  /* 0x0000807e20007812 */ /* 0x000fe200078ec0ff */
[----:B------:R-:W0:Y:S01]  /*282a0*/  LDCU UR73, c[0x0][0x3b0] ;  /* 0x00007600ff4977ac */ /* 0x000e220008000800 */
[----:B------:R-:W2:Y:S04]  /*282b0*/  LDL.LU R32, [R1+0xc] ;  /* 0x00000c0001207983 */ /* 0x000ea80000300800 */
[----:B------:R-:W-:Y:S04]  /*282c0*/  STL [R1+0x2f90], R0 ;  /* 0x002f900001007387 */ /* 0x000fe80000100800 */
[----:B------:R0:W-:Y:S04]  /*282d0*/  STL.S16 [R1+0xe48], R93 ;  /* 0x000e485d01007387 */ /* 0x0001e80000100600 */
[----:B0-----:R-:W2:Y:S02]  /*282e0*/  LDL.LU R93, [R1+0x33f8] ;  /* 0x0033f800015d7983 */ /* 0x001ea40000300800 */
[----:B--2---:R-:W-:-:S05]  /*282f0*/  PRMT R93, RZ, 0x7610, R93 ;  /* 0x00007610ff5d7816 */ /* 0x004fca000000005d */
        /* <DEDUP_REMOVED lines=142> */
[----:B0-----:R-:W2:Y:S04]  /*28be0*/  LDL.LU R93, [R1+0x3338] ;  /* 0x00333800015d7983 */ /* 0x001ea80000300800 */
[----:B------:R0:W-:Y:S04]  /*28bf0*/  STL.S16 [R1+0xd84], R92 ;  /* 0x000d845c01007387 */ /* 0x0001e80000100600 */
[----:B0-----:R-:W3:Y:S01]  /*28c00*/  LDL.LU R92, [R1+0x3334] ;  /* 0x00333400015c7983 */ /* 0x001ee20000300800 */
[----:B--2---:R-:W-:-:S02]  /*28c10*/  PRMT R93, RZ, 0x7610, R93 ;  /* 0x00007610ff5d7816 */ /* 0x004fc4000000005d */
[----:B---3--:R-:W-:-:S05]  /*28c20*/  PRMT R92, RZ, 0x7610, R92 ;  /* 0x00007610ff5c7816 */ /* 0x008fca000000005c */
[----:B------:R-:W-:Y:S04]  /*28c30*/  STL.64 [R1+0x3160], R92 ;  /* 0x0031605c01007387 */ /* 0x000fe80000100a00 */
        /* <DEDUP_REMOVED lines=99> */
[----:B0-----:R-:W3:Y:S04]  /*29270*/  LDL.LU R90, [R1+0x32ac] ;  /* 0x0032ac00015a7983 */ /* 0x001ee80000300800 */
[----:B------:R0:W-:Y:S04]  /*29280*/  STL.S16 [R1+0xed0], R154 ;  /* 0x000ed09a01007387 */ /* 0x0001e80000100600 */
[----:B0-----:R-:W4:Y:S04]  /*29290*/  LDL.LU R154, [R1+0x32a8] ;  /* 0x0032a800019a7983 */ /* 0x001f280000300800 */
        /* <DEDUP_REMOVED lines=38> */
[----:B------:R0:W-:Y:S01]  /*29500*/  STL.S16 [R1+0xe80], R113 ;  /* 0x000e807101007387 */ /* 0x0001e20000100600 */
[----:B--2---:R-:W-:-:S03]  /*29510*/  PRMT R91, RZ, 0x7610, R91 ;  /* 0x00007610ff5b7816 */ /* 0x004fc6000000005b */
[----:B0-----:R-:W2:Y:S04]  /*29520*/  LDL.LU R113, [R1+0x3258] ;  /* 0x0032580001717983 */ /* 0x001ea80000300800 */
[----:B------:R0:W-:Y:S01]  /*29530*/  STL.S16 [R1+0xe7c], R112 ;  /* 0x000e7c7001007387 */ /* 0x0001e20000100600 */
[----:B---3--:R-:W-:-:S03]  /*29540*/  PRMT R90, RZ, 0x7610, R90 ;  /* 0x00007610ff5a7816 */ /* 0x008fc6000000005a */
[----:B0-----:R-:W3:Y:S04]  /*29550*/  LDL.LU R112, [R1+0x3254] ;  /* 0x0032540001707983 */ /* 0x001ee80000300800 */
[----:B------:R0:W-:Y:S04]  /*29560*/  STL.S16 [R1+0xe78], R111 ;  /* 0x000e786f01007387 */ /* 0x0001e80000100600 */
[----:B0-----:R-:W2:Y:S04]  /*29570*/  LDL.LU R111, [R1+0x3250] ;  /* 0x00325000016f7983 */ /* 0x001ea80000300800 */
        /* <DEDUP_REMOVED lines=8> */
[----:B------:R-:W-:Y:S04]  /*29600*/  STL.64 [R1+0x3080], R90 ;  /* 0x0030805a01007387 */ /* 0x000fe80000100a00 */
        /* <DEDUP_REMOVED lines=19> */
[----:B0-----:R-:W3:Y:S04]  /*29740*/  LDL.LU R97, [R1+0x3218] ;  /* 0x0032180001617983 */ /* 0x001ee80000300800 */
[----:B------:R0:W-:Y:S04]  /*29750*/  STL.S16 [R1+0x1034], R96 ;  /* 0x0010346001007387 */ /* 0x0001e80000100600 */
[----:B0-----:R-:W3:Y:S04]  /*29760*/  LDL.LU R96, [R1+0x3214] ;  /* 0x0032140001607983 */ /* 0x001ee80000300800 */
[----:B------:R0:W-:Y:S04]  /*29770*/  STL.S16 [R1+0x1030], R95 ;  /* 0x0010305f01007387 */ /* 0x0001e80000100600 */
[----:B0-----:R-:W3:Y:S04]  /*29780*/  LDL.LU R95, [R1+0x3210] ;  /* 0x00321000015f7983 */ /* 0x001ee80000300800 */
[----:B------:R0:W-:Y:S04]  /*29790*/  STL.S16 [R1+0x102c], R94 ;  /* 0x00102c5e01007387 */ /* 0x0001e80000100600 */
[----:B0-----:R-:W3:Y:S01]  /*297a0*/  LDL.LU R94, [R1+0x320c] ;  /* 0x00320c00015e7983 */ /* 0x001ee20000300800 */
[----:B------:R-:W-:-:S02]  /*297b0*/  PRMT R153, RZ, 0x7610, R153 ;  /* 0x00007610ff997816 */ /* 0x000fc40000000099 */
[----:B------:R-:W-:Y:S02]  /*297c0*/  PRMT R152, RZ, 0x7610, R152 ;  /* 0x00007610ff987816 */ /* 0x000fe40000000098 */
[----:B------:R-:W-:Y:S01]  /*297d0*/  PRMT R151, RZ, 0x7610, R151 ;  /* 0x00007610ff977816 */ /* 0x000fe20000000097 */
[----:B------:R0:W-:Y:S01]  /*297e0*/  STL.S16 [R1+0x1028], R153 ;  /* 0x0010289901007387 */ /* 0x0001e20000100600 */
[----:B------:R-:W-:Y:S02]  /*297f0*/  PRMT R150, RZ, 0x7610, R150 ;  /* 0x00007610ff967816 */ /* 0x000fe40000000096 */
[----:B------:R-:W-:Y:S01]  /*29800*/  PRMT R149, RZ, 0x7610, R149 ;  /* 0x00007610ff957816 */ /* 0x000fe20000000095 */
[----:B------:R-:W-:Y:S01]  /*29810*/  @!P5 IMAD.MOV R6, RZ, RZ, -R6 ;  /* 0x000000ffff06d224 */ /* 0x000fe200078e0a06 */
[----:B------:R-:W-:Y:S01]  /*29820*/  PRMT R165, RZ, 0x7610, R165 ;  /* 0x00007610ffa57816 */ /* 0x000fe200000000a5 */
[----:B------:R-:W-:Y:S01]  /*29830*/  @!P3 IMAD.MOV R5, RZ, RZ, -R5 ;  /* 0x000000ffff05b224 */ /* 0x000fe200078e0a05 */
[----:B0-----:R-:W3:Y:S01]  /*29840*/  LDL.LU R153, [R1+0x3208] ;  /* 0x0032080001997983 */ /* 0x001ee20000300800 */
[----:B------:R-:W-:-:S03]  /*29850*/  @!P6 IMAD.MOV R4, RZ, RZ, -R4 ;  /* 0x000000ffff04e224 */ /* 0x000fc600078e0a04 */
[----:B------:R0:W-:Y:S01]  /*29860*/  STL.S16 [R1+0x1024], R152 ;  /* 0x0010249801007387 */ /* 0x0001e20000100600 */
[----:B----4-:R-:W-:Y:S02]  /*29870*/  PRMT R154, RZ, 0x7610, R154 ;  /* 0x00007610ff9a7816 */ /* 0x010fe4000000009a */
[----:B------:R-:W-:Y:S01]  /*29880*/  PRMT R148, RZ, 0x7610, R148 ;  /* 0x00007610ff947816 */ /* 0x000fe20000000094 */
[----:B0-----:R-:W4:Y:S04]  /*29890*/  LDL.LU R152, [R1+0x3204] ;  /* 0x0032040001987983 */ /* 0x001f280000300800 */
[----:B------:R0:W-:Y:S01]  /*298a0*/  STL.S16 [R1+0x1020], R151 ;  /* 0x0010209701007387 */ /* 0x0001e20000100600 */
[----:B------:R-:W-:Y:S02]  /*298b0*/  PRMT R147, RZ, 0x7610, R147 ;  /* 0x00007610ff937816 */ /* 0x000fe40000000093 */
[----:B------:R-:W-:-:S02]  /*298c0*/  SEL R59, R132, R59, !P1 ;  /* 0x0000003b843b7207 */ /* 0x000fc40004800000 */
[C---:B------:R-:W-:Y:S01]  /*298d0*/  SEL R58, R132.reuse, R58, !P1 ;  /* 0x0000003a843a7207 */ /* 0x040fe20004800000 */
[----:B0-----:R-:W4:Y:S04]  /*298e0*/  LDL.LU R151, [R1+0x3200] ;  /* 0x0032000001977983 */ /* 0x001f280000300800 */
[----:B------:R0:W-:Y:S01]  /*298f0*/  STL.S16 [R1+0x101c], R150 ;  /* 0x00101c9601007387 */ /* 0x0001e20000100600 */
[C---:B------:R-:W-:Y:S02]  /*29900*/  SEL R57, R132.reuse, R57, !P1 ;  /* 0x0000003984397207 */ /* 0x040fe40004800000 */
[C---:B------:R-:W-:Y:S02]  /*29910*/  SEL R56, R132.reuse, R56, !P1 ;  /* 0x0000003884387207 */ /* 0x040fe40004800000 */
[----:B------:R-:W-:-:S02]  /*29920*/  SEL R55, R132, R55, !P1 ;  /* 0x0000003784377207 */ /* 0x000fc40004800000 */
[C---:B------:R-:W-:Y:S01]  /*29930*/  SEL R54, R132.reuse, R54, !P1 ;  /* 0x0000003684367207 */ /* 0x040fe20004800000 */
[----:B0-----:R-:W4:Y:S01]  /*29940*/  LDL.LU R150, [R1+0x31fc] ;  /* 0x0031fc0001967983 */ /* 0x001f220000300800 */
[----:B------:R-:W-:-:S03]  /*29950*/  SEL R53, R132, R53, !P1 ;  /* 0x0000003584357207 */ /* 0x000fc60004800000 */
[----:B------:R0:W-:Y:S01]  /*29960*/  STL.S16 [R1+0x1018], R149 ;  /* 0x0010189501007387 */ /* 0x0001e20000100600 */
[C---:B------:R-:W-:Y:S02]  /*29970*/  SEL R52, R132.reuse, R52, !P1 ;  /* 0x0000003484347207 */ /* 0x040fe40004800000 */
[C---:B------:R-:W-:Y:S02]  /*29980*/  SEL R51, R132.reuse, R51, !P1 ;  /* 0x0000003384337207 */ /* 0x040fe40004800000 */
[C---:B------:R-:W-:Y:S02]  /*29990*/  SEL R50, R132.reuse, R50, !P1 ;  /* 0x0000003284327207 */ /* 0x040fe40004800000 */
[C---:B------:R-:W-:Y:S02]  /*299a0*/  SEL R49, R132.reuse, R49, !P1 ;  /* 0x0000003184317207 */ /* 0x040fe40004800000 */
[C---:B------:R-:W-:Y:S01]  /*299b0*/  SEL R48, R132.reuse, R48, !P1 ;  /* 0x0000003084307207 */ /* 0x040fe20004800000 */
[----:B0-----:R-:W4:Y:S01]  /*299c0*/  LDL.LU R149, [R1+0x31f8] ;  /* 0x0031f80001957983 */ /* 0x001f220000300800 */
[----:B------:R-:W-:-:S02]  /*299d0*/  SEL R47, R132, R47, !P1 ;  /* 0x0000002f842f7207 */ /* 0x000fc40004800000 */
[C---:B------:R-:W-:Y:S01]  /*299e0*/  SEL R46, R132.reuse, R46, !P1 ;  /* 0x0000002e842e7207 */ /* 0x040fe20004800000 */
        /* <DEDUP_REMOVED lines=8> */
[C---:B------:R-:W-:Y:S02]  /*29a70*/  SEL R39, R132.reuse, R39, !P1 ;  /* 0x0000002784277207 */ /* 0x040fe40004800000 */
[C---:B------:R-:W-:Y:S02]  /*29a80*/  SEL R38, R132.reuse, R38, !P1 ;  /* 0x0000002684267207 */ /* 0x040fe40004800000 */
[C---:B------:R-:W-:Y:S02]  /*29a90*/  SEL R37, R132.reuse, R37, !P1 ;  /* 0x0000002584257207 */ /* 0x040fe40004800000 */
[C---:B------:R-:W-:Y:S02]  /*29aa0*/  SEL R36, R132.reuse, R36, !P1 ;  /* 0x0000002484247207 */ /* 0x040fe40004800000 */
[C---:B------:R-:W-:Y:S02]  /*29ab0*/  SEL R35, R132.reuse, R35, !P1 ;  /* 0x0000002384237207 */ /* 0x040fe40004800000 */
        /* <DEDUP_REMOVED lines=43> */
[----:B------:R-:W-:Y:S02]  /*29d70*/  SEL R4, R132, R4, !P1 ;  /* 0x0000000484047207 */ /* 0x000fe40004800000 */
[----:B------:R-:W-:Y:S01]  /*29d80*/  PRMT R133, RZ, 0x7610, R133 ;  /* 0x00007610ff857816 */ /* 0x000fe20000000085 */
[----:B------:R-:W-:Y:S01]  /*29d90*/  STL.S16 [R1+0x1010], R154 ;  /* 0x0010109a01007387 */ /* 0x000fe20000100600 */
[----:B------:R-:W-:Y:S02]  /*29da0*/  PRMT R132, RZ, 0x7610, R132 ;  /* 0x00007610ff847816 */ /* 0x000fe40000000084 */
[----:B------:R-:W-:Y:S01]  /*29db0*/  PRMT R131, RZ, 0x7610, R131 ;  /* 0x00007610ff837816 */ /* 0x000fe20000000083 */
[----:B------:R-:W-:Y:S01]  /*29dc0*/  STL.S16 [R1+0x100c], R148 ;  /* 0x00100c9401007387 */ /* 0x000fe20000100600 */
[----:B------:R-:W-:Y:S02]  /*29dd0*/  PRMT R130, RZ, 0x7610, R130 ;  /* 0x00007610ff827816 */ /* 0x000fe40000000082 */
[----:B------:R-:W-:Y:S01]  /*29de0*/  PRMT R129, RZ, 0x7610, R129 ;  /* 0x00007610ff817816 */ /* 0x000fe20000000081 */
[----:B------:R-:W-:Y:S01]  /*29df0*/  STL.S16 [R1+0x1008], R147 ;  /* 0x0010089301007387 */ /* 0x000fe20000100600 */
[----:B------:R-:W-:-:S02]  /*29e00*/  PRMT R128, RZ, 0x7610, R128 ;  /* 0x00007610ff807816 */ /* 0x000fc40000000080 */
[----:B------:R-:W-:Y:S01]  /*29e10*/  PRMT R127, RZ, 0x7610, R127 ;  /* 0x00007610ff7f7816 */ /* 0x000fe2000000007f */
[----:B------:R-:W-:Y:S01]  /*29e20*/  STL.S16 [R1+0x1004], R133 ;  /* 0x0010048501007387 */ /* 0x000fe20000100600 */
[----:B------:R-:W-:-:S03]  /*29e30*/  PRMT R126, RZ, 0x7610, R126 ;  /* 0x00007610ff7e7816 */ /* 0x000fc6000000007e */
        /* <DEDUP_REMOVED lines=25> */
[----:B--2---:R-:W-:-:S03]  /*29fd0*/  PRMT R113, RZ, 0x7610, R113 ;  /* 0x00007610ff717816 */ /* 0x004fc60000000071 */
[----:B------:R-:W-:Y:S01]  /*29fe0*/  STL.S16 [R1+0xfcc], R119 ;  /* 0x000fcc7701007387 */ /* 0x000fe20000100600 */
[----:B---3--:R-:W-:-:S03]  /*29ff0*/  PRMT R112, RZ, 0x7610, R112 ;  /* 0x00007610ff707816 */ /* 0x008fc60000000070 */
        /* <DEDUP_REMOVED lines=44> */
[----:B------:R-:W-:Y:S04]  /*2a2c0*/  STL.S16 [R1+0xf70], R96 ;  /* 0x000f706001007387 */ /* 0x000fe80000100600 */
[----:B------:R0:W-:Y:S04]  /*2a2d0*/  STS.U16 [R0+UR4], R31 ;  /* 0x0000001f00007988 */ /* 0x0001e80008000404 */
[----:B------:R-:W-:Y:S04]  /*2a2e0*/  STL.S16 [R1+0xf6c], R95 ;  /* 0x000f6c5f01007387 */ /* 0x000fe80000100600 */
[----:B------:R2:W-:Y:S01]  /*2a2f0*/  STS.U16 [R0+UR4+0x10000], R30 ;  /* 0x0100001e00007988 */ /* 0x0005e20008000404 */
[----:B0-----:R-:W-:-:S03]  /*2a300*/  PRMT R31, RZ, 0x7610, R31 ;  /* 0x00007610ff1f7816 */ /* 0x001fc6000000001f */
[----:B------:R-:W-:Y:S04]  /*2a310*/  STL.S16 [R1+0xf68], R94 ;  /* 0x000f685e01007387 */ /* 0x000fe80000100600 */
[----:B------:R0:W-:Y:S01]  /*2a320*/  STS.U16 [R0+UR4+0x400], R29 ;  /* 0x0004001d00007988 */ /* 0x0001e20008000404 */
[----:B--2---:R-:W-:-:S03]  /*2a330*/  PRMT R30, RZ, 0x7610, R30 ;  /* 0x00007610ff1e7816 */ /* 0x004fc6000000001e */
        /* <DEDUP_REMOVED lines=9> */
[----:B------:R-:W-:Y:S01]  /*2a3d0*/  STL.S16 [R1+0x1058], R90 ;  /* 0x0010585a01007387 */ /* 0x000fe20000100600 */
[----:B------:R-:W-:-:S03]  /*2a3e0*/  PRMT R3, RZ, 0x7610, R3 ;  /* 0x00007610ff037816 */ /* 0x000fc60000000003 */
[----:B------:R0:W-:Y:S01]  /*2a3f0*/  STS.U16 [R0+UR4+0xc00], R25 ;  /* 0x000c001900007988 */ /* 0x0001e20008000404 */
[----:B--2---:R-:W-:-:S03]  /*2a400*/  PRMT R26, RZ, 0x7610, R26 ;  /* 0x00007610ff1a7816 */ /* 0x004fc6000000001a */
[----:B------:R-:W-:Y:S04]  /*2a410*/  STL.S16 [R1+0x1054], R31 ;  /* 0x0010541f01007387 */ /* 0x000fe80000100600 */
[----:B------:R2:W-:Y:S01]  /*2a420*/  STS.U16 [R0+UR4+0x10c00], R24 ;  /* 0x010c001800007988 */ /* 0x0005e20008000404 */
[----:B0-----:R-:W-:-:S03]  /*2a430*/  PRMT R25, RZ, 0x7610, R25 ;  /* 0x00007610ff197816 */ /* 0x001fc60000000019 */
[----:B------:R-:W-:Y:S01]  /*2a440*/  STL.S16 [R1+0x1050], R30 ;  /* 0x0010501e01007387 */ /* 0x000fe20000100600 */
[----:B------:R-:W-:-:S03]  /*2a450*/  IMAD R148, R157, UR22, RZ ;  /* 0x000000169d947c24 */ /* 0x000fc6000f8e02ff */
[----:B------:R-:W-:Y:S01]  /*2a460*/  STL.S16 [R1+0x104c], R29 ;  /* 0x00104c1d01007387 */ /* 0x000fe20000100600 */
[----:B--2---:R-:W-:-:S03]  /*2a470*/  PRMT R24, RZ, 0x7610, R24 ;  /* 0x00007610ff187816 */ /* 0x004fc60000000018 */
[----:B------:R-:W-:Y:S01]  /*2a480*/  STL.S16 [R1+0x1074], R28 ;  /* 0x0010741c01007387 */ /* 0x000fe20000100600 */
[----:B------:R-:W-:-:S03]  /*2a490*/  PRMT R0, RZ, 0x7610, R0 ;  /* 0x00007610ff007816 */ /* 0x000fc60000000000 */
[----:B------:R-:W-:Y:S04]  /*2a4a0*/  STL.S16 [R1+0x1070], R27 ;  /* 0x0010701b01007387 */ /* 0x000fe80000100600 */
[----:B------:R-:W-:Y:S04]  /*2a4b0*/  STL.S16 [R1+0x106c], R26 ;  /* 0x00106c1a01007387 */ /* 0x000fe80000100600 */
[----:B------:R-:W-:Y:S04]  /*2a4c0*/  STL.S16 [R1+0x1068], R25 ;  /* 0x0010681901007387 */ /* 0x000fe80000100600 */
[----:B------:R-:W-:Y:S04]  /*2a4d0*/  STL.S16 [R1+0x1064], R24 ;  /* 0x0010641801007387 */ /* 0x000fe80000100600 */
[----:B------:R-:W-:Y:S04]  /*2a4e0*/  STL.S16 [R1+0x1060], R3 ;  /* 0x0010600301007387 */ /* 0x000fe80000100600 */
[----:B------:R0:W-:Y:S04]  /*2a4f0*/  STL.S16 [R1+0x105c], R0 ;  /* 0x00105c0001007387 */ /* 0x0001e80000100600 */
[----:B------:R-:W-:Y:S04]  /*2a500*/  STL [R1+0x10a0], R148 ;  /* 0x0010a09401007387 */ /* 0x000fe80000100800 */
[----:B------:R-:W2:Y:S01]  /*2a510*/  LDL R99, [R1+0x9c8] ;  /* 0x0009c80001637983 */ /* 0x000ea20000100800 */
[----:B0-----:R-:W-:-:S03]  /*2a520*/  IMAD R0, R164, UR29, RZ ;  /* 0x0000001da4007c24 */ /* 0x001fc6000f8e02ff */
[----:B------:R-:W3:Y:S04]  /*2a530*/  LDL R98, [R1+0x9c4] ;  /* 0x0009c40001627983 */ /* 0x000ee80000100800 */
[----:B------:R-:W-:Y:S04]  /*2a540*/  STL [R1+0x10a4], R0 ;  /* 0x0010a40001007387 */ /* 0x000fe80000100800 */
[----:B------:R-:W3:Y:S04]  /*2a550*/  LDL R97, [R1+0x9c0] ;  /* 0x0009c00001617983 */ /* 0x000ee80000100800 */
[----:B------:R-:W3:Y:S04]  /*2a560*/  LDL R123, [R1+0x9b4] ;  /* 0x0009b400017b7983 */ /* 0x000ee80000100800 */
[----:B------:R-:W4:Y:S04]  /*2a570*/  LDL R100, [R1+0x99c] ;  /* 0x00099c0001647983 */ /* 0x000f280000100800 */
[----:B------:R-:W4:Y:S04]  /*2a580*/  LDL R111, [R1+0x9b0] ;  /* 0x0009b000016f7983 */ /* 0x000f280000100800 */
[----:B------:R-:W4:Y:S01]  /*2a590*/  LDL R95, [R1+0x998] ;  /* 0x00099800015f7983 */ /* 0x000f220000100800 */
[----:B------:R-:W-:Y:S01]  /*2a5a0*/  IMAD R57, R57, UR75, RZ ;  /* 0x0000004b39397c24 */ /* 0x000fe2000f8e02ff */
[----:B------:R-:W0:Y:S02]  /*2a5b0*/  LDCU UR75, c[0x0][0x3b0] ;  /* 0x00007600ff4b77ac */ /* 0x000e240008000800 */
[----:B------:R-:W4:Y:S04]  /*2a5c0*/  LDL R109, [R1+0x994] ;  /* 0x00099400016d7983 */ /* 0x000f280000100800 */
[----:B------:R-:W4:Y:S04]  /*2a5d0*/  LDL R122, [R1+0x990] ;  /* 0x00099000017a7983 */ /* 0x000f280000100800 */
[----:B------:R-:W4:Y:S01]  /*2a5e0*/  LDL R121, [R1+0x984] ;  /* 0x0009840001797983 */ /* 0x000f220000100800 */
[----:B------:R-:W-:Y:S01]  /*2a5f0*/  IMAD R55, R55, UR10, RZ ;  /* 0x0000000a37377c24 */ /* 0x000fe2000f8e02ff */
[----:B------:R-:W0:Y:S02]  /*2a600*/  LDCU UR10, c[0x0][0x3b0] ;  /* 0x00007600ff0a77ac */ /* 0x000e240008000800 */
[----:B------:R-:W4:Y:S04]  /*2a610*/  LDL R120, [R1+0x980] ;  /* 0x0009800001787983 */ /* 0x000f280000100800 */
[----:B------:R-:W4:Y:S04]  /*2a620*/  LDL R119, [R1+0x96c] ;  /* 0x00096c0001777983 */ /* 0x000f280000100800 */
[----:B------:R-:W4:Y:S04]  /*2a630*/  LDL R117, [R1+0x968] ;  /* 0x0009680001757983 */ /* 0x000f280000100800 */
[----:B------:R-:W4:Y:S01]  /*2a640*/  LDL R108, [R1+0x964] ;  /* 0x00096400016c7983 */ /* 0x000f220000100800 */
[----:B------:R-:W-:-:S03]  /*2a650*/  IMAD R147, R163, UR28, RZ ;  /* 0x0000001ca3937c24 */ /* 0x000fc6000f8e02ff */
[----:B------:R-:W4:Y:S01]  /*2a660*/  LDL R107, [R1+0x960] ;  /* 0x00096000016b7983 */ /* 0x000f220000100800 */
[----:B0-----:R-:W-:-:S03]  /*2a670*/  IMAD R3, R6, UR75, RZ ;  /* 0x0000004b06037c24 */ /* 0x001fc6000f8e02ff */
[----:B------:R-:W4:Y:S04]  /*2a680*/  LDL R106, [R1+0x954] ;  /* 0x00095400016a7983 */ /* 0x000f280000100800 */
[----:B------:R-:W-:Y:S04]  /*2a690*/  STL [R1+0x109c], R147 ;  /* 0x00109c9301007387 */ /* 0x000fe80000100800 */
[----:B------:R-:W-:Y:S01]  /*2a6a0*/  STL [R1+0x10b0], R3 ;  /* 0x0010b00301007387 */ /* 0x000fe20000100800 */
[----:B------:R-:W-:-:S03]  /*2a6b0*/  IMAD R25, R140, UR37, RZ ;  /* 0x000000258c197c24 */ /* 0x000fc6000f8e02ff */
[----:B------:R-:W4:Y:S01]  /*2a6c0*/  LDL R115, [R1+0x950] ;  /* 0x0009500001737983 */ /* 0x000f220000100800 */
[----:B------:R-:W-:-:S03]  /*2a6d0*/  IMAD R140, R4, UR10, RZ ;  /* 0x0000000a048c7c24 */ /* 0x000fc6000f8e02ff */
[----:B------:R-:W4:Y:S01]  /*2a6e0*/  LDL R113, [R1+0x93c] ;  /* 0x00093c0001717983 */ /* 0x000f220000100800 */
[----:B--2---:R-:W-:-:S05]  /*2a6f0*/  IMAD.WIDE R90, R99, 0x2, R138 ;  /* 0x00000002635a7825 */ /* 0x004fca00078e028a */
[----:B------:R3:W-:Y:S04]  /*2a700*/  STL.64 [R1+0xd68], R90 ;  /* 0x000d685a01007387 */ /* 0x0007e80000100a00 */
[----:B------:R-:W2:Y:S04]  /*2a710*/  LDL R105, [R1+0x938] ;  /* 0x0009380001697983 */ /* 0x000ea80000100800 */
[----:B------:R-:W2:Y:S01]  /*2a720*/  LDL R103, [R1+0x934] ;  /* 0x0009340001677983 */ /* 0x000ea20000100800 */
[----:B---3--:R-:W-:-:S03]  /*2a730*/  IMAD.WIDE R90, R98, 0x2, R138 ;  /* 0x00000002625a7825 */ /* 0x008fc600078e028a */
[----:B------:R-:W-:Y:S01]  /*2a740*/  STL [R1+0x10ac], R140 ;  /* 0x0010ac8c01007387 */ /* 0x000fe20000100800 */
[----:B------:R-:W-:-:S03]  /*2a750*/  IMAD.WIDE R98, R97, 0x2, R138 ;  /* 0x0000000261627825 */ /* 0x000fc600078e028a */
[----:B------:R-:W3:Y:S04]  /*2a760*/  LDL R101, [R1+0x930] ;  /* 0x0009300001657983 */ /* 0x000ee80000100800 */
[----:B------:R4:W-:Y:S04]  /*2a770*/  STL.64 [R1+0xd60], R90 ;  /* 0x000d605a01007387 */ /* 0x0009e80000100a00 */
[----:B------:R-:W3:Y:S01]  /*2a780*/  LDL R97, [R1+0x924] ;  /* 0x0009240001617983 */ /* 0x000ee20000100800 */
[----:B------:R-:W-:-:S05]  /*2a790*/  IMAD.WIDE R124, R123, 0x2, R138 ;  /* 0x000000027b7c7825 */ /* 0x000fca00078e028a */
[----:B------:R-:W-:Y:S01]  /*2a7a0*/  STL.64 [R1+0xd50], R124 ;  /* 0x000d507c01007387 */ /* 0x000fe20000100a00 */
[----:B----4-:R-:W-:-:S03]  /*2a7b0*/  IMAD.WIDE R90, R100, 0x2, R138 ;  /* 0x00000002645a7825 */ /* 0x010fc600078e028a */
[----:B------:R-:W4:Y:S01]  /*2a7c0*/  LDL R100, [R1+0x920] ;  /* 0x0009200001647983 */ /* 0x000f220000100800 */
[----:B------:R-:W-:-:S05]  /*2a7d0*/  IMAD.WIDE R92, R111, 0x2, R138 ;  /* 0x000000026f5c7825 */ /* 0x000fca00078e028a */
[----:B------:R-:W-:Y:S04]  /*2a7e0*/  STL.64 [R1+0xd48], R92 ;  /* 0x000d485c01007387 */ /* 0x000fe80000100a00 */
[----:B------:R-:W-:Y:S04]  /*2a7f0*/  STL.64 [R1+0xd58], R98 ;  /* 0x000d586201007387 */ /* 0x000fe80000100a00 */
[----:B------:R0:W-:Y:S04]  /*2a800*/  STL.64 [R1+0xd40], R90 ;  /* 0x000d405a01007387 */ /* 0x0001e80000100a00 */
[----:B------:R-:W-:Y:S04]  /*2a810*/  STL [R1+0x31ec], R98 ;  /* 0x0031ec6201007387 */ /* 0x000fe80000100800 */
[----:B------:R-:W-:Y:S01]  /*2a820*/  STL [R1+0x31e8], R99 ;  /* 0x0031e86301007387 */ /* 0x000fe20000100800 */
[----:B0-----:R-:W-:-:S03]  /*2a830*/  IMAD.WIDE R90, R95, 0x2, R138 ;  /* 0x000000025f5a7825 */ /* 0x001fc600078e028a */
[----:B------:R-:W4:Y:S04]  /*2a840*/  LDL R111, [R1+0x90c] ;  /* 0x00090c00016f7983 */ /* 0x000f280000100800 */
[----:B------:R-:W4:Y:S04]  /*2a850*/  LDL R95, [R1+0x908] ;  /* 0x00090800015f7983 */ /* 0x000f280000100800 */
[----:B------:R0:W-:Y:S01]  /*2a860*/  STL.64 [R1+0xd38], R90 ;  /* 0x000d385a01007387 */ /* 0x0001e20000100a00 */
[----:B------:R-:W-:-:S04]  /*2a870*/  IMAD.WIDE R92, R122, 0x2, R138 ;  /* 0x000000027a5c7825 */ /* 0x000fc800078e028a */
[--C-:B0-----:R-:W-:Y:S02]  /*2a880*/  IMAD.WIDE R90, R109, 0x2, R138.reuse ;  /* 0x000000026d5a7825 */ /* 0x101fe400078e028a */
[----:B------:R-:W4:Y:S04]  /*2a890*/  LDL R109, [R1+0x904] ;  /* 0x00090400016d7983 */ /* 0x000f280000100800 */
[----:B------:R0:W-:Y:S01]  /*2a8a0*/  STL.64 [R1+0xd20], R90 ;  /* 0x000d205a01007387 */ /* 0x0001e20000100a00 */
[----:B------:R-:W-:-:S03]  /*2a8b0*/  IMAD.WIDE R98, R120, 0x2, R138 ;  /* 0x0000000278627825 */ /* 0x000fc600078e028a */
[----:B------:R1:W-:Y:S01]  /*2a8c0*/  STL.64 [R1+0xd18], R92 ;  /* 0x000d185c01007387 */ /* 0x0003e20000100a00 */
[----:B0-----:R-:W-:-:S04]  /*2a8d0*/  IMAD.WIDE R90, R121, 0x2, R138 ;  /* 0x00000002795a7825 */ /* 0x001fc800078e028a */
[--C-:B-1----:R-:W-:Y:S01]  /*2a8e0*/  IMAD.WIDE R92, R119, 0x2, R138.reuse ;  /* 0x00000002775c7825 */ /* 0x102fe200078e028a */
[----:B------:R0:W-:Y:S04]  /*2a8f0*/  STL.64 [R1+0xd10], R90 ;  /* 0x000d105a01007387 */ /* 0x0001e80000100a00 */
[----:B------:R1:W-:Y:S04]  /*2a900*/  STL.64 [R1+0xd08], R98 ;  /* 0x000d086201007387 */ /* 0x0003e80000100a00 */
[----:B------:R1:W-:Y:S01]  /*2a910*/  STL.64 [R1+0xd00], R92 ;  /* 0x000d005c01007387 */ /* 0x0003e20000100a00 */
[----:B0-----:R-:W-:-:S04]  /*2a920*/  IMAD.WIDE R90, R117, 0x2, R138 ;  /* 0x00000002755a7825 */ /* 0x001fc800078e028a */
[--C-:B-1----:R-:W-:Y:S01]  /*2a930*/  IMAD.WIDE R98, R108, 0x2, R138.reuse ;  /* 0x000000026c627825 */ /* 0x102fe200078e028a */
[----:B------:R0:W-:Y:S03]  /*2a940*/  STL.64 [R1+0xcf8], R90 ;  /* 0x000cf85a01007387 */ /* 0x0001e60000100a00 */
[--C-:B------:R-:W-:Y:S01]  /*2a950*/  IMAD.WIDE R92, R107, 0x2, R138.reuse ;  /* 0x000000026b5c7825 */ /* 0x100fe200078e028a */
[----:B------:R1:W-:Y:S04]  /*2a960*/  STL.64 [R1+0xcf0], R98 ;  /* 0x000cf06201007387 */ /* 0x0003e80000100a00 */
[----:B------:R-:W4:Y:S01]  /*2a970*/  LDL R108, [R1+0x900] ;  /* 0x00090000016c7983 */ /* 0x000f220000100800 */
[----:B0-----:R-:W-:-:S03]  /*2a980*/  IMAD.WIDE R90, R106, 0x2, R138 ;  /* 0x000000026a5a7825 */ /* 0x001fc600078e028a */
[----:B------:R-:W-:Y:S04]  /*2a990*/  STL.64 [R1+0xcd8], R92 ;  /* 0x000cd85c01007387 */ /* 0x000fe80000100a00 */
[----:B------:R-:W4:Y:S04]  /*2a9a0*/  LDL R107, [R1+0x8f4] ;  /* 0x0008f400016b7983 */ /* 0x000f280000100800 */
[----:B------:R0:W-:Y:S01]  /*2a9b0*/  STL.64 [R1+0xcd0], R90 ;  /* 0x000cd05a01007387 */ /* 0x0001e20000100a00 */
[----:B-1----:R-:W-:-:S03]  /*2a9c0*/  IMAD.WIDE R98, R113, 0x2, R138 ;  /* 0x0000000271627825 */ /* 0x002fc600078e028a */
[----:B------:R-:W4:Y:S01]  /*2a9d0*/  LDL R106, [R1+0x8f0] ;  /* 0x0008f000016a7983 */ /* 0x000f220000100800 */
[----:B0-----:R-:W-:-:S05]  /*2a9e0*/  IMAD.WIDE R90, R115, 0x2, R138 ;  /* 0x00000002735a7825 */ /* 0x001fca00078e028a */
[----:B------:R0:W-:Y:S04]  /*2a9f0*/  STL.64 [R1+0xcc8], R90 ;  /* 0x000cc85a01007387 */ /* 0x0001e80000100a00 */
[----:B------:R-:W-:Y:S01]  /*2aa00*/  STL.64 [R1+0xcc0], R98 ;  /* 0x000cc06201007387 */ /* 0x000fe20000100a00 */
[----:B--2---:R-:W-:-:S03]  /*2aa10*/  IMAD.WIDE R92, R105, 0x2, R138 ;  /* 0x00000002695c7825 */ /* 0x004fc600078e028a */
[----:B------:R-:W2:Y:S01]  /*2aa20*/  LDL R105, [R1+0x8dc] ;  /* 0x0008dc0001697983 */ /* 0x000ea20000100800 */
[----:B0-----:R-:W-:-:S03]  /*2aa30*/  IMAD.WIDE R90, R103, 0x2, R138 ;  /* 0x00000002675a7825 */ /* 0x001fc600078e028a */
[----:B------:R3:W-:Y:S04]  /*2aa40*/  STL.64 [R1+0xcb8], R92 ;  /* 0x000cb85c01007387 */ /* 0x0007e80000100a00 */
[----:B------:R-:W2:Y:S04]  /*2aa50*/  LDL R103, [R1+0x8d8] ;  /* 0x0008d80001677983 */ /* 0x000ea80000100800 */
[----:B------:R0:W-:Y:S01]  /*2aa60*/  STL.64 [R1+0xcb0], R90 ;  /* 0x000cb05a01007387 */ /* 0x0001e20000100a00 */
[----:B---3--:R-:W-:-:S03]  /*2aa70*/  IMAD.WIDE R92, R101, 0x2, R138 ;  /* 0x00000002655c7825 */ /* 0x008fc600078e028a */
[----:B------:R-:W3:Y:S04]  /*2aa80*/  LDL R126, [R1+0x8d4] ;  /* 0x0008d400017e7983 */ /* 0x000ee80000100800 */
[----:B------:R-:W-:Y:S01]  /*2aa90*/  STL.64 [R1+0xca8], R92 ;  /* 0x000ca85c01007387 */ /* 0x000fe20000100a00 */
[----:B0-----:R-:W-:-:S03]  /*2aaa0*/  IMAD.WIDE R90, R97, 0x2, R138 ;  /* 0x00000002615a7825 */ /* 0x001fc600078e028a */
[----:B------:R-:W3:Y:S04]  /*2aab0*/  LDL R125, [R1+0x8d0] ;  /* 0x0008d000017d7983 */ /* 0x000ee80000100800 */
[----:B------:R4:W-:Y:S04]  /*2aac0*/  STL.64 [R1+0xc90], R90 ;  /* 0x000c905a01007387 */ /* 0x0009e80000100a00 */
[----:B------:R-:W3:Y:S04]  /*2aad0*/  LDL R97, [R1+0x8c4] ;  /* 0x0008c40001617983 */ /* 0x000ee80000100800 */
[----:B------:R-:W3:Y:S01]  /*2aae0*/  LDL R124, [R1+0x8c0] ;  /* 0x0008c000017c7983 */ /* 0x000ee20000100800 */
[----:B----4-:R-:W-:-:S03]  /*2aaf0*/  IMAD.WIDE R90, R100, 0x2, R138 ;  /* 0x00000002645a7825 */ /* 0x010fc600078e028a */
[----:B------:R-:W4:Y:S04]  /*2ab00*/  LDL R123, [R1+0x8ac] ;  /* 0x0008ac00017b7983 */ /* 0x000f280000100800 */
[----:B------:R0:W-:Y:S04]  /*2ab10*/  STL.64 [R1+0xc88], R90 ;  /* 0x000c885a01007387 */ /* 0x0001e80000100a00 */
[----:B------:R-:W4:Y:S04]  /*2ab20*/  LDL R101, [R1+0x8a8] ;  /* 0x0008a80001657983 */ /* 0x000f280000100800 */
[----:B------:R-:W4:Y:S01]  /*2ab30*/  LDL R100, [R1+0x8a4] ;  /* 0x0008a40001647983 */ /* 0x000f220000100800 */
[----:B------:R-:W-:-:S03]  /*2ab40*/  IMAD.WIDE R92, R95, 0x2, R138 ;  /* 0x000000025f5c7825 */ /* 0x000fc600078e028a */
[----:B------:R-:W4:Y:S01]  /*2ab50*/  LDL R95, [R1+0x8a0] ;  /* 0x0008a000015f7983 */ /* 0x000f220000100800 */
[----:B0-----:R-:W-:-:S05]  /*2ab60*/  IMAD.WIDE R90, R111, 0x2, R138 ;  /* 0x000000026f5a7825 */ /* 0x001fca00078e028a */
[----:B------:R0:W-:Y:S04]  /*2ab70*/  STL.64 [R1+0xc80], R90 ;  /* 0x000c805a01007387 */ /* 0x0001e80000100a00 */
[----:B------:R1:W-:Y:S04]  /*2ab80*/  STL.64 [R1+0xc78], R92 ;  /* 0x000c785c01007387 */ /* 0x0003e80000100a00 */
[----:B------:R-:W4:Y:S01]  /*2ab90*/  LDL R122, [R1+0x62c] ;  /* 0x00062c00017a7983 */ /* 0x000f220000100800 */
[----:B0-----:R-:W-:-:S03]  /*2aba0*/  IMAD.WIDE R90, R109, 0x2, R138 ;  /* 0x000000026d5a7825 */ /* 0x001fc600078e028a */
[----:B------:R-:W4:Y:S04]  /*2abb0*/  LDL R121, [R1+0x628] ;  /* 0x0006280001797983 */ /* 0x000f280000100800 */
[----:B------:R0:W-:Y:S04]  /*2abc0*/  STL.64 [R1+0xc70], R90 ;  /* 0x000c705a01007387 */ /* 0x0001e80000100a00 */
[----:B------:R-:W4:Y:S04]  /*2abd0*/  LDL R120, [R1+0x61c] ;  /* 0x00061c0001787983 */ /* 0x000f280000100800 */
[----:B------:R-:W4:Y:S04]  /*2abe0*/  LDL R119, [R1+0x618] ;  /* 0x0006180001777983 */ /* 0x000f280000100800 */
[----:B------:R-:W4:Y:S04]  /*2abf0*/  LDL R117, [R1+0x614] ;  /* 0x0006140001757983 */ /* 0x000f280000100800 */
[----:B------:R-:W4:Y:S04]  /*2ac00*/  LDL R115, [R1+0x610] ;  /* 0x0006100001737983 */ /* 0x000f280000100800 */
[----:B------:R-:W4:Y:S04]  /*2ac10*/  LDL R113, [R1+0x5fc] ;  /* 0x0005fc0001717983 */ /* 0x000f280000100800 */
[----:B------:R-:W4:Y:S01]  /*2ac20*/  LDL R111, [R1+0x5ec] ;  /* 0x0005ec00016f7983 */ /* 0x000f220000100800 */
[----:B------:R-:W-:-:S05]  /*2ac30*/  IMAD.WIDE R98, R108, 0x2, R138 ;  /* 0x000000026c627825 */ /* 0x000fca00078e028a */
[----:B------:R-:W-:Y:S01]  /*2ac40*/  STL.64 [R1+0xc68], R98 ;  /* 0x000c686201007387 */ /* 0x000fe20000100a00 */
[----:B-1----:R-:W-:-:S03]  /*2ac50*/  IMAD.WIDE R92, R107, 0x2, R138 ;  /* 0x000000026b5c7825 */ /* 0x002fc600078e028a */
[----:B------:R-:W4:Y:S04]  /*2ac60*/  LDL R109, [R1+0x5e8] ;  /* 0x0005e800016d7983 */ /* 0x000f280000100800 */
[----:B------:R2:W-:Y:S01]  /*2ac70*/  STL.64 [R1+0xc60], R92 ;  /* 0x000c605c01007387 */ /* 0x0005e20000100a00 */
[----:B0-----:R-:W-:-:S03]  /*2ac80*/  IMAD.WIDE R90, R106, 0x2, R138 ;  /* 0x000000026a5a7825 */ /* 0x001fc600078e028a */
[----:B------:R-:W4:Y:S04]  /*2ac90*/  LDL R108, [R1+0x5e0] ;  /* 0x0005e000016c7983 */ /* 0x000f280000100800 */
[----:B------:R0:W-:Y:S04]  /*2aca0*/  STL.64 [R1+0xc58], R90 ;  /* 0x000c585a01007387 */ /* 0x0001e80000100a00 */
[----:B------:R-:W4:Y:S04]  /*2acb0*/  LDL R107, [R1+0x5cc] ;  /* 0x0005cc00016b7983 */ /* 0x000f280000100800 */
[----:B------:R-:W4:Y:S01]  /*2acc0*/  LDL R106, [R1+0x5bc] ;  /* 0x0005bc00016a7983 */ /* 0x000f220000100800 */
[----:B--2---:R-:W-:-:S03]  /*2acd0*/  IMAD.WIDE R92, R105, 0x2, R138 ;  /* 0x00000002695c7825 */ /* 0x004fc600078e028a */
[----:B------:R-:W2:Y:S04]  /*2ace0*/  LDL R105, [R1+0x23c] ;  /* 0x00023c0001697983 */ /* 0x000ea80000100800 */
[----:B------:R-:W-:Y:S01]  /*2acf0*/  STL.64 [R1+0xc50], R92 ;  /* 0x000c505c01007387 */ /* 0x000fe20000100a00 */
[----:B0-----:R-:W-:-:S03]  /*2ad00*/  IMAD.WIDE R90, R103, 0x2, R138 ;  /* 0x00000002675a7825 */ /* 0x001fc600078e028a */
[----:B------:R-:W2:Y:S01]  /*2ad10*/  LDL R103, [R1+0x238] ;  /* 0x0002380001677983 */ /* 0x000ea20000100800 */
[----:B---3--:R-:W-:-:S03]  /*2ad20*/  IMAD.WIDE R98, R126, 0x2, R138 ;  /* 0x000000027e627825 */ /* 0x008fc600078e028a */
[----:B------:R0:W-:Y:S04]  /*2ad30*/  STL.64 [R1+0xc48], R90 ;  /* 0x000c485a01007387 */ /* 0x0001e80000100a00 */
[----:B------:R4:W-:Y:S01]  /*2ad40*/  STL.64 [R1+0xc40], R98 ;  /* 0x000c406201007387 */ /* 0x0009e20000100a00 */
[----:B0-----:R-:W-:-:S04]  /*2ad50*/  IMAD.WIDE R90, R125, 0x2, R138 ;  /* 0x000000027d5a7825 */ /* 0x001fc800078e028a */
[--C-:B------:R-:W-:Y:S02]  /*2ad60*/  IMAD.WIDE R92, R97, 0x2, R138.reuse ;  /* 0x00000002615c7825 */ /* 0x100fe400078e028a */
[----:B------:R-:W3:Y:S04]  /*2ad70*/  LDL R97, [R1+0x230] ;  /* 0x0002300001617983 */ /* 0x000ee80000100800 */
[----:B------:R0:W-:Y:S01]  /*2ad80*/  STL.64 [R1+0xc38], R90 ;  /* 0x000c385a01007387 */ /* 0x0001e20000100a00 */
[----:B----4-:R-:W-:-:S03]  /*2ad90*/  IMAD.WIDE R98, R123, 0x2, R138 ;  /* 0x000000027b627825 */ /* 0x010fc600078e028a */
[----:B------:R1:W-:Y:S01]  /*2ada0*/  STL.64 [R1+0xc30], R92 ;  /* 0x000c305c01007387 */ /* 0x0003e20000100a00 */
[----:B0-----:R-:W-:-:S04]  /*2adb0*/  IMAD.WIDE R90, R124, 0x2, R138 ;  /* 0x000000027c5a7825 */ /* 0x001fc800078e028a */
[--C-:B-1----:R-:W-:Y:S01]  /*2adc0*/  IMAD.WIDE R92, R101, 0x2, R138.reuse ;  /* 0x00000002655c7825 */ /* 0x102fe200078e028a */
[----:B------:R0:W-:Y:S04]  /*2add0*/  STL.64 [R1+0xc28], R90 ;  /* 0x000c285a01007387 */ /* 0x0001e80000100a00 */
[----:B------:R-:W-:Y:S04]  /*2ade0*/  STL.64 [R1+0xc20], R98 ;  /* 0x000c206201007387 */ /* 0x000fe80000100a00 */
[----:B------:R-:W4:Y:S01]  /*2adf0*/  LDL R101, [R1+0x224] ;  /* 0x0002240001657983 */ /* 0x000f220000100800 */
[----:B0-----:R-:W-:-:S03]  /*2ae00*/  IMAD.WIDE R90, R100, 0x2, R138 ;  /* 0x00000002645a7825 */ /* 0x001fc600078e028a */
[----:B------:R-:W-:Y:S04]  /*2ae10*/  STL.64 [R1+0xaf8], R92 ;  /* 0x000af85c01007387 */ /* 0x000fe80000100a00 */
[----:B------:R-:W4:Y:S04]  /*2ae20*/  LDL R100, [R1+0x220] ;  /* 0x0002200001647983 */ /* 0x000f280000100800 */
[----:B------:R0:W-:Y:S02]  /*2ae30*/  STL.64 [R1+0xaf0], R90 ;  /* 0x000af05a01007387 */ /* 0x0001e40000100a00 */
[----:B0-----:R-:W-:-:S02]  /*2ae40*/  IMAD.WIDE R90, R95, 0x2, R138 ;  /* 0x000000025f5a7825 */ /* 0x001fc400078e028a */
[----:B------:R-:W4:Y:S02]  /*2ae50*/  LDL R95, [R1+0x21c] ;  /* 0x00021c00015f7983 */ /* 0x000f240000100800 */
[--C-:B------:R-:W-:Y:S02]  /*2ae60*/  IMAD.WIDE R92, R122, 0x2, R138.reuse ;  /* 0x000000027a5c7825 */ /* 0x100fe400078e028a */
[----:B------:R0:W-:Y:S02]  /*2ae70*/  STL.64 [R1+0xad8], R90 ;  /* 0x000ad85a01007387 */ /* 0x0001e40000100a00 */
[--C-:B------:R-:W-:Y:S02]  /*2ae80*/  IMAD.WIDE R98, R120, 0x2, R138.reuse ;  /* 0x0000000278627825 */ /* 0x100fe400078e028a */
[----:B------:R1:W-:Y:S02]  /*2ae90*/  STL.64 [R1+0xac8], R92 ;  /* 0x000ac85c01007387 */ /* 0x0003e40000100a00 */
        /* <DEDUP_REMOVED lines=12> */
[----:B------:R0:W-:Y:S04]  /*2af60*/  STL.64 [R1+0xa68], R92 ;  /* 0x000a685c01007387 */ /* 0x0001e80000100a00 */
[----:B------:R-:W4:Y:S01]  /*2af70*/  LDL R119, [R1+0x214] ;  /* 0x0002140001777983 */ /* 0x000f220000100800 */
[----:B-1----:R-:W-:-:S03]  /*2af80*/  IMAD.WIDE R98, R108, 0x2, R138 ;  /* 0x000000026c627825 */ /* 0x002fc600078e028a */
[----:B------:R1:W-:Y:S04]  /*2af90*/  STL.64 [R1+0xa60], R90 ;  /* 0x000a605a01007387 */ /* 0x0003e80000100a00 */
[----:B------:R-:W4:Y:S01]  /*2afa0*/  LDL R117, [R1+0x210] ;  /* 0x0002100001757983 */ /* 0x000f220000100800 */
[----:B0-----:R-:W-:-:S04]  /*2afb0*/  IMAD.WIDE R92, R107, 0x2, R138 ;  /* 0x000000026b5c7825 */ /* 0x001fc800078e028a */
[----:B-1----:R-:W-:-:S05]  /*2afc0*/  IMAD.WIDE R90, R109, 0x2, R138 ;  /* 0x000000026d5a7825 */ /* 0x002fca00078e028a */
[----:B------:R0:W-:Y:S04]  /*2afd0*/  STL.64 [R1+0xa48], R90 ;  /* 0x000a485a01007387 */ /* 0x0001e80000100a00 */
[----:B------:R-:W-:Y:S04]  /*2afe0*/  STL.64 [R1+0xa38], R98 ;  /* 0x000a386201007387 */ /* 0x000fe80000100a00 */
[----:B------:R-:W4:Y:S01]  /*2aff0*/  LDL R115, [R1+0x20c] ;  /* 0x00020c0001737983 */ /* 0x000f220000100800 */
[----:B0-----:R-:W-:-:S03]  /*2b000*/  IMAD.WIDE R90, R106, 0x2, R138 ;  /* 0x000000026a5a7825 */ /* 0x001fc600078e028a */
[----:B------:R2:W-:Y:S04]  /*2b010*/  STL.64 [R1+0xa30], R92 ;  /* 0x000a305c01007387 */ /* 0x0005e80000100a00 */
[----:B------:R-:W4:Y:S04]  /*2b020*/  LDL R113, [R1+0x208] ;  /* 0x0002080001717983 */ /* 0x000f280000100800 */
[----:B------:R0:W-:Y:S04]  /*2b030*/  STL.64 [R1+0xa18], R90 ;  /* 0x000a185a01007387 */ /* 0x0001e80000100a00 */
[----:B------:R-:W4:Y:S01]  /*2b040*/  LDL R111, [R1+0x204] ;  /* 0x00020400016f7983 */ /* 0x000f220000100800 */
[----:B--2---:R-:W-:-:S05]  /*2b050*/  IMAD.WIDE R92, R105, 0x2, R138 ;  /* 0x00000002695c7825 */ /* 0x004fca00078e028a */
[----:B------:R-:W-:Y:S01]  /*2b060*/  STL.64 [R1+0xa08], R92 ;  /* 0x000a085c01007387 */ /* 0x000fe20000100a00 */
[----:B0-----:R-:W-:-:S03]  /*2b070*/  IMAD.WIDE R90, R103, 0x2, R138 ;  /* 0x00000002675a7825 */ /* 0x001fc600078e028a */
[----:B------:R-:W2:Y:S04]  /*2b080*/  LDL R109, [R1+0x200] ;  /* 0x00020000016d7983 */ /* 0x000ea80000100800 */
[----:B------:R3:W-:Y:S04]  /*2b090*/  STL.64 [R1+0xa00], R90 ;  /* 0x000a005a01007387 */ /* 0x0007e80000100a00 */
[----:B------:R-:W2:Y:S04]  /*2b0a0*/  LDL R108, [R1+0x1fc] ;  /* 0x0001fc00016c7983 */ /* 0x000ea80000100800 */
[----:B------:R-:W2:Y:S04]  /*2b0b0*/  LDL R107, [R1+0x1f8] ;  /* 0x0001f800016b7983 */ /* 0x000ea80000100800 */
[----:B------:R-:W2:Y:S01]  /*2b0c0*/  LDL R106, [R1+0x1f4] ;  /* 0x0001f400016a7983 */ /* 0x000ea20000100800 */
[----:B---3--:R-:W-:-:S05]  /*2b0d0*/  IMAD.WIDE R90, R97, 0x2, R138 ;  /* 0x00000002615a7825 */ /* 0x008fca00078e028a */
[----:B------:R4:W-:Y:S04]  /*2b0e0*/  STL.64 [R1+0x9e8], R90 ;  /* 0x0009e85a01007387 */ /* 0x0009e80000100a00 */
[----:B------:R-:W3:Y:S04]  /*2b0f0*/  LDL R105, [R1+0x1f0] ;  /* 0x0001f00001697983 */ /* 0x000ee80000100800 */
[----:B------:R-:W3:Y:S04]  /*2b100*/  LDL R97, [R1+0x1ec] ;  /* 0x0001ec0001617983 */ /* 0x000ee80000100800 */
[----:B------:R-:W3:Y:S01]  /*2b110*/  LDL R103, [R1+0x1e8] ;  /* 0x0001e80001677983 */ /* 0x000ee20000100800 */
[----:B----4-:R-:W-:-:S05]  /*2b120*/  IMAD.WIDE R90, R101, 0x2, R138 ;  /* 0x00000002655a7825 */ /* 0x010fca00078e028a */
[----:B------:R0:W-:Y:S01]  /*2b130*/  STL.64 [R1+0x9d8], R90 ;  /* 0x0009d85a01007387 */ /* 0x0001e20000100a00 */
[----:B------:R-:W-:-:S05]  /*2b140*/  IMAD.WIDE R92, R100, 0x2, R138 ;  /* 0x00000002645c7825 */ /* 0x000fca00078e028a */
[----:B------:R1:W-:Y:S04]  /*2b150*/  STL.64 [R1+0x9d0], R92 ;  /* 0x0009d05c01007387 */ /* 0x0003e80000100a00 */
[----:B------:R-:W4:Y:S04]  /*2b160*/  LDL R101, [R1+0x1e4] ;  /* 0x0001e40001657983 */ /* 0x000f280000100800 */
[----:B------:R-:W4:Y:S01]  /*2b170*/  LDL R100, [R1+0x1e0] ;  /* 0x0001e00001647983 */ /* 0x000f220000100800 */
[----:B0-----:R-:W-:-:S05]  /*2b180*/  IMAD.WIDE R90, R95, 0x2, R138 ;  /* 0x000000025f5a7825 */ /* 0x001fca00078e028a */
[----:B------:R0:W-:Y:S04]  /*2b190*/  STL.64 [R1+0x9b8], R90 ;  /* 0x0009b85a01007387 */ /* 0x0001e80000100a00 */
[----:B------:R-:W4:Y:S04]  /*2b1a0*/  LDL R95, [R1+0x1dc] ;  /* 0x0001dc00015f7983 */ /* 0x000f280000100800 */
[----:B------:R-:W4:Y:S01]  /*2b1b0*/  LDL.LU R98, [R1+0x1d8] ;  /* 0x0001d80001627983 */ /* 0x000f220000300800 */
[----:B------:R-:W-:-:S03]  /*2b1c0*/  IMAD R94, R134, UR12, RZ ;  /* 0x0000000c865e7c24 */ /* 0x000fc6000f8e02ff */
[----:B------:R-:W4:Y:S01]  /*2b1d0*/  LDL.LU R99, [R1+0x1d4] ;  /* 0x0001d40001637983 */ /* 0x000f220000300800 */
[----:B------:R-:W-:-:S03]  /*2b1e0*/  IMAD R102, R135, UR32, RZ ;  /* 0x0000002087667c24 */ /* 0x000fc6000f8e02ff */
[----:B------:R-:W4:Y:S04]  /*2b1f0*/  LDL.LU R134, [R1+0x1d0] ;  /* 0x0001d00001867983 */ /* 0x000f280000300800 */
[----:B------:R-:W4:Y:S01]  /*2b200*/  LDL.LU R135, [R1+0x1cc] ;  /* 0x0001cc0001877983 */ /* 0x000f220000300800 */
[----:B------:R-:W-:-:S03]  /*2b210*/  IMAD R110, R136, UR31, RZ ;  /* 0x0000001f886e7c24 */ /* 0x000fc6000f8e02ff */
[----:B------:R-:W4:Y:S01]  /*2b220*/  LDL.LU R136, [R1+0x1c8] ;  /* 0x0001c80001887983 */ /* 0x000f220000300800 */
[----:B------:R-:W-:Y:S02]  /*2b230*/  IMAD R0, R137, UR30, RZ ;  /* 0x0000001e89007c24 */ /* 0x000fe4000f8e02ff */
[----:B------:R-:W-:-:S05]  /*2b240*/  IMAD.WIDE R120, R120, 0x2, R138 ;  /* 0x0000000278787825 */ /* 0x000fca00078e028a */
[----:B------:R-:W-:Y:S01]  /*2b250*/  STL.64 [R1+0x9a8], R120 ;  /* 0x0009a87801007387 */ /* 0x000fe20000100a00 */
[----:B-1----:R-:W-:-:S03]  /*2b260*/  IMAD.WIDE R92, R119, 0x2, R138 ;  /* 0x00000002775c7825 */ /* 0x002fc600078e028a */
[----:B------:R-:W4:Y:S04]  /*2b270*/  LDL.LU R137, [R1+0x1c4] ;  /* 0x0001c40001897983 */ /* 0x000f280000300800 */
[----:B------:R1:W-:Y:S01]  /*2b280*/  STL.64 [R1+0x9a0], R92 ;  /* 0x0009a05c01007387 */ /* 0x0003e20000100a00 */
[----:B0-----:R-:W-:-:S03]  /*2b290*/  IMAD.WIDE R90, R117, 0x2, R138 ;  /* 0x00000002755a7825 */ /* 0x001fc600078e028a */
[----:B------:R-:W4:Y:S04]  /*2b2a0*/  LDL.LU R132, [R1+0x1bc] ;  /* 0x0001bc0001847983 */ /* 0x000f280000300800 */
[----:B------:R0:W-:Y:S04]  /*2b2b0*/  STL.64 [R1+0x988], R90 ;  /* 0x0009885a01007387 */ /* 0x0001e80000100a00 */
[----:B------:R-:W4:Y:S04]  /*2b2c0*/  LDL.LU R133, [R1+0x1b8] ;  /* 0x0001b80001857983 */ /* 0x000f280000300800 */
[----:B------:R-:W4:Y:S04]  /*2b2d0*/  LDL.LU R131, [R1+0x1b4] ;  /* 0x0001b40001837983 */ /* 0x000f280000300800 */
[----:B------:R-:W4:Y:S01]  /*2b2e0*/  LDL.LU R130, [R1+0x1ac] ;  /* 0x0001ac0001827983 */ /* 0x000f220000300800 */
[----:B-1----:R-:W-:-:S05]  /*2b2f0*/  IMAD.WIDE R92, R115, 0x2, R138 ;  /* 0x00000002735c7825 */ /* 0x002fca00078e028a */
[----:B------:R-:W-:Y:S01]  /*2b300*/  STL.64 [R1+0x978], R92 ;  /* 0x0009785c01007387 */ /* 0x000fe20000100a00 */
[----:B0-----:R-:W-:-:S03]  /*2b310*/  IMAD.WIDE R90, R113, 0x2, R138 ;  /* 0x00000002715a7825 */ /* 0x001fc600078e028a */
[----:B------:R-:W4:Y:S04]  /*2b320*/  LDL.LU R129, [R1+0x1a4] ;  /* 0x0001a40001817983 */ /* 0x000f280000300800 */
[----:B------:R2:W-:Y:S01]  /*2b330*/  STL.64 [R1+0x970], R90 ;  /* 0x0009705a01007387 */ /* 0x0005e20000100a00 */
[----:B------:R-:W-:-:S05]  /*2b340*/  IMAD.WIDE R120, R111, 0x2, R138 ;  /* 0x000000026f787825 */ /* 0x000fca00078e028a */
[----:B------:R-:W-:Y:S04]  /*2b350*/  STL.64 [R1+0x958], R120 ;  /* 0x0009587801007387 */ /* 0x000fe80000100a00 */
[----:B------:R-:W4:Y:S01]  /*2b360*/  LDL.LU R128, [R1+0x1a0] ;  /* 0x0001a00001807983 */ /* 0x000f220000300800 */
[----:B--2---:R-:W-:-:S05]  /*2b370*/  IMAD.WIDE R90, R109, 0x2, R138 ;  /* 0x000000026d5a7825 */ /* 0x004fca00078e028a */
[----:B------:R0:W-:Y:S01]  /*2b380*/  STL.64 [R1+0x948], R90 ;  /* 0x0009485a01007387 */ /* 0x0001e20000100a00 */
[----:B------:R-:W-:-:S05]  /*2b390*/  IMAD.WIDE R92, R108, 0x2, R138 ;  /* 0x000000026c5c7825 */ /* 0x000fca00078e028a */
[----:B------:R3:W-:Y:S01]  /*2b3a0*/  STL.64 [R1+0x940], R92 ;  /* 0x0009405c01007387 */ /* 0x0007e20000100a00 */
[----:B0-----:R-:W-:-:S04]  /*2b3b0*/  IMAD.WIDE R90, R107, 0x2, R138 ;  /* 0x000000026b5a7825 */ /* 0x001fc800078e028a */
[--C-:B------:R-:W-:Y:S01]  /*2b3c0*/  IMAD.WIDE R106, R106, 0x2, R138.reuse ;  /* 0x000000026a6a7825 */ /* 0x100fe200078e028a */
[----:B------:R0:W-:Y:S04]  /*2b3d0*/  STL.64 [R1+0x928], R90 ;  /* 0x0009285a01007387 */ /* 0x0001e80000100a00 */
[----:B------:R-:W-:Y:S01]  /*2b3e0*/  STL.64 [R1+0x918], R106 ;  /* 0x0009186a01007387 */ /* 0x000fe20000100a00 */
[----:B---3--:R-:W-:-:S03]  /*2b3f0*/  IMAD.WIDE R92, R105, 0x2, R138 ;  /* 0x00000002695c7825 */ /* 0x008fc600078e028a */
[----:B------:R-:W2:Y:S01]  /*2b400*/  LDL R105, [R1+0x550] ;  /* 0x0005500001697983 */ /* 0x000ea20000100800 */
[----:B0-----:R-:W-:-:S03]  /*2b410*/  IMAD.WIDE R90, R97, 0x2, R138 ;  /* 0x00000002615a7825 */ /* 0x001fc600078e028a */
[----:B------:R-:W-:Y:S04]  /*2b420*/  STL.64 [R1+0x910], R92 ;  /* 0x0009105c01007387 */ /* 0x000fe80000100a00 */
[----:B------:R-:W3:Y:S04]  /*2b430*/  LDL R97, [R1+0x53c] ;  /* 0x00053c0001617983 */ /* 0x000ee80000100800 */
[----:B------:R0:W-:Y:S04]  /*2b440*/  STL.64 [R1+0x8f8], R90 ;  /* 0x0008f85a01007387 */ /* 0x0001e80000100a00 */
[----:B------:R-:W3:Y:S04]  /*2b450*/  LDL.LU R127, [R1+0x194] ;  /* 0x00019400017f7983 */ /* 0x000ee80000300800 */
[----:B------:R-:W3:Y:S01]  /*2b460*/  LDL.LU R126, [R1+0x190] ;  /* 0x00019000017e7983 */ /* 0x000ee20000300800 */
[----:B0-----:R-:W-:-:S05]  /*2b470*/  IMAD.WIDE R90, R103, 0x2, R138 ;  /* 0x00000002675a7825 */ /* 0x001fca00078e028a */
[----:B------:R0:W-:Y:S04]  /*2b480*/  STL.64 [R1+0x8e8], R90 ;  /* 0x0008e85a01007387 */ /* 0x0001e80000100a00 */
[----:B------:R-:W3:Y:S01]  /*2b490*/  LDL.LU R125, [R1+0x18c] ;  /* 0x00018c00017d7983 */ /* 0x000ee20000300800 */
[----:B----4-:R-:W-:-:S04]  /*2b4a0*/  IMAD.WIDE R92, R101, 0x2, R138 ;  /* 0x00000002655c7825 */ /* 0x010fc800078e028a */
[--C-:B0-----:R-:W-:Y:S01]  /*2b4b0*/  IMAD.WIDE R90, R100, 0x2, R138.reuse ;  /* 0x00000002645a7825 */ /* 0x101fe200078e028a */
[----:B------:R0:W-:Y:S04]  /*2b4c0*/  STL.64 [R1+0x8e0], R92 ;  /* 0x0008e05c01007387 */ /* 0x0001e80000100a00 */
[----:B------:R1:W-:Y:S01]  /*2b4d0*/  STL.64 [R1+0x8c8], R90 ;  /* 0x0008c85a01007387 */ /* 0x0003e20000100a00 */
[----:B------:R-:W-:-:S05]  /*2b4e0*/  IMAD.WIDE R100, R95, 0x2, R138 ;  /* 0x000000025f647825 */ /* 0x000fca00078e028a */
[----:B------:R-:W-:Y:S04]  /*2b4f0*/  STL.64 [R1+0x8b8], R100 ;  /* 0x0008b86401007387 */ /* 0x000fe80000100a00 */
[----:B------:R-:W4:Y:S01]  /*2b500*/  LDL R95, [R1+0x538] ;  /* 0x00053800015f7983 */ /* 0x000f220000100800 */
[----:B0-----:R-:W-:-:S04]  /*2b510*/  IMAD.WIDE R92, R98, 0x2, R138 ;  /* 0x00000002625c7825 */ /* 0x001fc800078e028a */
[--C-:B-1----:R-:W-:Y:S01]  /*2b520*/  IMAD.WIDE R90, R99, 0x2, R138.reuse ;  /* 0x00000002635a7825 */ /* 0x102fe200078e028a */
[----:B------:R0:W-:Y:S04]  /*2b530*/  STL.64 [R1+0x8b0], R92 ;  /* 0x0008b05c01007387 */ /* 0x0001e80000100a00 */
[----:B------:R1:W-:Y:S04]  /*2b540*/  STL.64 [R1+0x898], R90 ;  /* 0x0008985a01007387 */ /* 0x0003e80000100a00 */
[----:B------:R-:W4:Y:S01]  /*2b550*/  LDL R117, [R1+0x52c] ;  /* 0x00052c0001757983 */ /* 0x000f220000100800 */
[----:B0-----:R-:W-:-:S04]  /*2b560*/  IMAD.WIDE R92, R134, 0x2, R138 ;  /* 0x00000002865c7825 */ /* 0x001fc800078e028a */
[--C-:B-1----:R-:W-:Y:S01]  /*2b570*/  IMAD.WIDE R90, R135, 0x2, R138.reuse ;  /* 0x00000002875a7825 */ /* 0x102fe200078e028a */
[----:B------:R-:W-:Y:S04]  /*2b580*/  STL.64 [R1+0x890], R92 ;  /* 0x0008905c01007387 */ /* 0x000fe80000100a00 */
[----:B------:R-:W4:Y:S04]  /*2b590*/  LDL R115, [R1+0x528] ;  /* 0x0005280001737983 */ /* 0x000f280000100800 */
[----:B------:R0:W-:Y:S04]  /*2b5a0*/  STL.64 [R1+0x888], R90 ;  /* 0x0008885a01007387 */ /* 0x0001e80000100a00 */
[----:B------:R-:W4:Y:S04]  /*2b5b0*/  LDL R113, [R1+0x524] ;  /* 0x0005240001717983 */ /* 0x000f280000100800 */
[----:B------:R-:W4:Y:S01]  /*2b5c0*/  LDL R111, [R1+0x520] ;  /* 0x00052000016f7983 */ /* 0x000f220000100800 */
[----:B0-----:R-:W-:-:S03]  /*2b5d0*/  IMAD.WIDE R90, R136, 0x2, R138 ;  /* 0x00000002885a7825 */ /* 0x001fc600078e028a */
[----:B------:R-:W4:Y:S04]  /*2b5e0*/  LDL R109, [R1+0x4dc] ;  /* 0x0004dc00016d7983 */ /* 0x000f280000100800 */
[----:B------:R-:W4:Y:S01]  /*2b5f0*/  LDL R108, [R1+0x4cc] ;  /* 0x0004cc00016c7983 */ /* 0x000f220000100800 */
[----:B------:R-:W-:-:S03]  /*2b600*/  IMAD.WIDE R100, R132, 0x2, R138 ;  /* 0x0000000284647825 */ /* 0x000fc600078e028a */
[----:B------:R0:W-:Y:S01]  /*2b610*/  STL.64 [R1+0x880], R90 ;  /* 0x0008805a01007387 */ /* 0x0001e20000100a00 */
[----:B------:R-:W-:-:S03]  /*2b620*/  IMAD.WIDE R92, R133, 0x2, R138 ;  /* 0x00000002855c7825 */ /* 0x000fc600078e028a */
[----:B------:R-:W4:Y:S04]  /*2b630*/  LDL.LU R124, [R1+0x184] ;  /* 0x00018400017c7983 */ /* 0x000f280000300800 */
[----:B------:R-:W4:Y:S01]  /*2b640*/  LDL.LU R123, [R1+0x180] ;  /* 0x00018000017b7983 */ /* 0x000f220000300800 */
[----:B0-----:R-:W-:-:S03]  /*2b650*/  IMAD.WIDE R90, R137, 0x2, R138 ;  /* 0x00000002895a7825 */ /* 0x001fc600078e028a */
[----:B------:R-:W4:Y:S04]  /*2b660*/  LDL.LU R122, [R1+0x17c] ;  /* 0x00017c00017a7983 */ /* 0x000f280000300800 */
[----:B------:R0:W-:Y:S04]  /*2b670*/  STL.64 [R1+0x878], R90 ;  /* 0x0008785a01007387 */ /* 0x0001e80000100a00 */
[----:B------:R1:W-:Y:S04]  /*2b680*/  STL.64 [R1+0x870], R100 ;  /* 0x0008706401007387 */ /* 0x0003e80000100a00 */
[----:B------:R-:W4:Y:S01]  /*2b690*/  LDL R103, [R1+0x4c4] ;  /* 0x0004c40001677983 */ /* 0x000f220000100800 */
[----:B0-----:R-:W-:-:S03]  /*2b6a0*/  IMAD.WIDE R90, R131, 0x2, R138 ;  /* 0x00000002835a7825 */ /* 0x001fc600078e028a */
[----:B------:R0:W-:Y:S04]  /*2b6b0*/  STL.64 [R1+0x868], R92 ;  /* 0x0008685c01007387 */ /* 0x0001e80000100a00 */
[----:B-1----:R-:W4:Y:S04]  /*2b6c0*/  LDL R101, [R1+0x1098] ;  /* 0x0010980001657983 */ /* 0x002f280000100800 */
[----:B------:R2:W-:Y:S04]  /*2b6d0*/  STL.64 [R1+0x860], R90 ;  /* 0x0008605a01007387 */ /* 0x0005e80000100a00 */
[----:B------:R-:W4:Y:S01]  /*2b6e0*/  LDL R100, [R1+0x1094] ;  /* 0x0010940001647983 */ /* 0x000f220000100800 */
[----:B0-----:R-:W-:-:S04]  /*2b6f0*/  IMAD.WIDE R92, R130, 0x2, R138 ;  /* 0x00000002825c7825 */ /* 0x001fc800078e028a */
[----:B--2---:R-:W-:-:S05]  /*2b700*/  IMAD.WIDE R90, R105, 0x2, R138 ;  /* 0x00000002695a7825 */ /* 0x004fca00078e028a */
[----:B------:R0:W-:Y:S01]  /*2b710*/  STL.64 [R1+0x858], R90 ;  /* 0x0008585a01007387 */ /* 0x0001e20000100a00 */
[----:B---3--:R-:W-:-:S05]  /*2b720*/  IMAD.WIDE R106, R97, 0x2, R138 ;  /* 0x00000002616a7825 */ /* 0x008fca00078e028a */
[----:B------:R1:W-:Y:S01]  /*2b730*/  STL.64 [R1+0x850], R106 ;  /* 0x0008506a01007387 */ /* 0x0003e20000100a00 */
[----:B0-----:R-:W-:-:S03]  /*2b740*/  IMAD.WIDE R90, R129, 0x2, R138 ;  /* 0x00000002815a7825 */ /* 0x001fc600078e028a */
[----:B-1----:R-:W2:Y:S04]  /*2b750*/  LDL R107, [R1+0x1090] ;  /* 0x00109000016b7983 */ /* 0x002ea80000100800 */
[----:B------:R0:W-:Y:S04]  /*2b760*/  STL.64 [R1+0x848], R92 ;  /* 0x0008485c01007387 */ /* 0x0001e80000100a00 */
[----:B------:R-:W3:Y:S04]  /*2b770*/  LDL R106, [R1+0x108c] ;  /* 0x00108c00016a7983 */ /* 0x000ee80000100800 */
[----:B------:R4:W-:Y:S04]  /*2b780*/  STL.64 [R1+0x840], R90 ;  /* 0x0008405a01007387 */ /* 0x0009e80000100a00 */
[----:B------:R-:W3:Y:S01]  /*2b790*/  LDL R105, [R1+0x1088] ;  /* 0x0010880001697983 */ /* 0x000ee20000100800 */
[----:B0-----:R-:W-:-:S03]  /*2b7a0*/  IMAD.WIDE R92, R128, 0x2, R138 ;  /* 0x00000002805c7825 */ /* 0x001fc600078e028a */
[----:B------:R-:W3:Y:S04]  /*2b7b0*/  LDL.LU R121, [R1+0x16c] ;  /* 0x00016c0001797983 */ /* 0x000ee80000300800 */
[----:B------:R-:W3:Y:S04]  /*2b7c0*/  LDL.LU R120, [R1+0x164] ;  /* 0x0001640001787983 */ /* 0x000ee80000300800 */
[----:B------:R-:W3:Y:S04]  /*2b7d0*/  LDL.LU R119, [R1+0x160] ;  /* 0x0001600001777983 */ /* 0x000ee80000300800 */
[----:B------:R-:W3:Y:S04]  /*2b7e0*/  LDL R97, [R1+0x1084] ;  /* 0x0010840001617983 */ /* 0x000ee80000100800 */
[----:B------:R0:W-:Y:S01]  /*2b7f0*/  STL.64 [R1+0x838], R92 ;  /* 0x0008385c01007387 */ /* 0x0001e20000100a00 */
[----:B----4-:R-:W-:-:S03]  /*2b800*/  IMAD.WIDE R90, R95, 0x2, R138 ;  /* 0x000000025f5a7825 */ /* 0x010fc600078e028a */
[----:B------:R-:W4:Y:S01]  /*2b810*/  LDL R95, [R1+0x1080] ;  /* 0x00108000015f7983 */ /* 0x000f220000100800 */
[----:B------:R-:W-:Y:S02]  /*2b820*/  IMAD R116, R143, UR34, RZ ;  /* 0x000000228f747c24 */ /* 0x000fe4000f8e02ff */
[----:B------:R-:W-:Y:S01]  /*2b830*/  IMAD R114, R142, UR36, RZ ;  /* 0x000000248e727c24 */ /* 0x000fe2000f8e02ff */
[----:B------:R1:W-:Y:S01]  /*2b840*/  STL.64 [R1+0x830], R90 ;  /* 0x0008305a01007387 */ /* 0x0003e20000100a00 */
[----:B0-----:R-:W-:-:S05]  /*2b850*/  IMAD.WIDE R92, R117, 0x2, R138 ;  /* 0x00000002755c7825 */ /* 0x001fca00078e028a */
[----:B------:R0:W-:Y:S01]  /*2b860*/  STL.64 [R1+0x828], R92 ;  /* 0x0008285c01007387 */ /* 0x0001e20000100a00 */
[----:B------:R-:W-:-:S04]  /*2b870*/  IMAD.WIDE R142, R115, 0x2, R138 ;  /* 0x00000002738e7825 */ /* 0x000fc800078e028a */
[--C-:B-1----:R-:W-:Y:S01]  /*2b880*/  IMAD.WIDE R90, R113, 0x2, R138.reuse ;  /* 0x00000002715a7825 */ /* 0x102fe200078e028a */
[----:B------:R1:W-:Y:S03]  /*2b890*/  STL.64 [R1+0x820], R142 ;  /* 0x0008208e01007387 */ /* 0x0003e60000100a00 */
[--C-:B0-----:R-:W-:Y:S01]  /*2b8a0*/  IMAD.WIDE R92, R111, 0x2, R138.reuse ;  /* 0x000000026f5c7825 */ /* 0x101fe200078e028a */
[----:B------:R0:W-:Y:S04]  /*2b8b0*/  STL.64 [R1+0x818], R90 ;  /* 0x0008185a01007387 */ /* 0x0001e80000100a00 */
[----:B------:R0:W-:Y:S01]  /*2b8c0*/  STL.64 [R1+0x810], R92 ;  /* 0x0008105c01007387 */ /* 0x0001e20000100a00 */
[----:B-1----:R-:W-:-:S04]  /*2b8d0*/  IMAD.WIDE R142, R127, 0x2, R138 ;  /* 0x000000027f8e7825 */ /* 0x002fc800078e028a */
[--C-:B0-----:R-:W-:Y:S01]  /*2b8e0*/  IMAD.WIDE R90, R126, 0x2, R138.reuse ;  /* 0x000000027e5a7825 */ /* 0x101fe200078e028a */
[----:B------:R0:W-:Y:S03]  /*2b8f0*/  STL.64 [R1+0x808], R142 ;  /* 0x0008088e01007387 */ /* 0x0001e60000100a00 */
[--C-:B------:R-:W-:Y:S01]  /*2b900*/  IMAD.WIDE R92, R125, 0x2, R138.reuse ;  /* 0x000000027d5c7825 */ /* 0x100fe200078e028a */
[----:B------:R1:W-:Y:S04]  /*2b910*/  STL.64 [R1+0x800], R90 ;  /* 0x0008005a01007387 */ /* 0x0003e80000100a00 */
[----:B------:R1:W-:Y:S01]  /*2b920*/  STL.64 [R1+0x7f8], R92 ;  /* 0x0007f85c01007387 */ /* 0x0003e20000100a00 */
[----:B0-----:R-:W-:-:S04]  /*2b930*/  IMAD.WIDE R142, R109, 0x2, R138 ;  /* 0x000000026d8e7825 */ /* 0x001fc800078e028a */
[--C-:B-1----:R-:W-:Y:S01]  /*2b940*/  IMAD.WIDE R90, R108, 0x2, R138.reuse ;  /* 0x000000026c5a7825 */ /* 0x102fe200078e028a */
[----:B------:R-:W4:Y:S04]  /*2b950*/  LDL R93, [R1+0x107c] ;  /* 0x00107c00015d7983 */ /* 0x000f280000100800 */
[----:B------:R-:W-:Y:S04]  /*2b960*/  STL.64 [R1+0x7f0], R142 ;  /* 0x0007f08e01007387 */ /* 0x000fe80000100a00 */
[----:B------:R-:W4:Y:S04]  /*2b970*/  LDL R154, [R1+0x1078] ;  /* 0x00107800019a7983 */ /* 0x000f280000100800 */
[----:B------:R0:W-:Y:S01]  /*2b980*/  STL.64 [R1+0x7e8], R90 ;  /* 0x0007e85a01007387 */ /* 0x0001e20000100a00 */
[----:B------:R-:W-:-:S03]  /*2b990*/  IMAD.WIDE R108, R101, 0x2, R138 ;  /* 0x00000002656c7825 */ /* 0x000fc600078e028a */
[----:B------:R-:W4:Y:S04]  /*2b9a0*/  LDL.LU R117, [R1+0x14c] ;  /* 0x00014c0001757983 */ /* 0x000f280000300800 */
[----:B------:R-:W4:Y:S01]  /*2b9b0*/  LDL.LU R115, [R1+0x148] ;  /* 0x0001480001737983 */ /* 0x000f220000300800 */
[----:B0-----:R-:W-:-:S03]  /*2b9c0*/  IMAD.WIDE R90, R103, 0x2, R138 ;  /* 0x00000002675a7825 */ /* 0x001fc600078e028a */
[----:B------:R-:W4:Y:S01]  /*2b9d0*/  LDL.LU R113, [R1+0xb4] ;  /* 0x0000b40001717983 */ /* 0x000f220000300800 */
[----:B------:R-:W-:-:S03]  /*2b9e0*/  IMAD.WIDE R100, R100, 0x2, R138 ;  /* 0x0000000264647825 */ /* 0x000fc600078e028a */
[----:B------:R0:W-:Y:S04]  /*2b9f0*/  STL.64 [R1+0x7e0], R90 ;  /* 0x0007e05a01007387 */ /* 0x0001e80000100a00 */
[----:B------:R-:W-:Y:S04]  /*2ba00*/  STL.64 [R1+0x7d8], R108 ;  /* 0x0007d86c01007387 */ /* 0x000fe80000100a00 */
[----:B------:R-:W4:Y:S01]  /*2ba10*/  LDL R103, [R1+0x234] ;  /* 0x0002340001677983 */ /* 0x000f220000100800 */
[----:B0-----:R-:W-:-:S03]  /*2ba20*/  IMAD.WIDE R90, R124, 0x2, R138 ;  /* 0x000000027c5a7825 */ /* 0x001fc600078e028a */
[----:B------:R0:W-:Y:S04]  /*2ba30*/  STL.64 [R1+0x7d0], R100 ;  /* 0x0007d06401007387 */ /* 0x0001e80000100a00 */
[----:B0-----:R-:W4:Y:S04]  /*2ba40*/  LDL R101, [R1+0x22c] ;  /* 0x00022c0001657983 */ /* 0x001f280000100800 */
[----:B------:R0:W-:Y:S04]  /*2ba50*/  STL.64 [R1+0x7c8], R90 ;  /* 0x0007c85a01007387 */ /* 0x0001e80000100a00 */
[----:B------:R-:W4:Y:S01]  /*2ba60*/  LDL R100, [R1+0x228] ;  /* 0x0002280001647983 */ /* 0x000f220000100800 */
[----:B------:R-:W-:-:S04]  /*2ba70*/  IMAD.WIDE R142, R123, 0x2, R138 ;  /* 0x000000027b8e7825 */ /* 0x000fc800078e028a */
[--C-:B0-----:R-:W-:Y:S01]  /*2ba80*/  IMAD.WIDE R90, R122, 0x2, R138.reuse ;  /* 0x000000027a5a7825 */ /* 0x101fe200078e028a */
[----:B------:R-:W-:Y:S04]  /*2ba90*/  STL.64 [R1+0x7c0], R142 ;  /* 0x0007c08e01007387 */ /* 0x000fe80000100a00 */
[----:B------:R0:W-:Y:S01]  /*2baa0*/  STL.64 [R1+0x7b8], R90 ;  /* 0x0007b85a01007387 */ /* 0x0001e20000100a00 */
[----:B------:R-:W-:Y:S02]  /*2bab0*/  IMAD R31, R156, UR19, RZ ;  /* 0x000000139c1f7c24 */ /* 0x000fe4000f8e02ff */
[----:B--2---:R-:W-:-:S05]  /*2bac0*/  IMAD.WIDE R108, R107, 0x2, R138 ;  /* 0x000000026b6c7825 */ /* 0x004fca00078e028a */
[----:B------:R1:W-:Y:S01]  /*2bad0*/  STL.64 [R1+0x7b0], R108 ;  /* 0x0007b06c01007387 */ /* 0x0003e20000100a00 */
[----:B---3--:R-:W-:-:S03]  /*2bae0*/  IMAD.WIDE R106, R106, 0x2, R138 ;  /* 0x000000026a6a7825 */ /* 0x008fc600078e028a */
[----:B------:R-:W2:Y:S04]  /*2baf0*/  LDL.LU R111, [R1+0x8c] ;  /* 0x00008c00016f7983 */ /* 0x000ea80000300800 */
[----:B------:R4:W-:Y:S01]  /*2bb00*/  STL.64 [R1+0x7a8], R106 ;  /* 0x0007a86a01007387 */ /* 0x0009e20000100a00 */
[----:B0-----:R-:W-:-:S03]  /*2bb10*/  IMAD.WIDE R90, R105, 0x2, R138 ;  /* 0x00000002695a7825 */ /* 0x001fc600078e028a */
[----:B-1----:R-:W3:Y:S04]  /*2bb20*/  LDL.LU R109, [R1+0x50] ;  /* 0x00005000016d7983 */ /* 0x002ee80000300800 */
[----:B------:R0:W-:Y:S04]  /*2bb30*/  STL.64 [R1+0x7a0], R90 ;  /* 0x0007a05a01007387 */ /* 0x0001e80000100a00 */
[----:B------:R-:W2:Y:S01]  /*2bb40*/  LDL.LU R108, [R1+0x44] ;  /* 0x00004400016c7983 */ /* 0x000ea20000300800 */
[----:B------:R-:W-:-:S05]  /*2bb50*/  IMAD.WIDE R142, R97, 0x2, R138 ;  /* 0x00000002618e7825 */ /* 0x000fca00078e028a */
[----:B------:R-:W-:Y:S01]  /*2bb60*/  STL.64 [R1+0x798], R142 ;  /* 0x0007988e01007387 */ /* 0x000fe20000100a00 */
[----:B----4-:R-:W-:-:S03]  /*2bb70*/  IMAD.WIDE R106, R95, 0x2, R138 ;  /* 0x000000025f6a7825 */ /* 0x010fc600078e028a */
[----:B------:R-:W4:Y:S04]  /*2bb80*/  LDL R97, [R1+0x1c0] ;  /* 0x0001c00001617983 */ /* 0x000f280000100800 */
[----:B------:R1:W-:Y:S01]  /*2bb90*/  STL.64 [R1+0x790], R106 ;  /* 0x0007906a01007387 */ /* 0x0003e20000100a00 */
[----:B0-----:R-:W-:-:S03]  /*2bba0*/  IMAD.WIDE R90, R121, 0x2, R138 ;  /* 0x00000002795a7825 */ /* 0x001fc600078e028a */
[----:B------:R-:W2:Y:S04]  /*2bbb0*/  LDL R95, [R1+0x1b0] ;  /* 0x0001b000015f7983 */ /* 0x000ea80000100800 */
[----:B------:R0:W-:Y:S04]  /*2bbc0*/  STL.64 [R1+0x788], R90 ;  /* 0x0007885a01007387 */ /* 0x0001e80000100a00 */
[----:B------:R-:W3:Y:S01]  /*2bbd0*/  LDL R156, [R1+0x1a8] ;  /* 0x0001a800019c7983 */ /* 0x000ee20000100800 */
[----:B-1----:R-:W-:-:S04]  /*2bbe0*/  IMAD.WIDE R106, R120, 0x2, R138 ;  /* 0x00000002786a7825 */ /* 0x002fc800078e028a */
[----:B------:R-:W-:Y:S01]  /*2bbf0*/  IMAD R28, R155, UR7, RZ ;  /* 0x000000079b1c7c24 */ /* 0x000fe2000f8e02ff */
[----:B------:R1:W-:Y:S01]  /*2bc00*/  STL.64 [R1+0x780], R106 ;  /* 0x0007806a01007387 */ /* 0x0003e20000100a00 */
[----:B0-----:R-:W-:-:S03]  /*2bc10*/  IMAD.WIDE R90, R119, 0x2, R138 ;  /* 0x00000002775a7825 */ /* 0x001fc600078e028a */
[----:B------:R-:W3:Y:S01]  /*2bc20*/  LDL R155, [R1+0x188] ;  /* 0x00018800019b7983 */ /* 0x000ee20000100800 */
[----:B------:R-:W-:-:S03]  /*2bc30*/  IMAD R24, R141, UR35, RZ ;  /* 0x000000238d187c24 */ /* 0x000fc6000f8e02ff */
[----:B------:R0:W-:Y:S04]  /*2bc40*/  STL.64 [R1+0x778], R90 ;  /* 0x0007785a01007387 */ /* 0x0001e80000100a00 */
[----:B------:R-:W3:Y:S04]  /*2bc50*/  LDL R141, [R1+0x178] ;  /* 0x00017800018d7983 */ /* 0x000ee80000100800 */
[----:B-1----:R-:W3:Y:S04]  /*2bc60*/  LDL.LU R107, [R1+0x40] ;  /* 0x00004000016b7983 */ /* 0x002ee80000300800 */
[----:B------:R-:W3:Y:S04]  /*2bc70*/  LDL.LU R106, [R1+0x24] ;  /* 0x00002400016a7983 */ /* 0x000ee80000300800 */
[----:B------:R-:W3:Y:S04]  /*2bc80*/  LDL.LU R105, [R1+0x20] ;  /* 0x0000200001697983 */ /* 0x000ee80000300800 */
[----:B------:R-:W3:Y:S01]  /*2bc90*/  LDL R142, [R1+0x174] ;  /* 0x00017400018e7983 */ /* 0x000ee20000100800 */
[----:B------:R-:W-:-:S02]  /*2bca0*/  IMAD R118, R144, UR33, RZ ;  /* 0x0000002190767c24 */ /* 0x000fc4000f8e02ff */
[----:B------:R-:W-:Y:S02]  /*2bcb0*/  IMAD R29, R145, UR61, RZ ;  /* 0x0000003d911d7c24 */ /* 0x000fe4000f8e02ff */
[----:B------:R-:W-:Y:S02]  /*2bcc0*/  IMAD R26, R146, UR60, RZ ;  /* 0x0000003c921a7c24 */ /* 0x000fe4000f8e02ff */
[----:B------:R-:W-:-:S05]  /*2bcd0*/  IMAD.WIDE R92, R93, 0x2, R138 ;  /* 0x000000025d5c7825 */ /* 0x000fca00078e028a */
[----:B------:R-:W-:Y:S01]  /*2bce0*/  STL.64 [R1+0x770], R92 ;  /* 0x0007705c01007387 */ /* 0x000fe20000100a00 */
[----:B0-----:R-:W-:-:S03]  /*2bcf0*/  IMAD.WIDE R90, R154, 0x2, R138 ;  /* 0x000000029a5a7825 */ /* 0x001fc600078e028a */
[----:B------:R-:W3:Y:S04]  /*2bd00*/  LDL R143, [R1+0x170] ;  /* 0x00017000018f7983 */ /* 0x000ee80000100800 */
[----:B------:R0:W-:Y:S04]  /*2bd10*/  STL.64 [R1+0x768], R90 ;  /* 0x0007685a01007387 */ /* 0x0001e80000100a00 */
[----:B------:R-:W3:Y:S04]  /*2bd20*/  LDL R144, [R1+0x168] ;  /* 0x0001680001907983 */ /* 0x000ee80000100800 */
[----:B------:R-:W3:Y:S01]  /*2bd30*/  LDL R145, [R1+0x144] ;  /* 0x0001440001917983 */ /* 0x000ee20000100800 */
[----:B------:R-:W-:-:S03]  /*2bd40*/  IMAD R112, R158, UR23, RZ ;  /* 0x000000179e707c24 */ /* 0x000fc6000f8e02ff */
[----:B------:R-:W3:Y:S01]  /*2bd50*/  LDL R146, [R1+0x140] ;  /* 0x0001400001927983 */ /* 0x000ee20000100800 */
[----:B------:R-:W-:Y:S02]  /*2bd60*/  IMAD R104, R159, UR24, RZ ;  /* 0x000000189f687c24 */ /* 0x000fe4000f8e02ff */
[----:B0-----:R-:W-:-:S05]  /*2bd70*/  IMAD.WIDE R90, R103, 0x2, R138 ;  /* 0x00000002675a7825 */ /* 0x001fca00078e028a */
[----:B------:R0:W-:Y:S01]  /*2bd80*/  STL.64 [R1+0x760], R90 ;  /* 0x0007605a01007387 */ /* 0x0001e20000100a00 */
[----:B------:R-:W-:-:S03]  /*2bd90*/  IMAD.WIDE R158, R101, 0x2, R138 ;  /* 0x00000002659e7825 */ /* 0x000fc600078e028a */
[----:B0-----:R-:W3:Y:S04]  /*2bda0*/  LDL R90, [R1+0x13c] ;  /* 0x00013c00015a7983 */ /* 0x001ee80000100800 */
[----:B------:R-:W-:Y:S01]  /*2bdb0*/  STL.64 [R1+0x758], R158 ;  /* 0x0007589e01007387 */ /* 0x000fe20000100a00 */
[----:B------:R-:W-:-:S03]  /*2bdc0*/  IMAD.WIDE R92, R100, 0x2, R138 ;  /* 0x00000002645c7825 */ /* 0x000fc600078e028a */
[----:B------:R-:W3:Y:S04]  /*2bdd0*/  LDL R91, [R1+0x138] ;  /* 0x00013800015b7983 */ /* 0x000ee80000100800 */
[----:B------:R0:W-:Y:S04]  /*2bde0*/  STL.64 [R1+0x750], R92 ;  /* 0x0007505c01007387 */ /* 0x0001e80000100a00 */
[----:B------:R-:W3:Y:S04]  /*2bdf0*/  LDL R154, [R1+0x12c] ;  /* 0x00012c00019a7983 */ /* 0x000ee80000100800 */
[----:B0-----:R-:W3:Y:S04]  /*2be00*/  LDL R92, [R1+0x134] ;  /* 0x00013400015c7983 */ /* 0x001ee80000100800 */
[----:B------:R-:W3:Y:S04]  /*2be10*/  LDL R93, [R1+0x130] ;  /* 0x00013000015d7983 */ /* 0x000ee80000100800 */
[----:B------:R-:W3:Y:S01]  /*2be20*/  LDL.LU R103, [R1+0x1c] ;  /* 0x00001c0001677983 */ /* 0x000ee20000300800 */
[----:B------:R-:W-:-:S03]  /*2be30*/  IMAD R96, R160, UR25, RZ ;  /* 0x00000019a0607c24 */ /* 0x000fc6000f8e02ff */
[----:B------:R-:W3:Y:S01]  /*2be40*/  LDL.LU R101, [R1+0x18] ;  /* 0x0000180001657983 */ /* 0x000ee20000300800 */
[----:B------:R-:W-:Y:S02]  /*2be50*/  IMAD R27, R161, UR26, RZ ;  /* 0x0000001aa11b7c24 */ /* 0x000fe4000f8e02ff */
[----:B------:R-:W-:Y:S01]  /*2be60*/  IMAD R54, R54, UR11, RZ ;  /* 0x0000000b36367c24 */ /* 0x000fe2000f8e02ff */
[----:B------:R-:W3:Y:S01]  /*2be70*/  LDL.LU R100, [R1+0x10] ;  /* 0x0000100001647983 */ /* 0x000ee20000300800 */
[--C-:B------:R-:W-:Y:S01]  /*2be80*/  IMAD.WIDE R160, R117, 0x2, R138.reuse ;  /* 0x0000000275a07825 */ /* 0x100fe200078e028a */
[----:B------:R-:W0:Y:S03]  /*2be90*/  LDCU UR11, c[0x0][0x3b0] ;  /* 0x00007600ff0b77ac */ /* 0x000e260008000800 */
[----:B------:R-:W-:Y:S02]  /*2bea0*/  IMAD R30, R162, UR27, RZ ;  /* 0x0000001ba21e7c24 */ /* 0x000fe4000f8e02ff */
[--C-:B------:R-:W-:Y:S01]  /*2beb0*/  IMAD.WIDE R158, R115, 0x2, R138.reuse ;  /* 0x00000002739e7825 */ /* 0x100fe200078e028a */
[----:B------:R4:W-:Y:S03]  /*2bec0*/  STL.64 [R1+0x748], R160 ;  /* 0x000748a001007387 */ /* 0x0009e60000100a00 */
[----:B------:R-:W-:Y:S01]  /*2bed0*/  IMAD.WIDE R162, R113, 0x2, R138 ;  /* 0x0000000271a27825 */ /* 0x000fe200078e028a */
[----:B------:R2:W-:Y:S04]  /*2bee0*/  STL.64 [R1+0x740], R158 ;  /* 0x0007409e01007387 */ /* 0x0005e80000100a00 */
[----:B------:R-:W-:Y:S01]  /*2bef0*/  STL.64 [R1+0x738], R162 ;  /* 0x000738a201007387 */ /* 0x000fe20000100a00 */
[----:B0-----:R-:W-:-:S02]  /*2bf00*/  IMAD R4, R59, UR11, RZ ;  /* 0x0000000b3b047c24 */ /* 0x001fc4000f8e02ff */
[--C-:B----4-:R-:W-:Y:S02]  /*2bf10*/  IMAD.WIDE R160, R97, 0x2, R138.reuse ;  /* 0x0000000261a07825 */ /* 0x110fe400078e028a */
[----:B------:R-:W4:Y:S04]  /*2bf20*/  LDL.LU R97, [R1+0x4] ;  /* 0x0000040001617983 */ /* 0x000f280000300800 */
[----:B------:R-:W-:Y:S01]  /*2bf30*/  STL.64 [R1+0x730], R160 ;  /* 0x000730a001007387 */ /* 0x000fe20000100a00 */
[----:B--2---:R-:W-:-:S03]  /*2bf40*/  IMAD.WIDE R158, R95, 0x2, R138 ;  /* 0x000000025f9e7825 */ /* 0x004fc600078e028a */
[----:B------:R-:W2:Y:S04]  /*2bf50*/  LDL.LU R95, [R1] ;  /* 0x00000000015f7983 */ /* 0x000ea80000300800 */
[----:B------:R3:W-:Y:S04]  /*2bf60*/  STL.64 [R1+0x728], R158 ;  /* 0x0007289e01007387 */ /* 0x0007e80000100a00 */
[----:B------:R-:W2:Y:S01]  /*2bf70*/  LDL.LU R59, [R1+0x38] ;  /* 0x00003800013b7983 */ /* 0x000ea20000300800 */
[----:B---3--:R-:W-:-:S05]  /*2bf80*/  IMAD.WIDE R158, R156, 0x2, R138 ;  /* 0x000000029c9e7825 */ /* 0x008fca00078e028a */
[----:B------:R0:W-:Y:S04]  /*2bf90*/  STL.64 [R1+0x720], R158 ;  /* 0x0007209e01007387 */ /* 0x0001e80000100a00 */
[----:B------:R-:W3:Y:S01]  /*2bfa0*/  LDL.LU R164, [R1+0x28] ;  /* 0x0000280001a47983 */ /* 0x000ee20000300800 */
[----:B------:R-:W-:-:S05]  /*2bfb0*/  IMAD.WIDE R156, R155, 0x2, R138 ;  /* 0x000000029b9c7825 */ /* 0x000fca00078e028a */
[----:B------:R1:W-:Y:S01]  /*2bfc0*/  STL.64 [R1+0x718], R156 ;  /* 0x0007189c01007387 */ /* 0x0003e20000100a00 */
[----:B0-----:R-:W-:-:S04]  /*2bfd0*/  IMAD.WIDE R158, R111, 0x2, R138 ;  /* 0x000000026f9e7825 */ /* 0x001fc800078e028a */
[----:B------:R-:W-:-:S04]  /*2bfe0*/  IMAD.WIDE R160, R109, 0x2, R138 ;  /* 0x000000026da07825 */ /* 0x000fc800078e028a */
[----:B-1----:R-:W-:-:S05]  /*2bff0*/  IMAD.WIDE R156, R141, 0x2, R138 ;  /* 0x000000028d9c7825 */ /* 0x002fca00078e028a */
[----:B------:R0:W-:Y:S04]  /*2c000*/  STL.64 [R1+0x710], R156 ;  /* 0x0007109c01007387 */ /* 0x0001e80000100a00 */
[----:B------:R1:W-:Y:S04]  /*2c010*/  STL.64 [R1+0x708], R158 ;  /* 0x0007089e01007387 */ /* 0x0003e80000100a00 */
[----:B------:R-:W-:Y:S01]  /*2c020*/  STL.64 [R1+0x700], R160 ;  /* 0x000700a001007387 */ /* 0x000fe20000100a00 */
[----:B0-----:R-:W-:-:S04]  /*2c030*/  IMAD.WIDE R156, R108, 0x2, R138 ;  /* 0x000000026c9c7825 */ /* 0x001fc800078e028a */
[--C-:B-1----:R-:W-:Y:S01]  /*2c040*/  IMAD.WIDE R158, R142, 0x2, R138.reuse ;  /* 0x000000028e9e7825 */ /* 0x102fe200078e028a */
[----:B------:R0:W-:Y:S03]  /*2c050*/  STL.64 [R1+0x6f8], R156 ;  /* 0x0006f89c01007387 */ /* 0x0001e60000100a00 */
[--C-:B------:R-:W-:Y:S01]  /*2c060*/  IMAD.WIDE R142, R143, 0x2, R138.reuse ;  /* 0x000000028f8e7825 */ /* 0x100fe200078e028a */
[----:B------:R-:W-:Y:S04]  /*2c070*/  STL.64 [R1+0x6f0], R158 ;  /* 0x0006f09e01007387 */ /* 0x000fe80000100a00 */
[----:B------:R1:W-:Y:S01]  /*2c080*/  STL.64 [R1+0x6e8], R142 ;  /* 0x0006e88e01007387 */ /* 0x0003e20000100a00 */
[----:B0-----:R-:W-:-:S04]  /*2c090*/  IMAD.WIDE R156, R144, 0x2, R138 ;  /* 0x00000002909c7825 */ /* 0x001fc800078e028a */
[--C-:B------:R-:W-:Y:S01]  /*2c0a0*/  IMAD.WIDE R144, R145, 0x2, R138.reuse ;  /* 0x0000000291907825 */ /* 0x100fe200078e028a */
[----:B------:R0:W-:Y:S03]  /*2c0b0*/  STL.64 [R1+0x6e0], R156 ;  /* 0x0006e09c01007387 */ /* 0x0001e60000100a00 */
[--C-:B-1----:R-:W-:Y:S01]  /*2c0c0*/  IMAD.WIDE R142, R146, 0x2, R138.reuse ;  /* 0x00000002928e7825 */ /* 0x102fe200078e028a */
[----:B------:R1:W-:Y:S04]  /*2c0d0*/  STL.64 [R1+0x6d8], R144 ;  /* 0x0006d89001007387 */ /* 0x0003e80000100a00 */
[----:B------:R1:W-:Y:S01]  /*2c0e0*/  STL.64 [R1+0x6d0], R142 ;  /* 0x0006d08e01007387 */ /* 0x0003e20000100a00 */
[----:B0-----:R-:W-:-:S04]  /*2c0f0*/  IMAD.WIDE R156, R107, 0x2, R138 ;  /* 0x000000026b9c7825 */ /* 0x001fc800078e028a */
[--C-:B-1----:R-:W-:Y:S01]  /*2c100*/  IMAD.WIDE R144, R106, 0x2, R138.reuse ;  /* 0x000000026a907825 */ /* 0x102fe200078e028a */
[----:B------:R0:W-:Y:S03]  /*2c110*/  STL.64 [R1+0x6c8], R156 ;  /* 0x0006c89c01007387 */ /* 0x0001e60000100a00 */
[--C-:B------:R-:W-:Y:S01]  /*2c120*/  IMAD.WIDE R142, R105, 0x2, R138.reuse ;  /* 0x00000002698e7825 */ /* 0x100fe200078e028a */
[----:B------:R1:W-:Y:S04]  /*2c130*/  STL.64 [R1+0x6c0], R144 ;  /* 0x0006c09001007387 */ /* 0x0003e80000100a00 */
[----:B------:R0:W-:Y:S02]  /*2c140*/  STL.64 [R1+0x6b8], R142 ;  /* 0x0006b88e01007387 */ /* 0x0001e40000100a00 */
[----:B0-----:R-:W-:-:S04]  /*2c150*/  IMAD.WIDE R156, R90, 0x2, R138 ;  /* 0x000000025a9c7825 */ /* 0x001fc800078e028a */
[--C-:B-1----:R-:W-:Y:S01]  /*2c160*/  IMAD.WIDE R144, R91, 0x2, R138.reuse ;  /* 0x000000025b907825 */ /* 0x102fe200078e028a */
[----:B------:R-:W-:Y:S04]  /*2c170*/  STL.64 [R1+0x6b0], R156 ;  /* 0x0006b09c01007387 */ /* 0x000fe80000100a00 */
[----:B------:R-:W-:Y:S01]  /*2c180*/  STL.64 [R1+0x6a8], R144 ;  /* 0x0006a89001007387 */ /* 0x000fe20000100a00 */
[----:B------:R-:W-:-:S04]  /*2c190*/  IMAD.WIDE R142, R92, 0x2, R138 ;  /* 0x000000025c8e7825 */ /* 0x000fc800078e028a */
[--C-:B------:R-:W-:Y:S01]  /*2c1a0*/  IMAD.WIDE R90, R93, 0x2, R138.reuse ;  /* 0x000000025d5a7825 */ /* 0x100fe200078e028a */
[----:B------:R0:W-:Y:S03]  /*2c1b0*/  STL.64 [R1+0x6a0], R142 ;  /* 0x0006a08e01007387 */ /* 0x0001e60000100a00 */
[--C-:B------:R-:W-:Y:S01]  /*2c1c0*/  IMAD.WIDE R92, R154, 0x2, R138.reuse ;  /* 0x000000029a5c7825 */ /* 0x100fe200078e028a */
[----:B------:R1:W-:Y:S04]  /*2c1d0*/  STL.64 [R1+0x698], R90 ;  /* 0x0006985a01007387 */ /* 0x0003e80000100a00 */
[----:B------:R1:W-:Y:S01]  /*2c1e0*/  STL.64 [R1+0x690], R92 ;  /* 0x0006905c01007387 */ /* 0x0003e20000100a00 */
[----:B0-----:R-:W-:-:S04]  /*2c1f0*/  IMAD.WIDE R142, R103, 0x2, R138 ;  /* 0x00000002678e7825 */ /* 0x001fc800078e028a */
[--C-:B-1----:R-:W-:Y:S01]  /*2c200*/  IMAD.WIDE R90, R101, 0x2, R138.reuse ;  /* 0x00000002655a7825 */ /* 0x102fe200078e028a */
        /* <DEDUP_REMOVED lines=9> */
[----:B------:R-:W-:Y:S01]  /*2c2a0*/  STL.64 [R1+0x660], R92 ;  /* 0x0006605c01007387 */ /* 0x000fe20000100a00 */
[----:B0-----:R-:W-:-:S04]  /*2c2b0*/  IMAD.WIDE R142, R150, 0x2, R138 ;  /* 0x00000002968e7825 */ /* 0x001fc800078e028a */
[--C-:B-1----:R-:W-:Y:S01]  /*2c2c0*/  IMAD.WIDE R90, R149, 0x2, R138.reuse ;  /* 0x00000002955a7825 */ /* 0x102fe200078e028a */
[----:B------:R-:W-:Y:S04]  /*2c2d0*/  STL.64 [R1+0x658], R142 ;  /* 0x0006588e01007387 */ /* 0x000fe80000100a00 */
[----:B------:R0:W-:Y:S02]  /*2c2e0*/  STL.64 [R1+0x650], R90 ;  /* 0x0006505a01007387 */ /* 0x0001e40000100a00 */
[----:B0-----:R-:W-:-:S04]  /*2c2f0*/  IMAD.WIDE R90, R165, 0x2, R138 ;  /* 0x00000002a55a7825 */ /* 0x001fc800078e028a */
[----:B----4-:R-:W-:-:S04]  /*2c300*/  IMAD.WIDE R92, R97, 0x2, R138 ;  /* 0x00000002615c7825 */ /* 0x010fc800078e028a */
[--C-:B--2---:R-:W-:Y:S01]  /*2c310*/  IMAD.WIDE R142, R95, 0x2, R138.reuse ;  /* 0x000000025f8e7825 */ /* 0x104fe200078e028a */
[----:B------:R0:W-:Y:S04]  /*2c320*/  STL.64 [R1+0x648], R92 ;  /* 0x0006485c01007387 */ /* 0x0001e80000100a00 */
[----:B------:R-:W-:Y:S04]  /*2c330*/  STL.64 [R1+0x640], R142 ;  /* 0x0006408e01007387 */ /* 0x000fe80000100a00 */
[----:B------:R-:W-:Y:S01]  /*2c340*/  STL [R1+0x3118], R60 ;  /* 0x0031183c01007387 */ /* 0x000fe20000100800 */
[----:B0-----:R-:W-:-:S03]  /*2c350*/  IMAD.WIDE R92, R60, 0x2, R138 ;  /* 0x000000023c5c7825 */ /* 0x001fc600078e028a */
[----:B------:R0:W-:Y:S04]  /*2c360*/  STL.64 [R1+0x638], R90 ;  /* 0x0006385a01007387 */ /* 0x0001e80000100a00 */
[----:B------:R1:W-:Y:S01]  /*2c370*/  STL.64 [R1+0x630], R92 ;  /* 0x0006305c01007387 */ /* 0x0003e20000100a00 */
[----:B0-----:R-:W-:-:S03]  /*2c380*/  IMAD.WIDE R90, R59, 0x2, R138 ;  /* 0x000000023b5a7825 */ /* 0x001fc600078e028a */
[----:B---3--:R-:W-:Y:S01]  /*2c390*/  STL [R1+0x3128], R164 ;  /* 0x003128a401007387 */ /* 0x008fe20000100800 */
[----:B-1----:R-:W-:-:S03]  /*2c3a0*/  IMAD.WIDE R92, R164, 0x2, R138 ;  /* 0x00000002a45c7825 */ /* 0x002fc600078e028a */
[----:B------:R0:W-:Y:S04]  /*2c3b0*/  STL.64 [R1+0x620], R90 ;  /* 0x0006205a01007387 */ /* 0x0001e80000100a00 */
[----:B------:R1:W-:Y:S04]  /*2c3c0*/  STL.64 [R1+0x608], R92 ;  /* 0x0006085c01007387 */ /* 0x0003e80000100a00 */
[----:B------:R2:W-:Y:S01]  /*2c3d0*/  STL.64 [R1+0x2f98], R88 ;  /* 0x002f985801007387 */ /* 0x0005e20000100a00 */
[----:B0-----:R-:W-:-:S04]  /*2c3e0*/  IMAD.WIDE R90, R89, 0x2, R138 ;  /* 0x00000002595a7825 */ /* 0x001fc800078e028a */
[--C-:B-1----:R-:W-:Y:S01]  /*2c3f0*/  IMAD.WIDE R92, R88, 0x2, R138.reuse ;  /* 0x00000002585c7825 */ /* 0x102fe200078e028a */
[----:B------:R0:W-:Y:S03]  /*2c400*/  STL.64 [R1+0x600], R90 ;  /* 0x0006005a01007387 */ /* 0x0001e60000100a00 */
[--C-:B--2---:R-:W-:Y:S01]  /*2c410*/  IMAD.WIDE R88, R70, 0x2, R138.reuse ;  /* 0x0000000246587825 */ /* 0x104fe200078e028a */
[----:B------:R1:W-:Y:S03]  /*2c420*/  STL.64 [R1+0x5f0], R92 ;  /* 0x0005f05c01007387 */ /* 0x0003e60000100a00 */
[----:B0-----:R-:W-:-:S04]  /*2c430*/  IMAD.WIDE R90, R72, 0x2, R138 ;  /* 0x00000002485a7825 */ /* 0x001fc800078e028a */
[--C-:B-1----:R-:W-:Y:S01]  /*2c440*/  IMAD.WIDE R92, R71, 0x2, R138.reuse ;  /* 0x00000002475c7825 */ /* 0x102fe200078e028a */
[----:B------:R0:W-:Y:S04]  /*2c450*/  STL.64 [R1+0x5d8], R90 ;  /* 0x0005d85a01007387 */ /* 0x0001e80000100a00 */
[----:B------:R1:W-:Y:S04]  /*2c460*/  STL.64 [R1+0x5d0], R88 ;  /* 0x0005d05801007387 */ /* 0x0003e80000100a00 */
[----:B------:R-:W-:Y:S01]  /*2c470*/  STL.64 [R1+0x5c0], R92 ;  /* 0x0005c05c01007387 */ /* 0x000fe20000100a00 */
[----:B0-----:R-:W-:-:S03]  /*2c480*/  IMAD.WIDE R90, R87, 0x2, R138 ;  /* 0x00000002575a7825 */ /* 0x001fc600078e028a */
[----:B------:R0:W-:Y:S01]  /*2c490*/  STL.64 [R1+0x2fa0], R86 ;  /* 0x002fa05601007387 */ /* 0x0001e20000100a00 */
[----:B-1----:R-:W-:-:S03]  /*2c4a0*/  IMAD.WIDE R88, R86, 0x2, R138 ;  /* 0x0000000256587825 */ /* 0x002fc600078e028a */
[----:B------:R-:W-:Y:S04]  /*2c4b0*/  STL.64 [R1+0x5a8], R90 ;  /* 0x0005a85a01007387 */ /* 0x000fe80000100a00 */
[----:B------:R1:W-:Y:S01]  /*2c4c0*/  STL.64 [R1+0x5a0], R88 ;  /* 0x0005a05801007387 */ /* 0x0003e20000100a00 */
[----:B0-----:R-:W-:-:S03]  /*2c4d0*/  IMAD.WIDE R86, R85, 0x2, R138 ;  /* 0x0000000255567825 */ /* 0x001fc600078e028a */
[----:B------:R0:W-:Y:S04]  /*2c4e0*/  STL.64 [R1+0x2fa8], R84 ;  /* 0x002fa85401007387 */ /* 0x0001e80000100a00 */
[----:B------:R2:W-:Y:S01]  /*2c4f0*/  STL.64 [R1+0x590], R86 ;  /* 0x0005905601007387 */ /* 0x0005e20000100a00 */
[----:B-1----:R-:W-:-:S05]  /*2c500*/  IMAD.WIDE R88, R84, 0x2, R138 ;  /* 0x0000000254587825 */ /* 0x002fca00078e028a */
[----:B------:R1:W-:Y:S01]  /*2c510*/  STL.64 [R1+0x578], R88 ;  /* 0x0005785801007387 */ /* 0x0003e20000100a00 */
[----:B0-----:R-:W-:-:S04]  /*2c520*/  IMAD.WIDE R84, R69, 0x2, R138 ;  /* 0x0000000245547825 */ /* 0x001fc800078e028a */
[----:B--2---:R-:W-:-:S04]  /*2c530*/  IMAD.WIDE R86, R83, 0x2, R138 ;  /* 0x0000000253567825 */ /* 0x004fc800078e028a */
        /* <DEDUP_REMOVED lines=10> */
[----:B------:R-:W-:Y:S04]  /*2c5e0*/  STL.64 [R1+0x2fb8], R80 ;  /* 0x002fb85001007387 */ /* 0x000fe80000100a00 */
[----:B------:R0:W-:Y:S01]  /*2c5f0*/  STL.64 [R1+0x518], R82 ;  /* 0x0005185201007387 */ /* 0x0001e20000100a00 */
[----:B-1----:R-:W-:-:S05]  /*2c600*/  IMAD.WIDE R84, R80, 0x2, R138 ;  /* 0x0000000250547825 */ /* 0x002fca00078e028a */
[----:B------:R-:W-:Y:S01]  /*2c610*/  STL.64 [R1+0x510], R84 ;  /* 0x0005105401007387 */ /* 0x000fe20000100a00 */
[----:B0-----:R-:W-:-:S03]  /*2c620*/  IMAD.WIDE R82, R79, 0x2, R138 ;  /* 0x000000024f527825 */ /* 0x001fc600078e028a */
[----:B------:R-:W-:Y:S01]  /*2c630*/  STL.64 [R1+0x2fc0], R78 ;  /* 0x002fc04e01007387 */ /* 0x000fe20000100a00 */
[----:B------:R-:W-:-:S03]  /*2c640*/  IMAD.WIDE R80, R78, 0x2, R138 ;  /* 0x000000024e507825 */ /* 0x000fc600078e028a */
        /* <DEDUP_REMOVED lines=10> */
[----:B------:R-:W-:Y:S03]  /*2c6f0*/  STL.64 [R1+0x4b0], R82 ;  /* 0x0004b05201007387 */ /* 0x000fe60000100a00 */
[--C-:B--2---:R-:W-:Y:S01]  /*2c700*/  IMAD.WIDE R78, R74, 0x2, R138.reuse ;  /* 0x000000024a4e7825 */ /* 0x104fe200078e028a */
[----:B------:R0:W-:Y:S04]  /*2c710*/  STL.64 [R1+0x2fc8], R74 ;  /* 0x002fc84a01007387 */ /* 0x0001e80000100a00 */
[----:B------:R-:W-:Y:S04]  /*2c720*/  STL.64 [R1+0x4a0], R80 ;  /* 0x0004a05001007387 */ /* 0x000fe80000100a00 */
[----:B------:R1:W-:Y:S01]  /*2c730*/  STL.64 [R1+0x488], R78 ;  /* 0x0004884e01007387 */ /* 0x0003e20000100a00 */
[----:B0-----:R-:W-:-:S03]  /*2c740*/  IMAD.WIDE R74, R76, 0x2, R138 ;  /* 0x000000024c4a7825 */ /* 0x001fc600078e028a */
[----:B------:R0:W-:Y:S04]  /*2c750*/  STL.64 [R1+0x2fd0], R76 ;  /* 0x002fd04c01007387 */ /* 0x0001e80000100a00 */
[----:B------:R2:W-:Y:S01]  /*2c760*/  STL.64 [R1+0x480], R74 ;  /* 0x0004804a01007387 */ /* 0x0005e20000100a00 */
[----:B------:R-:W-:Y:S01]  /*2c770*/  IMAD R58, R58, UR74, RZ ;  /* 0x0000004a3a3a7c24 */ /* 0x000fe2000f8e02ff */
[----:B------:R-:W3:Y:S01]  /*2c780*/  LDCU UR74, c[0x0][0x3b0] ;  /* 0x00007600ff4a77ac */ /* 0x000ee20008000800 */
[--C-:B-1----:R-:W-:Y:S01]  /*2c790*/  IMAD.WIDE R78, R61, 0x2, R138.reuse ;  /* 0x000000023d4e7825 */ /* 0x102fe200078e028a */
[----:B------:R-:W-:Y:S03]  /*2c7a0*/  STL [R1+0x3138], R73 ;  /* 0x0031384901007387 */ /* 0x000fe60000100800 */
[----:B0-----:R-:W-:-:S04]  /*2c7b0*/  IMAD.WIDE R76, R73, 0x2, R138 ;  /* 0x00000002494c7825 */ /* 0x001fc800078e028a */
[--C-:B--2---:R-:W-:Y:S01]  /*2c7c0*/  IMAD.WIDE R74, R63, 0x2, R138.reuse ;  /* 0x000000023f4a7825 */ /* 0x104fe200078e028a */
[----:B------:R0:W-:Y:S04]  /*2c7d0*/  STL.64 [R1+0x470], R76 ;  /* 0x0004704c01007387 */ /* 0x0001e80000100a00 */
[----:B------:R1:W-:Y:S01]  /*2c7e0*/  STL.64 [R1+0x458], R74 ;  /* 0x0004584a01007387 */ /* 0x0003e20000100a00 */
[----:B------:R-:W-:Y:S01]  /*2c7f0*/  IMAD R56, R56, UR76, RZ ;  /* 0x0000004c38387c24 */ /* 0x000fe2000f8e02ff */
[----:B------:R-:W2:Y:S02]  /*2c800*/  LDCU UR76, c[0x0][0x3b0] ;  /* 0x00007600ff4c77ac */ /* 0x000ea40008000800 */
[----:B------:R-:W-:Y:S01]  /*2c810*/  STL.64 [R1+0x450], R78 ;  /* 0x0004504e01007387 */ /* 0x000fe20000100a00 */
[----:B0-----:R-:W-:-:S03]  /*2c820*/  IMAD.WIDE R76, R62, 0x2, R138 ;  /* 0x000000023e4c7825 */ /* 0x001fc600078e028a */
[----:B------:R0:W-:Y:S01]  /*2c830*/  STL.64 [R1+0x2fd8], R58 ;  /* 0x002fd83a01007387 */ /* 0x0001e20000100a00 */
[----:B-1----:R-:W-:-:S03]  /*2c840*/  IMAD.WIDE R74, R58, 0x2, R138 ;  /* 0x000000023a4a7825 */ /* 0x002fc600078e028a */
[----:B------:R-:W-:Y:S04]  /*2c850*/  STL.64 [R1+0x440], R76 ;  /* 0x0004404c01007387 */ /* 0x000fe80000100a00 */
[----:B------:R1:W-:Y:S01]  /*2c860*/  STL.64 [R1+0x428], R74 ;  /* 0x0004284a01007387 */ /* 0x0003e20000100a00 */
[----:B0-----:R-:W-:-:S03]  /*2c870*/  IMAD.WIDE R58, R57, 0x2, R138 ;  /* 0x00000002393a7825 */ /* 0x001fc600078e028a */
[----:B------:R0:W-:Y:S01]  /*2c880*/  STL.64 [R1+0x2fe0], R56 ;  /* 0x002fe03801007387 */ /* 0x0001e20000100a00 */
[----:B------:R-:W-:-:S03]  /*2c890*/  IMAD R53, R53, UR38, RZ ;  /* 0x0000002635357c24 */ /* 0x000fc6000f8e02ff */
[----:B------:R4:W-:Y:S01]  /*2c8a0*/  STL.64 [R1+0x420], R58 ;  /* 0x0004203a01007387 */ /* 0x0009e20000100a00 */
[----:B-1----:R-:W-:-:S05]  /*2c8b0*/  IMAD.WIDE R74, R56, 0x2, R138 ;  /* 0x00000002384a7825 */ /* 0x002fca00078e028a */
[----:B------:R-:W-:Y:S01]  /*2c8c0*/  STL.64 [R1+0x410], R74 ;  /* 0x0004104a01007387 */ /* 0x000fe20000100a00 */
[----:B0-----:R-:W-:-:S04]  /*2c8d0*/  IMAD.WIDE R56, R54, 0x2, R138 ;  /* 0x0000000236387825 */ /* 0x001fc800078e028a */
[----:B----4-:R-:W-:Y:S01]  /*2c8e0*/  IMAD.WIDE R58, R55, 0x2, R138 ;  /* 0x00000002373a7825 */ /* 0x010fe200078e028a */
[----:B------:R0:W-:Y:S03]  /*2c8f0*/  STL.64 [R1+0x2fe8], R54 ;  /* 0x002fe83601007387 */ /* 0x0001e60000100a00 */
[----:B------:R-:W-:Y:S01]  /*2c900*/  IMAD R52, R52, UR39, RZ ;  /* 0x0000002734347c24 */ /* 0x000fe2000f8e02ff */
[----:B------:R-:W-:Y:S01]  /*2c910*/  STL.64 [R1+0x3f8], R58 ;  /* 0x0003f83a01007387 */ /* 0x000fe20000100a00 */
[----:B------:R-:W-:-:S03]  /*2c920*/  IMAD R50, R50, UR41, RZ ;  /* 0x0000002932327c24 */ /* 0x000fc6000f8e02ff */
[----:B------:R1:W-:Y:S01]  /*2c930*/  STL.64 [R1+0x3f0], R56 ;  /* 0x0003f03801007387 */ /* 0x0003e20000100a00 */
[----:B0-----:R-:W-:-:S04]  /*2c940*/  IMAD.WIDE R54, R53, 0x2, R138 ;  /* 0x0000000235367825 */ /* 0x001fc800078e028a */
[----:B------:R-:W-:Y:S01]  /*2c950*/  IMAD R49, R49, UR42, RZ ;  /* 0x0000002a31317c24 */ /* 0x000fe2000f8e02ff */
[----:B------:R0:W-:Y:S01]  /*2c960*/  STL.64 [R1+0x3e0], R54 ;  /* 0x0003e03601007387 */ /* 0x0001e20000100a00 */
[----:B-1----:R-:W-:-:S04]  /*2c970*/  IMAD.WIDE R56, R52, 0x2, R138 ;  /* 0x0000000234387825 */ /* 0x002fc800078e028a */
[----:B------:R-:W-:Y:S01]  /*2c980*/  IMAD R51, R51, UR40, RZ ;  /* 0x0000002833337c24 */ /* 0x000fe2000f8e02ff */
[----:B------:R1:W-:Y:S01]  /*2c990*/  STL.64 [R1+0x3c8], R56 ;  /* 0x0003c83801007387 */ /* 0x0003e20000100a00 */
[----:B------:R-:W-:Y:S02]  /*2c9a0*/  IMAD R48, R48, UR43, RZ ;  /* 0x0000002b30307c24 */ /* 0x000fe4000f8e02ff */
[--C-:B0-----:R-:W-:Y:S01]  /*2c9b0*/  IMAD.WIDE R54, R50, 0x2, R138.reuse ;  /* 0x0000000232367825 */ /* 0x101fe200078e028a */
[----:B------:R-:W-:Y:S03]  /*2c9c0*/  STL [R1+0x3148], R50 ;  /* 0x0031483201007387 */ /* 0x000fe60000100800 */
[--C-:B------:R-:W-:Y:S01]  /*2c9d0*/  IMAD.WIDE R58, R51, 0x2, R138.reuse ;  /* 0x00000002333a7825 */ /* 0x100fe200078e028a */
[----:B------:R0:W-:Y:S03]  /*2c9e0*/  STL.64 [R1+0x3b8], R54 ;  /* 0x0003b83601007387 */ /* 0x0001e60000100a00 */
[----:B-1----:R-:W-:Y:S01]  /*2c9f0*/  IMAD.WIDE R56, R49, 0x2, R138 ;  /* 0x0000000231387825 */ /* 0x002fe200078e028a */
[----:B------:R1:W-:Y:S03]  /*2ca00*/  STL.64 [R1+0x2ff0], R48 ;  /* 0x002ff03001007387 */ /* 0x0003e60000100a00 */
[----:B------:R-:W-:Y:S01]  /*2ca10*/  IMAD R47, R47, UR44, RZ ;  /* 0x0000002c2f2f7c24 */ /* 0x000fe2000f8e02ff */
[----:B------:R-:W-:Y:S01]  /*2ca20*/  STL.64 [R1+0x3b0], R56 ;  /* 0x0003b03801007387 */ /* 0x000fe20000100a00 */
[----:B------:R-:W-:-:S02]  /*2ca30*/  IMAD R46, R46, UR45, RZ ;  /* 0x0000002d2e2e7c24 */ /* 0x000fc4000f8e02ff */
[--C-:B0-----:R-:W-:Y:S01]  /*2ca40*/  IMAD.WIDE R54, R48, 0x2, R138.reuse ;  /* 0x0000000230367825 */ /* 0x101fe200078e028a */
[----:B------:R-:W-:Y:S03]  /*2ca50*/  STL.64 [R1+0x3c0], R58 ;  /* 0x0003c03a01007387 */ /* 0x000fe60000100a00 */
[----:B------:R-:W-:Y:S01]  /*2ca60*/  IMAD R45, R45, UR46, RZ ;  /* 0x0000002e2d2d7c24 */ /* 0x000fe2000f8e02ff */
[----:B------:R0:W-:Y:S01]  /*2ca70*/  STL.64 [R1+0x3a8], R54 ;  /* 0x0003a83601007387 */ /* 0x0001e20000100a00 */
[----:B-1----:R-:W-:-:S03]  /*2ca80*/  IMAD.WIDE R48, R46, 0x2, R138 ;  /* 0x000000022e307825 */ /* 0x002fc600078e028a */
[----:B------:R-:W-:Y:S01]  /*2ca90*/  STL.64 [R1+0x2ff8], R58 ;  /* 0x002ff83a01007387 */ /* 0x000fe20000100a00 */
[----:B------:R-:W-:-:S03]  /*2caa0*/  IMAD R44, R44, UR47, RZ ;  /* 0x0000002f2c2c7c24 */ /* 0x000fc6000f8e02ff */
[----:B------:R1:W-:Y:S01]  /*2cab0*/  STL.64 [R1+0x3000], R46 ;  /* 0x0030002e01007387 */ /* 0x0003e20000100a00 */
[----:B0-----:R-:W-:-:S04]  /*2cac0*/  IMAD.WIDE R54, R47, 0x2, R138 ;  /* 0x000000022f367825 */ /* 0x001fc800078e028a */
[----:B------:R-:W-:Y:S01]  /*2cad0*/  IMAD R42, R42, UR49, RZ ;  /* 0x000000312a2a7c24 */ /* 0x000fe2000f8e02ff */
[----:B------:R-:W-:Y:S01]  /*2cae0*/  STL.64 [R1+0x3a0], R54 ;  /* 0x0003a03601007387 */ /* 0x000fe20000100a00 */
[----:B-1----:R-:W-:-:S03]  /*2caf0*/  IMAD.WIDE R46, R45, 0x2, R138 ;  /* 0x000000022d2e7825 */ /* 0x002fc600078e028a */
[----:B------:R0:W-:Y:S01]  /*2cb00*/  STL.64 [R1+0x398], R48 ;  /* 0x0003983001007387 */ /* 0x0001e20000100a00 */
[----:B------:R-:W-:-:S03]  /*2cb10*/  IMAD R41, R41, UR50, RZ ;  /* 0x0000003229297c24 */ /* 0x000fc6000f8e02ff */
[----:B------:R1:W-:Y:S01]  /*2cb20*/  STL.64 [R1+0x390], R46 ;  /* 0x0003902e01007387 */ /* 0x0003e20000100a00 */
[----:B------:R-:W-:Y:S02]  /*2cb30*/  IMAD R43, R43, UR48, RZ ;  /* 0x000000302b2b7c24 */ /* 0x000fe4000f8e02ff */
[----:B------:R-:W-:Y:S02]  /*2cb40*/  IMAD R40, R40, UR51, RZ ;  /* 0x0000003328287c24 */ /* 0x000fe4000f8e02ff */
[----:B0-----:R-:W-:-:S04]  /*2cb50*/  IMAD.WIDE R48, R44, 0x2, R138 ;  /* 0x000000022c307825 */ /* 0x001fc800078e028a */
[--C-:B-1----:R-:W-:Y:S01]  /*2cb60*/  IMAD.WIDE R46, R42, 0x2, R138.reuse ;  /* 0x000000022a2e7825 */ /* 0x102fe200078e028a */
[----:B------:R0:W-:Y:S03]  /*2cb70*/  STL.64 [R1+0x388], R48 ;  /* 0x0003883001007387 */ /* 0x0001e60000100a00 */
[--C-:B------:R-:W-:Y:S01]  /*2cb80*/  IMAD.WIDE R76, R43, 0x2, R138.reuse ;  /* 0x000000022b4c7825 */ /* 0x100fe200078e028a */
[----:B------:R-:W-:Y:S04]  /*2cb90*/  STL [R1+0x3158], R42 ;  /* 0x0031582a01007387 */ /* 0x000fe80000100800 */
[----:B------:R1:W-:Y:S01]  /*2cba0*/  STL.64 [R1+0x378], R46 ;  /* 0x0003782e01007387 */ /* 0x0003e20000100a00 */
[----:B0-----:R-:W-:-:S03]  /*2cbb0*/  IMAD.WIDE R48, R41, 0x2, R138 ;  /* 0x0000000229307825 */ /* 0x001fc600078e028a */
[----:B------:R-:W-:Y:S01]  /*2cbc0*/  STL.64 [R1+0x3008], R40 ;  /* 0x0030082801007387 */ /* 0x000fe20000100a00 */
[----:B------:R-:W-:-:S03]  /*2cbd0*/  IMAD R39, R39, UR52, RZ ;  /* 0x0000003427277c24 */ /* 0x000fc6000f8e02ff */
[----:B------:R-:W-:Y:S01]  /*2cbe0*/  STL.64 [R1+0x370], R48 ;  /* 0x0003703001007387 */ /* 0x000fe20000100a00 */
[----:B-1----:R-:W-:-:S03]  /*2cbf0*/  IMAD.WIDE R46, R40, 0x2, R138 ;  /* 0x00000002282e7825 */ /* 0x002fc600078e028a */
[----:B------:R-:W-:Y:S01]  /*2cc00*/  STL.64 [R1+0x380], R76 ;  /* 0x0003804c01007387 */ /* 0x000fe20000100a00 */
[----:B------:R-:W-:-:S03]  /*2cc10*/  IMAD R38, R38, UR53, RZ ;  /* 0x0000003526267c24 */ /* 0x000fc6000f8e02ff */
[----:B------:R0:W-:Y:S04]  /*2cc20*/  STL.64 [R1+0x368], R46 ;  /* 0x0003682e01007387 */ /* 0x0001e80000100a00 */
[----:B------:R-:W-:Y:S04]  /*2cc30*/  STL.64 [R1+0x3010], R76 ;  /* 0x0030104c01007387 */ /* 0x000fe80000100a00 */
[----:B------:R1:W-:Y:S01]  /*2cc40*/  STL.64 [R1+0x3018], R38 ;  /* 0x0030182601007387 */ /* 0x0003e20000100a00 */
[----:B0-----:R-:W-:-:S05]  /*2cc50*/  IMAD.WIDE R46, R39, 0x2, R138 ;  /* 0x00000002272e7825 */ /* 0x001fca00078e028a */
[----:B------:R-:W-:Y:S04]  /*2cc60*/  STL.64 [R1+0x360], R46 ;  /* 0x0003602e01007387 */ /* 0x000fe80000100a00 */
[----:B------:R-:W4:Y:S01]  /*2cc70*/  LDL.LU R6, [R1+0x10a4] ;  /* 0x0010a40001067983 */ /* 0x000f220000300800 */
[----:B------:R-:W-:Y:S02]  /*2cc80*/  IMAD R37, R37, UR54, RZ ;  /* 0x0000003625257c24 */ /* 0x000fe4000f8e02ff */
[----:B------:R-:W-:Y:S02]  /*2cc90*/  IMAD R34, R34, UR57, RZ ;  /* 0x0000003922227c24 */ /* 0x000fe4000f8e02ff */
[----:B------:R-:W-:-:S04]  /*2cca0*/  IMAD.WIDE R40, R38, 0x2, R138 ;  /* 0x0000000226287825 */ /* 0x000fc800078e028a */
[--C-:B------:R-:W-:Y:S01]  /*2ccb0*/  IMAD.WIDE R92, R37, 0x2, R138.reuse ;  /* 0x00000002255c7825 */ /* 0x100fe200078e028a */
[----:B------:R-:W-:Y:S03]  /*2ccc0*/  STL.64 [R1+0x358], R40 ;  /* 0x0003582801007387 */ /* 0x000fe60000100a00 */
[----:B------:R-:W-:Y:S02]  /*2ccd0*/  IMAD R36, R36, UR55, RZ ;  /* 0x0000003724247c24 */ /* 0x000fe4000f8e02ff */
[--C-:B-1----:R-:W-:Y:S01]  /*2cce0*/  IMAD.WIDE R38, R34, 0x2, R138.reuse ;  /* 0x0000000222267825 */ /* 0x102fe200078e028a */
[----:B------:R-:W-:Y:S03]  /*2ccf0*/  STL.64 [R1+0x350], R92 ;  /* 0x0003505c01007387 */ /* 0x000fe60000100a00 */
[----:B------:R-:W-:Y:S01]  /*2cd00*/  IMAD R33, R33, UR58, RZ ;  /* 0x0000003a21217c24 */ /* 0x000fe2000f8e02ff */
[----:B------:R-:W-:Y:S01]  /*2cd10*/  STL.64 [R1+0x3168], R92 ;  /* 0x0031685c01007387 */ /* 0x000fe20000100a00 */
[----:B------:R-:W-:-:S03]  /*2cd20*/  IMAD.WIDE R90, R36, 0x2, R138 ;  /* 0x00000002245a7825 */ /* 0x000fc600078e028a */
[----:B------:R0:W-:Y:S01]  /*2cd30*/  STL.64 [R1+0x338], R38 ;  /* 0x0003382601007387 */ /* 0x0001e20000100a00 */
[----:B------:R-:W-:Y:S02]  /*2cd40*/  IMAD R35, R35, UR56, RZ ;  /* 0x0000003823237c24 */ /* 0x000fe4000f8e02ff */
[----:B------:R-:W-:Y:S01]  /*2cd50*/  IMAD R32, R32, UR59, RZ ;  /* 0x0000003b20207c24 */ /* 0x000fe2000f8e02ff */
[----:B------:R-:W-:Y:S01]  /*2cd60*/  STL.64 [R1+0x348], R90 ;  /* 0x0003485a01007387 */ /* 0x000fe20000100a00 */
[----:B------:R-:W-:-:S03]  /*2cd70*/  IMAD.WIDE R74, R35, 0x2, R138 ;  /* 0x00000002234a7825 */ /* 0x000fc600078e028a */
[----:B------:R-:W-:Y:S01]  /*2cd80*/  STL.64 [R1+0x3088], R90 ;  /* 0x0030885a01007387 */ /* 0x000fe20000100a00 */
[----:B0-----:R-:W-:-:S05]  /*2cd90*/  IMAD.WIDE R38, R33, 0x2, R138 ;  /* 0x0000000221267825 */ /* 0x001fca00078e028a */
[----:B------:R0:W-:Y:S04]  /*2cda0*/  STL.64 [R1+0x330], R38 ;  /* 0x0003302601007387 */ /* 0x0001e80000100a00 */
[----:B------:R1:W-:Y:S01]  /*2cdb0*/  STL.64 [R1+0x3020], R32 ;  /* 0x0030202001007387 */ /* 0x0003e20000100a00 */
[----:B------:R-:W-:-:S03]  /*2cdc0*/  IMAD.WIDE R40, R29, 0x2, R138 ;  /* 0x000000021d287825 */ /* 0x000fc600078e028a */
[----:B------:R-:W-:Y:S01]  /*2cdd0*/  STL.64 [R1+0x340], R74 ;  /* 0x0003404a01007387 */ /* 0x000fe20000100a00 */
[----:B0-----:R-:W-:-:S04]  /*2cde0*/  IMAD.WIDE R38, R32, 0x2, R138 ;  /* 0x0000000220267825 */ /* 0x001fc800078e028a */
[--C-:B-1----:R-:W-:Y:S01]  /*2cdf0*/  IMAD.WIDE R32, R26, 0x2, R138.reuse ;  /* 0x000000021a207825 */ /* 0x102fe200078e028a */
[----:B------:R0:W-:Y:S04]  /*2ce00*/  STL.64 [R1+0x328], R38 ;  /* 0x0003282601007387 */ /* 0x0001e80000100a00 */
[----:B------:R-:W-:Y:S04]  /*2ce10*/  STL.64 [R1+0x3028], R74 ;  /* 0x0030284a01007387 */ /* 0x000fe80000100a00 */
[----:B------:R1:W-:Y:S01]  /*2ce20*/  STL.64 [R1+0x320], R32 ;  /* 0x0003202001007387 */ /* 0x0003e20000100a00 */
[----:B0-----:R-:W-:-:S03]  /*2ce30*/  IMAD.WIDE R38, R118, 0x2, R138 ;  /* 0x0000000276267825 */ /* 0x001fc600078e028a */
[----:B------:R-:W-:Y:S01]  /*2ce40*/  STL.64 [R1+0x318], R40 ;  /* 0x0003182801007387 */ /* 0x000fe20000100a00 */
[----:B-1----:R-:W-:-:S03]  /*2ce50*/  IMAD.WIDE R32, R116, 0x2, R138 ;  /* 0x0000000274207825 */ /* 0x002fc600078e028a */
[----:B------:R0:W-:Y:S04]  /*2ce60*/  STL.64 [R1+0x310], R38 ;  /* 0x0003102601007387 */ /* 0x0001e80000100a00 */
[----:B------:R1:W-:Y:S01]  /*2ce70*/  STL.64 [R1+0x308], R32 ;  /* 0x0003082001007387 */ /* 0x0003e20000100a00 */
[----:B------:R-:W-:-:S03]  /*2ce80*/  IMAD.WIDE R78, R114, 0x2, R138 ;  /* 0x00000002724e7825 */ /* 0x000fc600078e028a */
[----:B------:R2:W-:Y:S01]  /*2ce90*/  STL.64 [R1+0x3030], R24 ;  /* 0x0030301801007387 */ /* 0x0005e20000100a00 */
[----:B------:R-:W-:Y:S02]  /*2cea0*/  IMAD R18, R18, UR67, RZ ;  /* 0x0000004312127c24 */ /* 0x000fe4000f8e02ff */
[----:B0-----:R-:W-:-:S04]  /*2ceb0*/  IMAD.WIDE R38, R24, 0x2, R138 ;  /* 0x0000000218267825 */ /* 0x001fc800078e028a */
[--C-:B-1----:R-:W-:Y:S01]  /*2cec0*/  IMAD.WIDE R32, R25, 0x2, R138.reuse ;  /* 0x0000000219207825 */ /* 0x102fe200078e028a */
[----:B------:R-:W-:Y:S03]  /*2ced0*/  STL.64 [R1+0x2f8], R38 ;  /* 0x0002f82601007387 */ /* 0x000fe60000100a00 */
[----:B------:R-:W-:Y:S02]  /*2cee0*/  IMAD R10, R10, UR16, RZ ;  /* 0x000000100a0a7c24 */ /* 0x000fe4000f8e02ff */
[--C-:B--2---:R-:W-:Y:S01]  /*2cef0*/  IMAD.WIDE R24, R112, 0x2, R138.reuse ;  /* 0x0000000270187825 */ /* 0x104fe200078e028a */
[----:B------:R-:W-:Y:S03]  /*2cf00*/  STL.64 [R1+0x2f0], R32 ;  /* 0x0002f02001007387 */ /* 0x000fe60000100a00 */
[--C-:B------:R-:W-:Y:S01]  /*2cf10*/  IMAD.WIDE R162, R110, 0x2, R138.reuse ;  /* 0x000000026ea27825 */ /* 0x100fe200078e028a */
[----:B------:R-:W-:Y:S03]  /*2cf20*/  STL.64 [R1+0x300], R78 ;  /* 0x0003004e01007387 */ /* 0x000fe60000100a00 */
[--C-:B------:R-:W-:Y:S01]  /*2cf30*/  IMAD.WIDE R160, R18, 0x2, R138.reuse ;  /* 0x0000000212a07825 */ /* 0x100fe200078e028a */
[----:B------:R-:W-:Y:S03]  /*2cf40*/  STL.64 [R1+0x3038], R78 ;  /* 0x0030384e01007387 */ /* 0x000fe60000100a00 */
[--C-:B------:R-:W-:Y:S01]  /*2cf50*/  IMAD.WIDE R158, R10, 0x2, R138.reuse ;  /* 0x000000020a9e7825 */ /* 0x100fe200078e028a */
[----:B------:R0:W-:Y:S03]  /*2cf60*/  STL.64 [R1+0x2b8], R24 ;  /* 0x0002b81801007387 */ /* 0x0001e60000100a00 */
[----:B------:R-:W-:Y:S01]  /*2cf70*/  IMAD.WIDE R156, R102, 0x2, R138 ;  /* 0x00000002669c7825 */ /* 0x000fe200078e028a */
[----:B------:R-:W-:Y:S03]  /*2cf80*/  STL.64 [R1+0x3170], R162 ;  /* 0x003170a201007387 */ /* 0x000fe60000100a00 */
[----:B------:R-:W-:Y:S01]  /*2cf90*/  IMAD R17, R17, UR68, RZ ;  /* 0x0000004411117c24 */ /* 0x000fe2000f8e02ff */
[----:B------:R-:W-:Y:S01]  /*2cfa0*/  STL.64 [R1+0x3178], R160 ;  /* 0x003178a001007387 */ /* 0x000fe20000100a00 */
[----:B------:R-:W-:-:S02]  /*2cfb0*/  IMAD R9, R9, UR17, RZ ;  /* 0x0000001109097c24 */ /* 0x000fc4000f8e02ff */
[--C-:B0-----:R-:W-:Y:S01]  /*2cfc0*/  IMAD.WIDE R24, R104, 0x2, R138.reuse ;  /* 0x0000000268187825 */ /* 0x101fe200078e028a */
[----:B------:R-:W-:Y:S03]  /*2cfd0*/  STL.64 [R1+0x3180], R158 ;  /* 0x0031809e01007387 */ /* 0x000fe60000100a00 */
[----:B------:R-:W-:Y:S01]  /*2cfe0*/  IMAD R16, R16, UR69, RZ ;  /* 0x0000004510107c24 */ /* 0x000fe2000f8e02ff */
[----:B------:R-:W-:Y:S01]  /*2cff0*/  STL.64 [R1+0x3090], R156 ;  /* 0x0030909c01007387 */ /* 0x000fe20000100a00 */
[----:B------:R-:W-:Y:S02]  /*2d000*/  IMAD R8, R8, UR73, RZ ;  /* 0x0000004908087c24 */ /* 0x000fe4000f8e02ff */
[--C-:B------:R-:W-:Y:S01]  /*2d010*/  IMAD.WIDE R32, R17, 0x2, R138.reuse ;  /* 0x0000000211207825 */ /* 0x100fe200078e028a */
[----:B------:R0:W-:Y:S03]  /*2d020*/  STL.64 [R1+0x2a8], R24 ;  /* 0x0002a81801007387 */ /* 0x0001e60000100a00 */
[--C-:B------:R-:W-:Y:S01]  /*2d030*/  IMAD.WIDE R154, R94, 0x2, R138.reuse ;  /* 0x000000025e9a7825 */ /* 0x100fe200078e028a */
[----:B------:R1:W-:Y:S03]  /*2d040*/  STL.64 [R1+0x270], R32 ;  /* 0x0002702001007387 */ /* 0x0003e60000100a00 */
[----:B------:R-:W-:-:S04]  /*2d050*/  IMAD.WIDE R152, R16, 0x2, R138 ;  /* 0x0000000210987825 */ /* 0x000fc800078e028a */
[----:B0-----:R-:W-:-:S04]  /*2d060*/  IMAD.WIDE R24, R9, 0x2, R138 ;  /* 0x0000000209187825 */ /* 0x001fc800078e028a */
[--C-:B------:R-:W-:Y:S01]  /*2d070*/  IMAD.WIDE R150, R8, 0x2, R138.reuse ;  /* 0x0000000208967825 */ /* 0x100fe200078e028a */
[----:B------:R0:W-:Y:S03]  /*2d080*/  STL.64 [R1+0x2b0], R24 ;  /* 0x0002b01801007387 */ /* 0x0001e60000100a00 */
[--C-:B------:R-:W-:Y:S01]  /*2d090*/  IMAD.WIDE R80, R96, 0x2, R138.reuse ;  /* 0x0000000260507825 */ /* 0x100fe200078e028a */
[----:B------:R-:W-:Y:S04]  /*2d0a0*/  STL.64 [R1+0x3040], R154 ;  /* 0x0030409a01007387 */ /* 0x000fe80000100a00 */
[----:B------:R-:W-:Y:S01]  /*2d0b0*/  STL.64 [R1+0x3048], R152 ;  /* 0x0030489801007387 */ /* 0x000fe20000100a00 */
[----:B-1----:R-:W-:-:S03]  /*2d0c0*/  IMAD.WIDE R32, R31, 0x2, R138 ;  /* 0x000000021f207825 */ /* 0x002fc600078e028a */
[----:B------:R-:W-:Y:S01]  /*2d0d0*/  STL.64 [R1+0x3050], R150 ;  /* 0x0030509601007387 */ /* 0x000fe20000100a00 */
[----:B0-----:R-:W-:-:S03]  /*2d0e0*/  IMAD.WIDE R24, R28, 0x2, R138 ;  /* 0x000000021c187825 */ /* 0x001fc600078e028a */
[----:B------:R-:W-:Y:S04]  /*2d0f0*/  STL.64 [R1+0x298], R80 ;  /* 0x0002985001007387 */ /* 0x000fe80000100a00 */
[----:B------:R-:W-:Y:S04]  /*2d100*/  STL.64 [R1+0x3058], R80 ;  /* 0x0030585001007387 */ /* 0x000fe80000100a00 */
        /* <DEDUP_REMOVED lines=9> */
[----:B------:R-:W-:Y:S01]  /*2d1a0*/  STL.64 [R1+0x3070], R30 ;  /* 0x0030701e01007387 */ /* 0x000fe20000100a00 */
[----:B------:R-:W-:-:S03]  /*2d1b0*/  IMAD R23, R23, UR62, RZ ;  /* 0x0000003e17177c24 */ /* 0x000fc6000f8e02ff */
[----:B------:R0:W-:Y:S01]  /*2d1c0*/  STL.64 [R1+0x278], R26 ;  /* 0x0002781a01007387 */ /* 0x0001e20000100a00 */
[----:B-1----:R-:W-:-:S04]  /*2d1d0*/  IMAD.WIDE R24, R147, 0x2, R138 ;  /* 0x0000000293187825 */ /* 0x002fc800078e028a */
[----:B------:R-:W-:Y:S01]  /*2d1e0*/  IMAD R22, R22, UR63, RZ ;  /* 0x0000003f16167c24 */ /* 0x000fe2000f8e02ff */
[----:B------:R1:W-:Y:S01]  /*2d1f0*/  STL.64 [R1+0x268], R24 ;  /* 0x0002681801007387 */ /* 0x0003e20000100a00 */
[----:B0-----:R-:W-:-:S04]  /*2d200*/  IMAD.WIDE R26, R0, 0x2, R138 ;  /* 0x00000002001a7825 */ /* 0x001fc800078e028a */
[----:B------:R-:W-:-:S04]  /*2d210*/  IMAD.WIDE R148, R22, 0x2, R138 ;  /* 0x0000000216947825 */ /* 0x000fc800078e028a */
[----:B-1----:R-:W-:-:S04]  /*2d220*/  IMAD.WIDE R24, R23, 0x2, R138 ;  /* 0x0000000217187825 */ /* 0x002fc800078e028a */
[----:B------:R-:W-:Y:S02]  /*2d230*/  IMAD R21, R21, UR64, RZ ;  /* 0x0000004015157c24 */ /* 0x000fe4000f8e02ff */
[----:B------:R-:W-:Y:S02]  /*2d240*/  IMAD R20, R20, UR65, RZ ;  /* 0x0000004114147c24 */ /* 0x000fe4000f8e02ff */
[----:B------:R-:W-:Y:S02]  /*2d250*/  IMAD R19, R19, UR66, RZ ;  /* 0x0000004213137c24 */ /* 0x000fe4000f8e02ff */
[----:B------:R-:W-:Y:S02]  /*2d260*/  IMAD R15, R15, UR70, RZ ;  /* 0x000000460f0f7c24 */ /* 0x000fe4000f8e02ff */
[----:B------:R-:W-:Y:S02]  /*2d270*/  IMAD R14, R14, UR71, RZ ;  /* 0x000000470e0e7c24 */ /* 0x000fe4000f8e02ff */
[----:B------:R-:W-:-:S04]  /*2d280*/  IMAD.WIDE R146, R20, 0x2, R138 ;  /* 0x0000000214927825 */ /* 0x000fc800078e028a */
[----:B------:R-:W-:-:S04]  /*2d290*/  IMAD.WIDE R144, R14, 0x2, R138 ;  /* 0x000000020e907825 */ /* 0x000fc800078e028a */
[----:B------:R-:W-:Y:S02]  /*2d2a0*/  IMAD R13, R13, UR72, RZ ;  /* 0x000000480d0d7c24 */ /* 0x000fe4000f8e02ff */
[----:B------:R-:W-:Y:S02]  /*2d2b0*/  IMAD R12, R12, UR14, RZ ;  /* 0x0000000e0c0c7c24 */ /* 0x000fe4000f8e02ff */
[----:B------:R-:W-:Y:S02]  /*2d2c0*/  IMAD R11, R11, UR15, RZ ;  /* 0x0000000f0b0b7c24 */ /* 0x000fe4000f8e02ff */
[----:B------:R-:W-:-:S04]  /*2d2d0*/  IMAD.WIDE R142, R12, 0x2, R138 ;  /* 0x000000020c8e7825 */ /* 0x000fc800078e028a */
[----:B---3--:R-:W-:Y:S02]  /*2d2e0*/  IMAD R7, R7, UR74, RZ ;  /* 0x0000004a07077c24 */ /* 0x008fe4000f8e02ff */
[----:B----4-:R-:W-:-:S05]  /*2d2f0*/  IMAD.WIDE R28, R6, 0x2, R138 ;  /* 0x00000002061c7825 */ /* 0x010fca00078e028a */
[----:B------:R-:W-:Y:S04]  /*2d300*/  STL.64 [R1+0x258], R28 ;  /* 0x0002581c01007387 */ /* 0x000fe80000100a00 */
[----:B------:R-:W-:Y:S04]  /*2d310*/  STL.64 [R1+0x248], R26 ;  /* 0x0002481a01007387 */ /* 0x000fe80000100a00 */
[----:B------:R0:W-:Y:S04]  /*2d320*/  STL.64 [R1+0x3078], R22 ;  /* 0x0030781601007387 */ /* 0x0001e80000100a00 */
[----:B------:R-:W-:Y:S04]  /*2d330*/  STL.64 [R1+0x240], R24 ;  /* 0x0002401801007387 */ /* 0x000fe80000100a00 */
[----:B------:R-:W-:Y:S04]  /*2d340*/  STL.64 [R1+0x2ab0], R148 ;  /* 0x002ab09401007387 */ /* 0x000fe80000100a00 */
[----:B------:R-:W-:Y:S01]  /*2d350*/  STL [R1+0x2b18], R148 ;  /* 0x002b189401007387 */ /* 0x000fe20000100800 */
[----:B0-----:R-:W-:-:S03]  /*2d360*/  IMAD.WIDE R22, R21, 0x2, R138 ;  /* 0x0000000215167825 */ /* 0x001fc600078e028a */
[----:B------:R-:W-:Y:S04]  /*2d370*/  STL [R1+0x2b38], R148 ;  /* 0x002b389401007387 */ /* 0x000fe80000100800 */
[----:B------:R-:W-:Y:S04]  /*2d380*/  STL [R1+0x2b08], R149 ;  /* 0x002b089501007387 */ /* 0x000fe80000100800 */
[----:B------:R-:W-:Y:S04]  /*2d390*/  STL.64 [R1+0x2b58], R148 ;  /* 0x002b589401007387 */ /* 0x000fe80000100a00 */
[----:B------:R0:W-:Y:S04]  /*2d3a0*/  STL.64 [R1+0x3098], R20 ;  /* 0x0030981401007387 */ /* 0x0001e80000100a00 */
[----:B------:R1:W-:Y:S04]  /*2d3b0*/  STL.64 [R1+0x250], R22 ;  /* 0x0002501601007387 */ /* 0x0003e80000100a00 */
[----:B------:R-:W-:Y:S01]  /*2d3c0*/  STL.64 [R1+0x2a48], R146 ;  /* 0x002a489201007387 */ /* 0x000fe20000100a00 */
[----:B0-----:R-:W-:-:S04]  /*2d3d0*/  IMAD.WIDE R20, R15, 0x2, R138 ;  /* 0x000000020f147825 */ /* 0x001fc800078e028a */
[----:B-1----:R-:W-:-:S05]  /*2d3e0*/  IMAD.WIDE R22, R19, 0x2, R138 ;  /* 0x0000000213167825 */ /* 0x002fca00078e028a */
[----:B------:R-:W-:Y:S04]  /*2d3f0*/  STL.64 [R1+0x260], R22 ;  /* 0x0002601601007387 */ /* 0x000fe80000100a00 */
[----:B------:R0:W-:Y:S04]  /*2d400*/  STL.64 [R1+0x30a0], R14 ;  /* 0x0030a00e01007387 */ /* 0x0001e80000100a00 */
[----:B------:R-:W-:Y:S04]  /*2d410*/  STL.64 [R1+0x280], R20 ;  /* 0x0002801401007387 */ /* 0x000fe80000100a00 */
[----:B------:R-:W-:Y:S04]  /*2d420*/  STL.64 [R1+0x2ab8], R144 ;  /* 0x002ab89001007387 */ /* 0x000fe80000100a00 */
[----:B------:R-:W-:Y:S04]  /*2d430*/  STL.64 [R1+0x2b10], R144 ;  /* 0x002b109001007387 */ /* 0x000fe80000100a00 */
        /* <DEDUP_REMOVED lines=10> */
[----:B0-----:R-:W-:-:S03]  /*2d4e0*/  IMAD.WIDE R14, R13, 0x2, R138 ;  /* 0x000000020d0e7825 */ /* 0x001fc600078e028a */
[----:B------:R-:W-:Y:S04]  /*2d4f0*/  STL [R1+0x2e9c], R145 ;  /* 0x002e9c9101007387 */ /* 0x000fe80000100800 */
[----:B------:R-:W-:Y:S04]  /*2d500*/  STL [R1+0x2ea0], R145 ;  /* 0x002ea09101007387 */ /* 0x000fe80000100800 */
[----:B------:R-:W-:Y:S04]  /*2d510*/  STL [R1+0x2ea4], R145 ;  /* 0x002ea49101007387 */ /* 0x000fe80000100800 */
[----:B------:R-:W-:Y:S04]  /*2d520*/  STL [R1+0x2eac], R145 ;  /* 0x002eac9101007387 */ /* 0x000fe80000100800 */
[----:B------:R-:W-:Y:S04]  /*2d530*/  STL [R1+0x2ebc], R145 ;  /* 0x002ebc9101007387 */ /* 0x000fe80000100800 */
[----:B------:R0:W-:Y:S01]  /*2d540*/  STL.64 [R1+0x30a8], R12 ;  /* 0x0030a80c01007387 */ /* 0x0001e20000100a00 */
[----:B------:R-:W-:-:S03]  /*2d550*/  IMAD R5, R5, UR76, RZ ;  /* 0x0000004c05057c24 */ /* 0x000fc6000f8e02ff */
[----:B------:R-:W-:Y:S04]  /*2d560*/  STL.64 [R1+0x290], R14 ;  /* 0x0002900e01007387 */ /* 0x000fe80000100a00 */
[----:B------:R-:W-:Y:S01]  /*2d570*/  STL.64 [R1+0x2a50], R142 ;  /* 0x002a508e01007387 */ /* 0x000fe20000100a00 */
[----:B0-----:R-:W-:-:S03]  /*2d580*/  IMAD.WIDE R12, R11, 0x2, R138 ;  /* 0x000000020b0c7825 */ /* 0x001fc600078e028a */
[----:B------:R0:W-:Y:S04]  /*2d590*/  STL.64 [R1+0x30b0], R6 ;  /* 0x0030b00601007387 */ /* 0x0001e80000100a00 */
[----:B------:R1:W-:Y:S01]  /*2d5a0*/  STL.64 [R1+0x2a0], R12 ;  /* 0x0002a00c01007387 */ /* 0x0003e20000100a00 */
[----:B------:R-:W-:-:S03]  /*2d5b0*/  IMAD.WIDE R148, R7, 0x2, R138 ;  /* 0x0000000207947825 */ /* 0x000fc600078e028a */
[----:B------:R-:W2:Y:S01]  /*2d5c0*/  LDL.LU R86, [R1+0x9c8] ;  /* 0x0009c80001567983 */ /* 0x000ea20000300800 */
[----:B0-----:R-:W-:-:S04]  /*2d5d0*/  IMAD.WIDE R6, R5, 0x2, R138 ;  /* 0x0000000205067825 */ /* 0x001fc800078e028a */
[----:B-1----:R-:W-:-:S05]  /*2d5e0*/  IMAD.WIDE R12, R4, 0x2, R138 ;  /* 0x00000002040c7825 */ /* 0x002fca00078e028a */
[----:B------:R-:W-:Y:S04]  /*2d5f0*/  STL.64 [R1+0x2e0], R12 ;  /* 0x0002e00c01007387 */ /* 0x000fe80000100a00 */
[----:B------:R-:W3:Y:S04]  /*2d600*/  LDL.LU R87, [R1+0x9c4] ;  /* 0x0009c40001577983 */ /* 0x000ee80000300800 */
[----:B------:R-:W-:Y:S01]  /*2d610*/  STL.64 [R1+0x2d0], R6 ;  /* 0x0002d00601007387 */ /* 0x000fe20000100a00 */
[----:B------:R-:W-:-:S03]  /*2d620*/  IMAD.WIDE R140, R140, 0x2, R138 ;  /* 0x000000028c8c7825 */ /* 0x000fc600078e028a */
[----:B------:R-:W4:Y:S04]  /*2d630*/  LDL.LU R88, [R1+0x9c0] ;  /* 0x0009c00001587983 */ /* 0x000f280000300800 */
[----:B------:R-:W2:Y:S04]  /*2d640*/  LDL.LU R89, [R1+0x9b4] ;  /* 0x0009b40001597983 */ /* 0x000ea80000300800 */
[----:B------:R2:W-:Y:S04]  /*2d650*/  STL.64 [R1+0x30b8], R4 ;  /* 0x0030b80401007387 */ /* 0x0005e80000100a00 */
[----:B------:R-:W2:Y:S04]  /*2d660*/  LDL.LU R73, [R1+0x9b0] ;  /* 0x0009b00001497983 */ /* 0x000ea80000300800 */
[----:B------:R-:W-:Y:S01]  /*2d670*/  STL.64 [R1+0x2c0], R148 ;  /* 0x0002c09401007387 */ /* 0x000fe20000100a00 */
[----:B------:R-:W-:-:S03]  /*2d680*/  IMAD.WIDE R138, R3, 0x2, R138 ;  /* 0x00000002038a7825 */ /* 0x000fc600078e028a */
[----:B------:R-:W-:Y:S04]  /*2d690*/  STL.64 [R1+0x2b60], R148 ;  /* 0x002b609401007387 */ /* 0x000fe80000100a00 */
[----:B------:R-:W-:Y:S04]  /*2d6a0*/  STL.64 [R1+0x2b68], R148 ;  /* 0x002b689401007387 */ /* 0x000fe80000100a00 */
[----:B------:R-:W-:Y:S04]  /*2d6b0*/  STL.64 [R1+0x2e78], R148 ;  /* 0x002e789401007387 */ /* 0x000fe80000100a00 */
[----:B------:R-:W-:Y:S04]  /*2d6c0*/  STL.64 [R1+0x2a58], R140 ;  /* 0x002a588c01007387 */ /* 0x000fe80000100a00 */
[----:B------:R-:W2:Y:S04]  /*2d6d0*/  LDL.LU R3, [R1+0x31f0] ;  /* 0x0031f00001037983 */ /* 0x000ea80000300800 */
[----:B------:R-:W3:Y:S04]  /*2d6e0*/  LDL.LU R82, [R1+0x99c] ;  /* 0x00099c0001527983 */ /* 0x000ee80000300800 */
[----:B------:R-:W3:Y:S04]  /*2d6f0*/  LDL.LU R83, [R1+0x998] ;  /* 0x0009980001537983 */ /* 0x000ee80000300800 */
[----:B------:R-:W3:Y:S04]  /*2d700*/  LDL.LU R164, [R1+0x994] ;  /* 0x0009940001a47983 */ /* 0x000ee80000300800 */
[----:B------:R-:W3:Y:S04]  /*2d710*/  LDL.LU R54, [R1+0x990] ;  /* 0x0009900001367983 */ /* 0x000ee80000300800 */
[----:B------:R-:W3:Y:S04]  /*2d720*/  LDL.LU R55, [R1+0x984] ;  /* 0x0009840001377983 */ /* 0x000ee80000300800 */
[----:B------:R-:W3:Y:S04]  /*2d730*/  LDL.LU R84, [R1+0x980] ;  /* 0x0009800001547983 */ /* 0x000ee80000300800 */
[----:B------:R-:W3:Y:S04]  /*2d740*/  LDL.LU R60, [R1+0x96c] ;  /* 0x00096c00013c7983 */ /* 0x000ee80000300800 */
[----:B------:R-:W-:Y:S04]  /*2d750*/  STL [R1+0x2ad0], R138 ;  /* 0x002ad08a01007387 */ /* 0x000fe80000100800 */
[----:B------:R-:W-:Y:S04]  /*2d760*/  STL [R1+0x2ac0], R139 ;  /* 0x002ac08b01007387 */ /* 0x000fe80000100800 */
[----:B------:R-:W-:Y:S04]  /*2d770*/  STL [R1+0x2ad4], R139 ;  /* 0x002ad48b01007387 */ /* 0x000fe80000100800 */
        /* <DEDUP_REMOVED lines=8> */
[----:B------:R-:W3:Y:S01]  /*2d800*/  LDL.LU R85, [R1+0x968] ;  /* 0x0009680001557983 */ /* 0x000ee20000300800 */
[----:B--2---:R-:W-:-:S04]  /*2d810*/  IMAD.WIDE R4, R86, 0x2, R2 ;  /* 0x0000000256047825 */ /* 0x004fc800078e0202 */
[--C-:B----4-:R-:W-:Y:S01]  /*2d820*/  IMAD.WIDE R6, R88, 0x2, R2.reuse ;  /* 0x0000000258067825 */ /* 0x110fe200078e0202 */
[----:B------:R0:W-:Y:S04]  /*2d830*/  STL.64 [R1+0xc18], R4 ;  /* 0x000c180401007387 */ /* 0x0001e80000100a00 */
[----:B------:R-:W2:Y:S01]  /*2d840*/  LDL.LU R56, [R1+0x964] ;  /* 0x0009640001387983 */ /* 0x000ea20000300800 */
[----:B---3--:R-:W-:-:S03]  /*2d850*/  IMAD.WIDE R22, R87, 0x2, R2 ;  /* 0x0000000257167825 */ /* 0x008fc600078e0202 */
[----:B------:R1:W-:Y:S01]  /*2d860*/  STL.64 [R1+0xc08], R6 ;  /* 0x000c080601007387 */ /* 0x0003e20000100a00 */
[----:B0-----:R-:W-:-:S03]  /*2d870*/  IMAD.WIDE R4, R89, 0x2, R2 ;  /* 0x0000000259047825 */ /* 0x001fc600078e0202 */
[----:B------:R-:W3:Y:S04]  /*2d880*/  LDL.LU R57, [R1+0x960] ;  /* 0x0009600001397983 */ /* 0x000ee80000300800 */
[----:B------:R0:W-:Y:S04]  /*2d890*/  STL.64 [R1+0xc00], R4 ;  /* 0x000c000401007387 */ /* 0x0001e80000100a00 */
[----:B------:R-:W4:Y:S04]  /*2d8a0*/  LDL.LU R86, [R1+0x954] ;  /* 0x0009540001567983 */ /* 0x000f280000300800 */
[----:B------:R-:W4:Y:S04]  /*2d8b0*/  LDL.LU R87, [R1+0x950] ;  /* 0x0009500001577983 */ /* 0x000f280000300800 */
[----:B------:R-:W4:Y:S04]  /*2d8c0*/  LDL.LU R88, [R1+0x93c] ;  /* 0x00093c0001587983 */ /* 0x000f280000300800 */
[----:B------:R-:W4:Y:S01]  /*2d8d0*/  LDL.LU R89, [R1+0x938] ;  /* 0x0009380001597983 */ /* 0x000f220000300800 */
[----:B------:R-:W-:-:S03]  /*2d8e0*/  IMAD.WIDE R12, R82, 0x2, R2 ;  /* 0x00000002520c7825 */ /* 0x000fc600078e0202 */
[----:B------:R-:W-:Y:S01]  /*2d8f0*/  STL.64 [R1+0xc10], R22 ;  /* 0x000c101601007387 */ /* 0x000fe20000100a00 */
[----:B-1----:R-:W-:-:S03]  /*2d900*/  IMAD.WIDE R6, R83, 0x2, R2 ;  /* 0x0000000253067825 */ /* 0x002fc600078e0202 */
[----:B------:R-:W-:Y:S01]  /*2d910*/  STL.64 [R1+0x30c0], R22 ;  /* 0x0030c01601007387 */ /* 0x000fe20000100a00 */
[----:B------:R-:W-:-:S03]  /*2d920*/  IMAD.WIDE R148, R73, 0x2, R2 ;  /* 0x0000000249947825 */ /* 0x000fc600078e0202 */
[----:B------:R1:W-:Y:S01]  /*2d930*/  STL.64 [R1+0xbf0], R12 ;  /* 0x000bf00c01007387 */ /* 0x0003e20000100a00 */
[----:B0-----:R-:W-:-:S03]  /*2d940*/  IMAD.WIDE R4, R164, 0x2, R2 ;  /* 0x00000002a4047825 */ /* 0x001fc600078e0202 */
[----:B------:R-:W4:Y:S04]  /*2d950*/  LDL.LU R73, [R1+0x934] ;  /* 0x0009340001497983 */ /* 0x000f280000300800 */
[----:B------:R-:W-:Y:S04]  /*2d960*/  STL.64 [R1+0xbe8], R6 ;  /* 0x000be80601007387 */ /* 0x000fe80000100a00 */
[----:B------:R-:W4:Y:S04]  /*2d970*/  LDL.LU R82, [R1+0x930] ;  /* 0x0009300001527983 */ /* 0x000f280000300800 */
[----:B------:R0:W-:Y:S04]  /*2d980*/  STL.64 [R1+0xbe0], R4 ;  /* 0x000be00401007387 */ /* 0x0001e80000100a00 */
[----:B------:R-:W4:Y:S01]  /*2d990*/  LDL.LU R83, [R1+0x924] ;  /* 0x0009240001537983 */ /* 0x000f220000300800 */
[----:B-1----:R-:W-:-:S03]  /*2d9a0*/  IMAD.WIDE R12, R55, 0x2, R2 ;  /* 0x00000002370c7825 */ /* 0x002fc600078e0202 */
[----:B------:R-:W4:Y:S04]  /*2d9b0*/  LDL.LU R164, [R1+0x920] ;  /* 0x0009200001a47983 */ /* 0x000f280000300800 */
[----:B------:R-:W-:Y:S04]  /*2d9c0*/  STL.64 [R1+0xbf8], R148 ;  /* 0x000bf89401007387 */ /* 0x000fe80000100a00 */
[----:B------:R-:W-:Y:S01]  /*2d9d0*/  STL [R1+0x2eb4], R148 ;  /* 0x002eb49401007387 */ /* 0x000fe20000100800 */
[----:B0-----:R-:W-:-:S03]  /*2d9e0*/  IMAD.WIDE R4, R60, 0x2, R2 ;  /* 0x000000023c047825 */ /* 0x001fc600078e0202 */
[----:B------:R-:W-:Y:S04]  /*2d9f0*/  STL [R1+0x2ec8], R148 ;  /* 0x002ec89401007387 */ /* 0x000fe80000100800 */
[----:B------:R-:W-:Y:S04]  /*2da00*/  STL [R1+0x2eb0], R149 ;  /* 0x002eb09501007387 */ /* 0x000fe80000100800 */
[----:B------:R-:W-:Y:S04]  /*2da10*/  STL [R1+0x2ecc], R149 ;  /* 0x002ecc9501007387 */ /* 0x000fe80000100800 */
[----:B------:R-:W-:Y:S04]  /*2da20*/  STL.64 [R1+0xbd0], R12 ;  /* 0x000bd00c01007387 */ /* 0x000fe80000100a00 */
[----:B------:R-:W4:Y:S01]  /*2da30*/  LDL.LU R60, [R1+0x90c] ;  /* 0x00090c00013c7983 */ /* 0x000f220000300800 */
[----:B------:R-:W-:-:S04]  /*2da40*/  IMAD.WIDE R6, R84, 0x2, R2 ;  /* 0x0000000254067825 */ /* 0x000fc800078e0202 */
[--C-:B------:R-:W-:Y:S01]  /*2da50*/  IMAD.WIDE R30, R54, 0x2, R2.reuse ;  /* 0x00000002361e7825 */ /* 0x100fe200078e0202 */
[----:B------:R-:W-:Y:S04]  /*2da60*/  STL.64 [R1+0xbc8], R6 ;  /* 0x000bc80601007387 */ /* 0x000fe80000100a00 */
[----:B------:R-:W-:Y:S04]  /*2da70*/  STL.64 [R1+0xbd8], R30 ;  /* 0x000bd81e01007387 */ /* 0x000fe80000100a00 */
[----:B------:R0:W-:Y:S04]  /*2da80*/  STL.64 [R1+0xbc0], R4 ;  /* 0x000bc00401007387 */ /* 0x0001e80000100a00 */
[----:B------:R-:W-:Y:S04]  /*2da90*/  STL.64 [R1+0x30c8], R30 ;  /* 0x0030c81e01007387 */ /* 0x000fe80000100a00 */
[----:B------:R-:W4:Y:S01]  /*2daa0*/  LDL.LU R84, [R1+0x908] ;  /* 0x0009080001547983 */ /* 0x000f220000300800 */
[----:B0-----:R-:W-:-:S03]  /*2dab0*/  IMAD.WIDE R4, R85, 0x2, R2 ;  /* 0x0000000255047825 */ /* 0x001fc600078e0202 */
[----:B------:R-:W4:Y:S04]  /*2dac0*/  LDL.LU R85, [R1+0x904] ;  /* 0x0009040001557983 */ /* 0x000f280000300800 */
[----:B------:R3:W-:Y:S01]  /*2dad0*/  STL.64 [R1+0xbb8], R4 ;  /* 0x000bb80401007387 */ /* 0x0007e20000100a00 */
[----:B--2---:R-:W-:-:S05]  /*2dae0*/  IMAD.WIDE R6, R56, 0x2, R2 ;  /* 0x0000000238067825 */ /* 0x004fca00078e0202 */
[----:B------:R0:W-:Y:S01]  /*2daf0*/  STL.64 [R1+0xbb0], R6 ;  /* 0x000bb00601007387 */ /* 0x0001e20000100a00 */
[----:B---3--:R-:W-:-:S05]  /*2db00*/  IMAD.WIDE R4, R57, 0x2, R2 ;  /* 0x0000000239047825 */ /* 0x008fca00078e0202 */
[----:B------:R1:W-:Y:S01]  /*2db10*/  STL.64 [R1+0xba8], R4 ;  /* 0x000ba80401007387 */ /* 0x0003e20000100a00 */
[----:B----4-:R-:W-:-:S04]  /*2db20*/  IMAD.WIDE R12, R87, 0x2, R2 ;  /* 0x00000002570c7825 */ /* 0x010fc800078e0202 */
[--C-:B0-----:R-:W-:Y:S01]  /*2db30*/  IMAD.WIDE R6, R88, 0x2, R2.reuse ;  /* 0x0000000258067825 */ /* 0x101fe200078e0202 */
[----:B------:R-:W-:Y:S03]  /*2db40*/  STL.64 [R1+0xb98], R12 ;  /* 0x000b980c01007387 */ /* 0x000fe60000100a00 */
[--C-:B-1----:R-:W-:Y:S01]  /*2db50*/  IMAD.WIDE R4, R89, 0x2, R2.reuse ;  /* 0x0000000259047825 */ /* 0x102fe200078e0202 */
[----:B------:R-:W2:Y:S04]  /*2db60*/  LDL.LU R58, [R1+0x900] ;  /* 0x00090000013a7983 */ /* 0x000ea80000300800 */
[----:B------:R0:W-:Y:S01]  /*2db70*/  STL.64 [R1+0xb90], R6 ;  /* 0x000b900601007387 */ /* 0x0001e20000100a00 */
[----:B------:R-:W-:-:S03]  /*2db80*/  IMAD.WIDE R26, R86, 0x2, R2 ;  /* 0x00000002561a7825 */ /* 0x000fc600078e0202 */
[----:B------:R-:W3:Y:S04]  /*2db90*/  LDL.LU R59, [R1+0x8f4] ;  /* 0x0008f400013b7983 */ /* 0x000ee80000300800 */
[----:B------:R1:W-:Y:S04]  /*2dba0*/  STL.64 [R1+0xb88], R4 ;  /* 0x000b880401007387 */ /* 0x0003e80000100a00 */
[----:B------:R-:W4:Y:S04]  /*2dbb0*/  LDL.LU R86, [R1+0x8f0] ;  /* 0x0008f00001567983 */ /* 0x000f280000300800 */
[----:B------:R-:W4:Y:S01]  /*2dbc0*/  LDL.LU R87, [R1+0x8dc] ;  /* 0x0008dc0001577983 */ /* 0x000f220000300800 */
[----:B0-----:R-:W-:-:S03]  /*2dbd0*/  IMAD.WIDE R6, R73, 0x2, R2 ;  /* 0x0000000249067825 */ /* 0x001fc600078e0202 */
[----:B------:R-:W4:Y:S01]  /*2dbe0*/  LDL.LU R88, [R1+0x8d8] ;  /* 0x0008d80001587983 */ /* 0x000f220000300800 */
[----:B-1----:R-:W-:-:S03]  /*2dbf0*/  IMAD.WIDE R4, R82, 0x2, R2 ;  /* 0x0000000252047825 */ /* 0x002fc600078e0202 */
[----:B------:R-:W4:Y:S04]  /*2dc00*/  LDL.LU R89, [R1+0x8d4] ;  /* 0x0008d40001597983 */ /* 0x000f280000300800 */
[----:B------:R-:W-:Y:S04]  /*2dc10*/  STL.64 [R1+0xba0], R26 ;  /* 0x000ba01a01007387 */ /* 0x000fe80000100a00 */
[----:B------:R-:W-:Y:S04]  /*2dc20*/  STL.64 [R1+0x30d0], R26 ;  /* 0x0030d01a01007387 */ /* 0x000fe80000100a00 */
[----:B------:R-:W4:Y:S04]  /*2dc30*/  LDL.LU R48, [R1+0x8d0] ;  /* 0x0008d00001307983 */ /* 0x000f280000300800 */
[----:B------:R-:W-:Y:S04]  /*2dc40*/  STL.64 [R1+0xb80], R6 ;  /* 0x000b800601007387 */ /* 0x000fe80000100a00 */
[----:B------:R-:W4:Y:S04]  /*2dc50*/  LDL.LU R49, [R1+0x8c4] ;  /* 0x0008c40001317983 */ /* 0x000f280000300800 */
[----:B------:R0:W-:Y:S04]  /*2dc60*/  STL.64 [R1+0xb78], R4 ;  /* 0x000b780401007387 */ /* 0x0001e80000100a00 */
[----:B------:R-:W4:Y:S01]  /*2dc70*/  LDL.LU R50, [R1+0x8c0] ;  /* 0x0008c00001327983 */ /* 0x000f220000300800 */
[----:B0-----:R-:W-:-:S05]  /*2dc80*/  IMAD.WIDE R4, R83, 0x2, R2 ;  /* 0x0000000253047825 */ /* 0x001fca00078e0202 */
[----:B------:R0:W-:Y:S04]  /*2dc90*/  STL.64 [R1+0xb70], R4 ;  /* 0x000b700401007387 */ /* 0x0001e80000100a00 */
[----:B------:R-:W4:Y:S04]  /*2dca0*/  LDL.LU R54, [R1+0x8ac] ;  /* 0x0008ac0001367983 */ /* 0x000f280000300800 */
[----:B------:R-:W4:Y:S01]  /*2dcb0*/  LDL.LU R55, [R1+0x8a8] ;  /* 0x0008a80001377983 */ /* 0x000f220000300800 */
[----:B------:R-:W-:-:S03]  /*2dcc0*/  IMAD.WIDE R28, R164, 0x2, R2 ;  /* 0x00000002a41c7825 */ /* 0x000fc600078e0202 */
[----:B------:R-:W4:Y:S01]  /*2dcd0*/  LDL.LU R56, [R1+0x8a4] ;  /* 0x0008a40001387983 */ /* 0x000f220000300800 */
[----:B0-----:R-:W-:-:S03]  /*2dce0*/  IMAD.WIDE R4, R60, 0x2, R2 ;  /* 0x000000023c047825 */ /* 0x001fc600078e0202 */
[----:B------:R-:W4:Y:S04]  /*2dcf0*/  LDL.LU R164, [R1+0x8a0] ;  /* 0x0008a00001a47983 */ /* 0x000f280000300800 */
[----:B------:R-:W4:Y:S04]  /*2dd00*/  LDL.LU R57, [R1+0x62c] ;  /* 0x00062c0001397983 */ /* 0x000f280000300800 */
[----:B------:R-:W4:Y:S04]  /*2dd10*/  LDL.LU R73, [R1+0x628] ;  /* 0x0006280001497983 */ /* 0x000f280000300800 */
[----:B------:R0:W-:Y:S04]  /*2dd20*/  STL.64 [R1+0xb60], R4 ;  /* 0x000b600401007387 */ /* 0x0001e80000100a00 */
[----:B------:R-:W4:Y:S01]  /*2dd30*/  LDL.LU R60, [R1+0x61c] ;  /* 0x00061c00013c7983 */ /* 0x000f220000300800 */
[----:B------:R-:W-:-:S03]  /*2dd40*/  IMAD.WIDE R6, R84, 0x2, R2 ;  /* 0x0000000254067825 */ /* 0x000fc600078e0202 */
[----:B------:R-:W4:Y:S01]  /*2dd50*/  LDL.LU R82, [R1+0x618] ;  /* 0x0006180001527983 */ /* 0x000f220000300800 */
[----:B0-----:R-:W-:-:S03]  /*2dd60*/  IMAD.WIDE R4, R85, 0x2, R2 ;  /* 0x0000000255047825 */ /* 0x001fc600078e0202 */
[----:B------:R-:W-:Y:S04]  /*2dd70*/  STL.64 [R1+0xb58], R6 ;  /* 0x000b580601007387 */ /* 0x000fe80000100a00 */
[----:B------:R-:W4:Y:S04]  /*2dd80*/  LDL.LU R83, [R1+0x614] ;  /* 0x0006140001537983 */ /* 0x000f280000300800 */
[----:B------:R2:W-:Y:S04]  /*2dd90*/  STL.64 [R1+0xb50], R4 ;  /* 0x000b500401007387 */ /* 0x0005e80000100a00 */
[----:B------:R-:W4:Y:S04]  /*2dda0*/  LDL.LU R84, [R1+0x610] ;  /* 0x0006100001547983 */ /* 0x000f280000300800 */
[----:B------:R-:W4:Y:S04]  /*2ddb0*/  LDL.LU R85, [R1+0x5fc] ;  /* 0x0005fc0001557983 */ /* 0x000f280000300800 */
[----:B------:R-:W-:Y:S04]  /*2ddc0*/  STL.64 [R1+0xb68], R28 ;  /* 0x000b681c01007387 */ /* 0x000fe80000100a00 */
[----:B------:R-:W-:Y:S01]  /*2ddd0*/  STL.64 [R1+0x30d8], R28 ;  /* 0x0030d81c01007387 */ /* 0x000fe20000100a00 */
[----:B--2---:R-:W-:-:S05]  /*2dde0*/  IMAD.WIDE R4, R58, 0x2, R2 ;  /* 0x000000023a047825 */ /* 0x004fca00078e0202 */
[----:B------:R0:W-:Y:S01]  /*2ddf0*/  STL.64 [R1+0xb48], R4 ;  /* 0x000b480401007387 */ /* 0x0001e20000100a00 */
[----:B---3--:R-:W-:-:S04]  /*2de00*/  IMAD.WIDE R12, R59, 0x2, R2 ;  /* 0x000000023b0c7825 */ /* 0x008fc800078e0202 */
[--C-:B----4-:R-:W-:Y:S01]  /*2de10*/  IMAD.WIDE R6, R86, 0x2, R2.reuse ;  /* 0x0000000256067825 */ /* 0x110fe200078e0202 */
[----:B------:R-:W-:Y:S03]  /*2de20*/  STL.64 [R1+0xb40], R12 ;  /* 0x000b400c01007387 */ /* 0x000fe60000100a00 */
[--C-:B0-----:R-:W-:Y:S01]  /*2de30*/  IMAD.WIDE R4, R87, 0x2, R2.reuse ;  /* 0x0000000257047825 */ /* 0x101fe200078e0202 */
[----:B------:R-:W-:Y:S04]  /*2de40*/  STL.64 [R1+0xb38], R6 ;  /* 0x000b380601007387 */ /* 0x000fe80000100a00 */
[----:B------:R-:W2:Y:S01]  /*2de50*/  LDL.LU R86, [R1+0x5ec] ;  /* 0x0005ec0001567983 */ /* 0x000ea20000300800 */
[----:B------:R-:W-:-:S03]  /*2de60*/  IMAD.WIDE R80, R88, 0x2, R2 ;  /* 0x0000000258507825 */ /* 0x000fc600078e0202 */
[----:B------:R0:W-:Y:S04]  /*2de70*/  STL.64 [R1+0xb30], R4 ;  /* 0x000b300401007387 */ /* 0x0001e80000100a00 */
[----:B------:R-:W3:Y:S04]  /*2de80*/  LDL.LU R87, [R1+0x5e8] ;  /* 0x0005e80001577983 */ /* 0x000ee80000300800 */
[----:B------:R-:W4:Y:S01]  /*2de90*/  LDL.LU R88, [R1+0x5e0] ;  /* 0x0005e00001587983 */ /* 0x000f220000300800 */
[----:B0-----:R-:W-:-:S03]  /*2dea0*/  IMAD.WIDE R4, R89, 0x2, R2 ;  /* 0x0000000259047825 */ /* 0x001fc600078e0202 */
[----:B------:R-:W3:Y:S01]  /*2deb0*/  LDL.LU R89, [R1+0x5cc] ;  /* 0x0005cc0001597983 */ /* 0x000ee20000300800 */
[----:B------:R-:W-:-:S03]  /*2dec0*/  IMAD.WIDE R6, R48, 0x2, R2 ;  /* 0x0000000230067825 */ /* 0x000fc600078e0202 */
[----:B------:R0:W-:Y:S04]  /*2ded0*/  STL.64 [R1+0xb20], R4 ;  /* 0x000b200401007387 */ /* 0x0001e80000100a00 */
[----:B------:R-:W-:Y:S04]  /*2dee0*/  STL.64 [R1+0xb28], R80 ;  /* 0x000b285001007387 */ /* 0x000fe80000100a00 */
[----:B------:R-:W-:Y:S01]  /*2def0*/  STL.64 [R1+0xb18], R6 ;  /* 0x000b180601007387 */ /* 0x000fe20000100a00 */
[----:B0-----:R-:W-:-:S03]  /*2df00*/  IMAD.WIDE R4, R49, 0x2, R2 ;  /* 0x0000000231047825 */ /* 0x001fc600078e0202 */
[----:B------:R-:W-:Y:S04]  /*2df10*/  STL.64 [R1+0x30e0], R80 ;  /* 0x0030e05001007387 */ /* 0x000fe80000100a00 */
[----:B------:R0:W-:Y:S01]  /*2df20*/  STL.64 [R1+0xb10], R4 ;  /* 0x000b100401007387 */ /* 0x0001e20000100a00 */
[----:B------:R-:W-:-:S04]  /*2df30*/  IMAD.WIDE R12, R54, 0x2, R2 ;  /* 0x00000002360c7825 */ /* 0x000fc800078e0202 */
[----:B0-----:R-:W-:-:S04]  /*2df40*/  IMAD.WIDE R4, R50, 0x2, R2 ;  /* 0x0000000232047825 */ /* 0x001fc800078e0202 */
[--C-:B------:R-:W-:Y:S01]  /*2df50*/  IMAD.WIDE R6, R55, 0x2, R2.reuse ;  /* 0x0000000237067825 */ /* 0x100fe200078e0202 */
[----:B------:R0:W-:Y:S03]  /*2df60*/  STL.64 [R1+0xb08], R4 ;  /* 0x000b080401007387 */ /* 0x0001e60000100a00 */
[--C-:B------:R-:W-:Y:S01]  /*2df70*/  IMAD.WIDE R150, R164, 0x2, R2.reuse ;  /* 0x00000002a4967825 */ /* 0x100fe200078e0202 */
[----:B------:R1:W-:Y:S04]  /*2df80*/  STL.64 [R1+0xb00], R12 ;  /* 0x000b000c01007387 */ /* 0x0003e80000100a00 */
[----:B------:R-:W-:Y:S01]  /*2df90*/  STL.64 [R1+0xae8], R6 ;  /* 0x000ae80601007387 */ /* 0x000fe20000100a00 */
[----:B0-----:R-:W-:-:S03]  /*2dfa0*/  IMAD.WIDE R4, R56, 0x2, R2 ;  /* 0x0000000238047825 */ /* 0x001fc600078e0202 */
[----:B------:R-:W3:Y:S01]  /*2dfb0*/  LDL.LU R164, [R1+0x5bc] ;  /* 0x0005bc0001a47983 */ /* 0x000ee20000300800 */
[----:B-1----:R-:W-:-:S03]  /*2dfc0*/  IMAD.WIDE R12, R57, 0x2, R2 ;  /* 0x00000002390c7825 */ /* 0x002fc600078e0202 */
[----:B------:R0:W-:Y:S04]  /*2dfd0*/  STL.64 [R1+0xae0], R4 ;  /* 0x000ae00401007387 */ /* 0x0001e80000100a00 */
[----:B------:R1:W-:Y:S01]  /*2dfe0*/  STL.64 [R1+0xab8], R12 ;  /* 0x000ab80c01007387 */ /* 0x0003e20000100a00 */
[----:B0-----:R-:W-:-:S03]  /*2dff0*/  IMAD.WIDE R4, R60, 0x2, R2 ;  /* 0x000000023c047825 */ /* 0x001fc600078e0202 */
[----:B------:R-:W3:Y:S01]  /*2e000*/  LDL.LU R60, [R1+0x23c] ;  /* 0x00023c00013c7983 */ /* 0x000ee20000300800 */
[----:B------:R-:W-:-:S05]  /*2e010*/  IMAD.WIDE R6, R73, 0x2, R2 ;  /* 0x0000000249067825 */ /* 0x000fca00078e0202 */
[----:B------:R0:W-:Y:S04]  /*2e020*/  STL.64 [R1+0xab0], R6 ;  /* 0x000ab00601007387 */ /* 0x0001e80000100a00 */
[----:B------:R-:W-:Y:S01]  /*2e030*/  STL.64 [R1+0xad0], R150 ;  /* 0x000ad09601007387 */ /* 0x000fe20000100a00 */
[----:B-1----:R-:W-:-:S03]  /*2e040*/  IMAD.WIDE R12, R83, 0x2, R2 ;  /* 0x00000002530c7825 */ /* 0x002fc600078e0202 */
[----:B------:R1:W-:Y:S04]  /*2e050*/  STL.64 [R1+0xaa0], R4 ;  /* 0x000aa00401007387 */ /* 0x0003e80000100a00 */
[----:B------:R-:W-:Y:S01]  /*2e060*/  STL.64 [R1+0x30e8], R150 ;  /* 0x0030e89601007387 */ /* 0x000fe20000100a00 */
[----:B0-----:R-:W-:-:S04]  /*2e070*/  IMAD.WIDE R6, R84, 0x2, R2 ;  /* 0x0000000254067825 */ /* 0x001fc800078e0202 */
[----:B-1----:R-:W-:-:S05]  /*2e080*/  IMAD.WIDE R4, R82, 0x2, R2 ;  /* 0x0000000252047825 */ /* 0x002fca00078e0202 */
[----:B------:R0:W-:Y:S04]  /*2e090*/  STL.64 [R1+0xa88], R4 ;  /* 0x000a880401007387 */ /* 0x0001e80000100a00 */
[----:B------:R-:W-:Y:S04]  /*2e0a0*/  STL.64 [R1+0xa80], R12 ;  /* 0x000a800c01007387 */ /* 0x000fe80000100a00 */
[----:B------:R-:W3:Y:S01]  /*2e0b0*/  LDL.LU R42, [R1+0x238] ;  /* 0x00023800012a7983 */ /* 0x000ee20000300800 */
[----:B0-----:R-:W-:-:S03]  /*2e0c0*/  IMAD.WIDE R4, R85, 0x2, R2 ;  /* 0x0000000255047825 */ /* 0x001fc600078e0202 */
[----:B------:R4:W-:Y:S04]  /*2e0d0*/  STL.64 [R1+0xa70], R6 ;  /* 0x000a700601007387 */ /* 0x0009e80000100a00 */
[----:B------:R-:W3:Y:S04]  /*2e0e0*/  LDL.LU R46, [R1+0x230] ;  /* 0x00023000012e7983 */ /* 0x000ee80000300800 */
[----:B------:R3:W-:Y:S04]  /*2e0f0*/  STL.64 [R1+0xa58], R4 ;  /* 0x000a580401007387 */ /* 0x0007e80000100a00 */
[----:B------:R-:W3:Y:S04]  /*2e100*/  LDL.LU R84, [R1+0x224] ;  /* 0x0002240001547983 */ /* 0x000ee80000300800 */
[----:B------:R-:W3:Y:S04]  /*2e110*/  LDL.LU R85, [R1+0x220] ;  /* 0x0002200001557983 */ /* 0x000ee80000300800 */
[----:B------:R-:W3:Y:S04]  /*2e120*/  LDL.LU R47, [R1+0x21c] ;  /* 0x00021c00012f7983 */ /* 0x000ee80000300800 */
[----:B------:R-:W3:Y:S04]  /*2e130*/  LDL.LU R58, [R1+0x218] ;  /* 0x00021800013a7983 */ /* 0x000ee80000300800 */
[----:B------:R-:W3:Y:S04]  /*2e140*/  LDL.LU R59, [R1+0x214] ;  /* 0x00021400013b7983 */ /* 0x000ee80000300800 */
[----:B------:R-:W3:Y:S01]  /*2e150*/  LDL.LU R48, [R1+0x210] ;  /* 0x0002100001307983 */ /* 0x000ee20000300800 */
[----:B--2---:R-:W-:-:S04]  /*2e160*/  IMAD.WIDE R152, R86, 0x2, R2 ;  /* 0x0000000256987825 */ /* 0x004fc800078e0202 */
[----:B----4-:R-:W-:-:S04]  /*2e170*/  IMAD.WIDE R6, R88, 0x2, R2 ;  /* 0x0000000258067825 */ /* 0x010fc800078e0202 */
[--C-:B---3--:R-:W-:Y:S01]  /*2e180*/  IMAD.WIDE R4, R89, 0x2, R2.reuse ;  /* 0x0000000259047825 */ /* 0x108fe200078e0202 */
[----:B------:R-:W-:Y:S04]  /*2e190*/  STL.64 [R1+0xa28], R6 ;  /* 0x000a280601007387 */ /* 0x000fe80000100a00 */
[----:B------:R-:W2:Y:S01]  /*2e1a0*/  LDL.LU R49, [R1+0x20c] ;  /* 0x00020c0001317983 */ /* 0x000ea20000300800 */
[----:B------:R-:W-:-:S03]  /*2e1b0*/  IMAD.WIDE R82, R87, 0x2, R2 ;  /* 0x0000000257527825 */ /* 0x000fc600078e0202 */
[----:B------:R0:W-:Y:S04]  /*2e1c0*/  STL.64 [R1+0xa20], R4 ;  /* 0x000a200401007387 */ /* 0x0001e80000100a00 */
[----:B------:R-:W3:Y:S04]  /*2e1d0*/  LDL.LU R50, [R1+0x208] ;  /* 0x0002080001327983 */ /* 0x000ee80000300800 */
[----:B------:R-:W4:Y:S04]  /*2e1e0*/  LDL.LU R86, [R1+0x204] ;  /* 0x0002040001567983 */ /* 0x000f280000300800 */
[----:B------:R-:W4:Y:S04]  /*2e1f0*/  LDL.LU R87, [R1+0x200] ;  /* 0x0002000001577983 */ /* 0x000f280000300800 */
[----:B------:R-:W4:Y:S04]  /*2e200*/  LDL.LU R54, [R1+0x1fc] ;  /* 0x0001fc0001367983 */ /* 0x000f280000300800 */
[----:B------:R-:W4:Y:S04]  /*2e210*/  LDL.LU R55, [R1+0x1f8] ;  /* 0x0001f80001377983 */ /* 0x000f280000300800 */
[----:B------:R-:W-:Y:S04]  /*2e220*/  STL.64 [R1+0xa50], R152 ;  /* 0x000a509801007387 */ /* 0x000fe80000100a00 */
[----:B------:R-:W-:Y:S04]  /*2e230*/  STL.64 [R1+0x30f0], R152 ;  /* 0x0030f09801007387 */ /* 0x000fe80000100a00 */
[----:B------:R-:W4:Y:S04]  /*2e240*/  LDL.LU R56, [R1+0x1f4] ;  /* 0x0001f40001387983 */ /* 0x000f280000300800 */
[----:B------:R-:W-:Y:S01]  /*2e250*/  STL.64 [R1+0xa40], R82 ;  /* 0x000a405201007387 */ /* 0x000fe20000100a00 */
[----:B0-----:R-:W-:-:S05]  /*2e260*/  IMAD.WIDE R4, R164, 0x2, R2 ;  /* 0x00000002a4047825 */ /* 0x001fca00078e0202 */
[----:B------:R0:W-:Y:S04]  /*2e270*/  STL.64 [R1+0xa10], R4 ;  /* 0x000a100401007387 */ /* 0x0001e80000100a00 */
[----:B------:R-:W-:Y:S04]  /*2e280*/  STL.64 [R1+0x30f8], R82 ;  /* 0x0030f85201007387 */ /* 0x000fe80000100a00 */
[----:B------:R-:W4:Y:S04]  /*2e290*/  LDL.LU R57, [R1+0x1f0] ;  /* 0x0001f00001397983 */ /* 0x000f280000300800 */
[----:B------:R-:W4:Y:S01]  /*2e2a0*/  LDL.LU R73, [R1+0x1ec] ;  /* 0x0001ec0001497983 */ /* 0x000f220000300800 */
[----:B0-----:R-:W-:-:S05]  /*2e2b0*/  IMAD.WIDE R4, R60, 0x2, R2 ;  /* 0x000000023c047825 */ /* 0x001fca00078e0202 */
[----:B------:R0:W-:Y:S04]  /*2e2c0*/  STL.64 [R1+0x9f8], R4 ;  /* 0x0009f80401007387 */ /* 0x0001e80000100a00 */
[----:B------:R-:W4:Y:S04]  /*2e2d0*/  LDL.LU R88, [R1+0x1e8] ;  /* 0x0001e80001587983 */ /* 0x000f280000300800 */
[----:B------:R-:W4:Y:S04]  /*2e2e0*/  LDL.LU R89, [R1+0x1e4] ;  /* 0x0001e40001597983 */ /* 0x000f280000300800 */
[----:B------:R-:W4:Y:S04]  /*2e2f0*/  LDL.LU R164, [R1+0x1e0] ;  /* 0x0001e00001a47983 */ /* 0x000f280000300800 */
[----:B------:R-:W4:Y:S01]  /*2e300*/  LDL.LU R60, [R1+0x1dc] ;  /* 0x0001dc00013c7983 */ /* 0x000f220000300800 */
[----:B------:R-:W-:-:S05]  /*2e310*/  IMAD.WIDE R6, R42, 0x2, R2 ;  /* 0x000000022a067825 */ /* 0x000fca00078e0202 */
[----:B------:R1:W-:Y:S01]  /*2e320*/  STL.64 [R1+0x9f0], R6 ;  /* 0x0009f00601007387 */ /* 0x0003e20000100a00 */
[----:B0-----:R-:W-:-:S05]  /*2e330*/  IMAD.WIDE R4, R46, 0x2, R2 ;  /* 0x000000022e047825 */ /* 0x001fca00078e0202 */
[----:B------:R0:W-:Y:S01]  /*2e340*/  STL.64 [R1+0x9e0], R4 ;  /* 0x0009e00401007387 */ /* 0x0001e20000100a00 */
[----:B------:R-:W-:-:S04]  /*2e350*/  IMAD.WIDE R154, R84, 0x2, R2 ;  /* 0x00000002549a7825 */ /* 0x000fc800078e0202 */
[--C-:B-1----:R-:W-:Y:S01]  /*2e360*/  IMAD.WIDE R6, R47, 0x2, R2.reuse ;  /* 0x000000022f067825 */ /* 0x102fe200078e0202 */
[----:B------:R-:W-:Y:S03]  /*2e370*/  STL.64 [R1+0x9c8], R154 ;  /* 0x0009c89a01007387 */ /* 0x000fe60000100a00 */
[--C-:B0-----:R-:W-:Y:S01]  /*2e380*/  IMAD.WIDE R4, R58, 0x2, R2.reuse ;  /* 0x000000023a047825 */ /* 0x101fe200078e0202 */
[----:B------:R0:W-:Y:S03]  /*2e390*/  STL.64 [R1+0x9b0], R6 ;  /* 0x0009b00601007387 */ /* 0x0001e60000100a00 */
[--C-:B------:R-:W-:Y:S01]  /*2e3a0*/  IMAD.WIDE R84, R85, 0x2, R2.reuse ;  /* 0x0000000255547825 */ /* 0x100fe200078e0202 */
[----:B------:R-:W-:Y:S04]  /*2e3b0*/  STL.64 [R1+0x3100], R154 ;  /* 0x0031009a01007387 */ /* 0x000fe80000100a00 */
[----:B------:R1:W-:Y:S04]  /*2e3c0*/  STL.64 [R1+0x998], R4 ;  /* 0x0009980401007387 */ /* 0x0003e80000100a00 */
[----:B------:R-:W-:Y:S01]  /*2e3d0*/  STL.64 [R1+0x9c0], R84 ;  /* 0x0009c05401007387 */ /* 0x000fe20000100a00 */
[----:B0-----:R-:W-:-:S03]  /*2e3e0*/  IMAD.WIDE R6, R48, 0x2, R2 ;  /* 0x0000000230067825 */ /* 0x001fc600078e0202 */
[----:B------:R-:W-:Y:S01]  /*2e3f0*/  STL.64 [R1+0x3108], R84 ;  /* 0x0031085401007387 */ /* 0x000fe20000100a00 */
[----:B-1----:R-:W-:-:S05]  /*2e400*/  IMAD.WIDE R4, R59, 0x2, R2 ;  /* 0x000000023b047825 */ /* 0x002fca00078e0202 */
[----:B------:R2:W-:Y:S04]  /*2e410*/  STL.64 [R1+0x990], R4 ;  /* 0x0009900401007387 */ /* 0x0005e80000100a00 */
        /* <DEDUP_REMOVED lines=8> */
[----:B------:R0:W-:Y:S01]  /*2e4a0*/  STL.64 [R1+0x930], R4 ;  /* 0x0009300401007387 */ /* 0x0001e20000100a00 */
[----:B------:R-:W-:-:S03]  /*2e4b0*/  IMAD.WIDE R86, R87, 0x2, R2 ;  /* 0x0000000257567825 */ /* 0x000fc600078e0202 */
[----:B------:R-:W-:Y:S04]  /*2e4c0*/  STL.64 [R1+0x950], R78 ;  /* 0x0009504e01007387 */ /* 0x000fe80000100a00 */
[----:B------:R-:W-:Y:S01]  /*2e4d0*/  STL.64 [R1+0x3120], R78 ;  /* 0x0031204e01007387 */ /* 0x000fe20000100a00 */
[----:B0-----:R-:W-:-:S05]  /*2e4e0*/  IMAD.WIDE R4, R55, 0x2, R2 ;  /* 0x0000000237047825 */ /* 0x001fca00078e0202 */
[----:B------:R0:W-:Y:S04]  /*2e4f0*/  STL.64 [R1+0x920], R4 ;  /* 0x0009200401007387 */ /* 0x0001e80000100a00 */
[----:B------:R-:W-:Y:S04]  /*2e500*/  STL.64 [R1+0x938], R86 ;  /* 0x0009385601007387 */ /* 0x000fe80000100a00 */
[----:B------:R-:W-:Y:S01]  /*2e510*/  STL.64 [R1+0x3130], R86 ;  /* 0x0031305601007387 */ /* 0x000fe20000100a00 */
[----:B0-----:R-:W-:-:S05]  /*2e520*/  IMAD.WIDE R4, R56, 0x2, R2 ;  /* 0x0000000238047825 */ /* 0x001fca00078e0202 */
[----:B------:R0:W-:Y:S01]  /*2e530*/  STL.64 [R1+0x908], R4 ;  /* 0x0009080401007387 */ /* 0x0001e20000100a00 */
[----:B------:R-:W-:-:S05]  /*2e540*/  IMAD.WIDE R6, R57, 0x2, R2 ;  /* 0x0000000239067825 */ /* 0x000fca00078e0202 */
[----:B------:R-:W-:Y:S01]  /*2e550*/  STL.64 [R1+0x900], R6 ;  /* 0x0009000601007387 */ /* 0x000fe20000100a00 */
[----:B0-----:R-:W-:-:S04]  /*2e560*/  IMAD.WIDE R4, R73, 0x2, R2 ;  /* 0x0000000249047825 */ /* 0x001fc800078e0202 */
[--C-:B------:R-:W-:Y:S01]  /*2e570*/  IMAD.WIDE R82, R88, 0x2, R2.reuse ;  /* 0x0000000258527825 */ /* 0x100fe200078e0202 */
[----:B------:R0:W-:Y:S03]  /*2e580*/  STL.64 [R1+0x8f0], R4 ;  /* 0x0008f00401007387 */ /* 0x0001e60000100a00 */
[--C-:B------:R-:W-:Y:S01]  /*2e590*/  IMAD.WIDE R24, R89, 0x2, R2.reuse ;  /* 0x0000000259187825 */ /* 0x100fe200078e0202 */
[----:B------:R-:W-:Y:S04]  /*2e5a0*/  STL.64 [R1+0x8d8], R82 ;  /* 0x0008d85201007387 */ /* 0x000fe80000100a00 */
[----:B------:R-:W-:Y:S01]  /*2e5b0*/  STL.64 [R1+0x3140], R82 ;  /* 0x0031405201007387 */ /* 0x000fe20000100a00 */
[----:B0-----:R-:W-:-:S05]  /*2e5c0*/  IMAD.WIDE R4, R60, 0x2, R2 ;  /* 0x000000023c047825 */ /* 0x001fca00078e0202 */
[----:B------:R0:W-:Y:S02]  /*2e5d0*/  STL.64 [R1+0x8a8], R4 ;  /* 0x0008a80401007387 */ /* 0x0001e40000100a00 */
[--C-:B0-----:R-:W-:Y:S02]  /*2e5e0*/  IMAD.WIDE R4, R98, 0x2, R2.reuse ;  /* 0x0000000262047825 */ /* 0x101fe400078e0202 */
[----:B------:R-:W2:Y:S04]  /*2e5f0*/  LDL.LU R98, [R1+0x31ec] ;  /* 0x0031ec0001627983 */ /* 0x000ea80000300800 */
[----:B------:R-:W-:Y:S04]  /*2e600*/  STL.64 [R1+0x8d0], R24 ;  /* 0x0008d01801007387 */ /* 0x000fe80000100a00 */
[----:B------:R-:W-:Y:S04]  /*2e610*/  STL.64 [R1+0x3150], R24 ;  /* 0x0031501801007387 */ /* 0x000fe80000100a00 */
[----:B------:R0:W-:Y:S02]  /*2e620*/  STL.64 [R1+0x8a0], R4 ;  /* 0x0008a00401007387 */ /* 0x0001e40000100a00 */
[----:B0-----:R-:W-:-:S02]  /*2e630*/  IMAD.WIDE R4, R99, 0x2, R2 ;  /* 0x0000000263047825 */ /* 0x001fc400078e0202 */
[----:B------:R-:W3:Y:S02]  /*2e640*/  LDL.LU R99, [R1+0x31e8] ;  /* 0x0031e80001637983 */ /* 0x000ee40000300800 */
[----:B------:R-:W-:-:S04]  /*2e650*/  IMAD.WIDE R88, R164, 0x2, R2 ;  /* 0x00000002a4587825 */ /* 0x000fc800078e0202 */
[--C-:B------:R-:W-:Y:S01]  /*2e660*/  IMAD.WIDE R6, R134, 0x2, R2.reuse ;  /* 0x0000000286067825 */ /* 0x100fe200078e0202 */
[----:B------:R-:W-:Y:S04]  /*2e670*/  STL.64 [R1+0x8c0], R88 ;  /* 0x0008c05801007387 */ /* 0x000fe80000100a00 */
[----:B------:R-:W-:Y:S04]  /*2e680*/  STL.64 [R1+0x3188], R88 ;  /* 0x0031885801007387 */ /* 0x000fe80000100a00 */
[----:B------:R0:W-:Y:S01]  /*2e690*/  STL.64 [R1+0x628], R4 ;  /* 0x0006280401007387 */ /* 0x0001e20000100a00 */
[----:B------:R-:W-:-:S03]  /*2e6a0*/  IMAD.WIDE R152, R136, 0x2, R2 ;  /* 0x0000000288987825 */ /* 0x000fc600078e0202 */
[----:B------:R1:W-:Y:S01]  /*2e6b0*/  STL.64 [R1+0x618], R6 ;  /* 0x0006180601007387 */ /* 0x0003e20000100a00 */
[----:B0-----:R-:W-:-:S04]  /*2e6c0*/  IMAD.WIDE R4, R135, 0x2, R2 ;  /* 0x0000000287047825 */ /* 0x001fc800078e0202 */
[--C-:B-1----:R-:W-:Y:S01]  /*2e6d0*/  IMAD.WIDE R6, R132, 0x2, R2.reuse ;  /* 0x0000000284067825 */ /* 0x102fe200078e0202 */
[----:B------:R0:W-:Y:S04]  /*2e6e0*/  STL.64 [R1+0x610], R4 ;  /* 0x0006100401007387 */ /* 0x0001e80000100a00 */
[----:B------:R-:W-:Y:S01]  /*2e6f0*/  STL.64 [R1+0x5f8], R152 ;  /* 0x0005f89801007387 */ /* 0x000fe20000100a00 */
[----:B------:R-:W-:-:S03]  /*2e700*/  IMAD.WIDE R74, R137, 0x2, R2 ;  /* 0x00000002894a7825 */ /* 0x000fc600078e0202 */
[----:B------:R-:W-:Y:S01]  /*2e710*/  STL.64 [R1+0x5e0], R6 ;  /* 0x0005e00601007387 */ /* 0x000fe20000100a00 */
[----:B0-----:R-:W-:-:S03]  /*2e720*/  IMAD.WIDE R4, R133, 0x2, R2 ;  /* 0x0000000285047825 */ /* 0x001fc600078e0202 */
[----:B------:R-:W-:Y:S04]  /*2e730*/  STL.64 [R1+0x3190], R152 ;  /* 0x0031909801007387 */ /* 0x000fe80000100a00 */
[----:B------:R0:W-:Y:S04]  /*2e740*/  STL.64 [R1+0x5c8], R4 ;  /* 0x0005c80401007387 */ /* 0x0001e80000100a00 */
[----:B------:R-:W-:Y:S01]  /*2e750*/  STL.64 [R1+0x5e8], R74 ;  /* 0x0005e84a01007387 */ /* 0x000fe20000100a00 */
[----:B------:R-:W-:-:S03]  /*2e760*/  IMAD.WIDE R150, R129, 0x2, R2 ;  /* 0x0000000281967825 */ /* 0x000fc600078e0202 */
[----:B------:R-:W-:Y:S01]  /*2e770*/  STL.64 [R1+0x3198], R74 ;  /* 0x0031984a01007387 */ /* 0x000fe20000100a00 */
[----:B0-----:R-:W-:-:S05]  /*2e780*/  IMAD.WIDE R4, R131, 0x2, R2 ;  /* 0x0000000283047825 */ /* 0x001fca00078e0202 */
[----:B------:R0:W-:Y:S01]  /*2e790*/  STL.64 [R1+0x5b8], R4 ;  /* 0x0005b80401007387 */ /* 0x0001e20000100a00 */
[----:B------:R-:W-:-:S04]  /*2e7a0*/  IMAD.WIDE R152, R127, 0x2, R2 ;  /* 0x000000027f987825 */ /* 0x000fc800078e0202 */
[----:B------:R-:W-:-:S04]  /*2e7b0*/  IMAD.WIDE R140, R128, 0x2, R2 ;  /* 0x00000002808c7825 */ /* 0x000fc800078e0202 */
[----:B0-----:R-:W-:-:S05]  /*2e7c0*/  IMAD.WIDE R4, R130, 0x2, R2 ;  /* 0x0000000282047825 */ /* 0x001fca00078e0202 */
[----:B------:R0:W-:Y:S01]  /*2e7d0*/  STL.64 [R1+0x588], R4 ;  /* 0x0005880401007387 */ /* 0x0001e20000100a00 */
[----:B------:R-:W-:-:S03]  /*2e7e0*/  IMAD.WIDE R80, R126, 0x2, R2 ;  /* 0x000000027e507825 */ /* 0x000fc600078e0202 */
[----:B------:R-:W-:Y:S01]  /*2e7f0*/  STL.64 [R1+0x580], R150 ;  /* 0x0005809601007387 */ /* 0x000fe20000100a00 */
[----:B------:R-:W-:-:S03]  /*2e800*/  IMAD.WIDE R32, R125, 0x2, R2 ;  /* 0x000000027d207825 */ /* 0x000fc600078e0202 */
[----:B------:R-:W-:Y:S04]  /*2e810*/  STL.64 [R1+0x31a0], R150 ;  /* 0x0031a09601007387 */ /* 0x000fe80000100a00 */
[----:B------:R-:W-:Y:S01]  /*2e820*/  STL.64 [R1+0x508], R152 ;  /* 0x0005089801007387 */ /* 0x000fe20000100a00 */
[----:B0-----:R-:W-:-:S03]  /*2e830*/  IMAD.WIDE R4, R124, 0x2, R2 ;  /* 0x000000027c047825 */ /* 0x001fc600078e0202 */
[----:B------:R-:W-:Y:S01]  /*2e840*/  STL.64 [R1+0x31a8], R152 ;  /* 0x0031a89801007387 */ /* 0x000fe20000100a00 */
[----:B------:R-:W-:-:S03]  /*2e850*/  IMAD.WIDE R28, R123, 0x2, R2 ;  /* 0x000000027b1c7825 */ /* 0x000fc600078e0202 */
[----:B------:R-:W-:Y:S01]  /*2e860*/  STL.64 [R1+0x568], R140 ;  /* 0x0005688c01007387 */ /* 0x000fe20000100a00 */
[----:B------:R-:W-:-:S03]  /*2e870*/  IMAD.WIDE R82, R121, 0x2, R2 ;  /* 0x0000000279527825 */ /* 0x000fc600078e0202 */
[----:B------:R-:W-:Y:S04]  /*2e880*/  STL.64 [R1+0x31b0], R140 ;  /* 0x0031b08c01007387 */ /* 0x000fe80000100a00 */
[----:B------:R-:W-:Y:S01]  /*2e890*/  STL.64 [R1+0x4f8], R80 ;  /* 0x0004f85001007387 */ /* 0x000fe20000100a00 */
[----:B------:R-:W-:-:S03]  /*2e8a0*/  IMAD.WIDE R38, R122, 0x2, R2 ;  /* 0x000000027a267825 */ /* 0x000fc600078e0202 */
[----:B------:R-:W-:Y:S04]  /*2e8b0*/  STL.64 [R1+0x31b8], R80 ;  /* 0x0031b85001007387 */ /* 0x000fe80000100a00 */
[----:B------:R0:W-:Y:S01]  /*2e8c0*/  STL.64 [R1+0x490], R4 ;  /* 0x0004900401007387 */ /* 0x0001e20000100a00 */
[----:B------:R-:W-:-:S03]  /*2e8d0*/  IMAD.WIDE R26, R120, 0x2, R2 ;  /* 0x00000002781a7825 */ /* 0x000fc600078e0202 */
[----:B------:R-:W-:Y:S04]  /*2e8e0*/  STL.64 [R1+0x4f0], R32 ;  /* 0x0004f02001007387 */ /* 0x000fe80000100a00 */
[----:B------:R-:W-:Y:S01]  /*2e8f0*/  STL.64 [R1+0x31c0], R32 ;  /* 0x0031c02001007387 */ /* 0x000fe20000100a00 */
[----:B------:R-:W-:-:S03]  /*2e900*/  IMAD.WIDE R74, R117, 0x2, R2 ;  /* 0x00000002754a7825 */ /* 0x000fc600078e0202 */
        /* <DEDUP_REMOVED lines=14> */
[----:B------:R1:W-:Y:S01]  /*2e9f0*/  STL.64 [R1+0x31e0], R26 ;  /* 0x0031e01a01007387 */ /* 0x0003e20000100a00 */
[----:B0-----:R-:W-:-:S03]  /*2ea00*/  IMAD.WIDE R4, R106, 0x2, R2 ;  /* 0x000000026a047825 */ /* 0x001fc600078e0202 */
[----:B------:R-:W-:Y:S01]  /*2ea10*/  STL.64 [R1+0x220], R74 ;  /* 0x0002204a01007387 */ /* 0x000fe20000100a00 */
[----:B------:R-:W-:-:S03]  /*2ea20*/  IMAD.WIDE R160, R103, 0x2, R2 ;  /* 0x0000000267a07825 */ /* 0x000fc600078e0202 */
[----:B------:R-:W-:Y:S01]  /*2ea30*/  STL.64 [R1+0x3e8], R76 ;  /* 0x0003e84c01007387 */ /* 0x000fe20000100a00 */
[----:B------:R-:W-:-:S03]  /*2ea40*/  IMAD.WIDE R58, R105, 0x2, R2 ;  /* 0x00000002693a7825 */ /* 0x000fc600078e0202 */
[----:B------:R-:W-:Y:S01]  /*2ea50*/  STL.64 [R1+0x218], R30 ;  /* 0x0002181e01007387 */ /* 0x000fe20000100a00 */
[----:B------:R-:W-:-:S03]  /*2ea60*/  IMAD.WIDE R6, R101, 0x2, R2 ;  /* 0x0000000265067825 */ /* 0x000fc600078e0202 */
[----:B------:R-:W-:Y:S04]  /*2ea70*/  STL.64 [R1+0x1e0], R88 ;  /* 0x0001e05801007387 */ /* 0x000fe80000100a00 */
        /* <DEDUP_REMOVED lines=14> */
[----:B-1----:R-:W4:Y:S04]  /*2eb60*/  LDL.64 R26, [R1+0xc58] ;  /* 0x000c5800011a7983 */ /* 0x002f280000100a00 */
[----:B------:R-:W4:Y:S04]  /*2eb70*/  LDL.64 R38, [R1+0xb38] ;  /* 0x000b380001267983 */ /* 0x000f280000100a00 */
[----:B------:R-:W4:Y:S04]  /*2eb80*/  LDL.64 R82, [R1+0xaf8] ;  /* 0x000af80001527983 */ /* 0x000f280000100a00 */
[----:B------:R-:W4:Y:S04]  /*2eb90*/  LDL.64 R28, [R1+0xae8] ;  /* 0x000ae800011c7983 */ /* 0x000f280000100a00 */
[----:B------:R-:W4:Y:S04]  /*2eba0*/  LDL.64 R32, [R1+0xa78] ;  /* 0x000a780001207983 */ /* 0x000f280000100a00 */
[----:B------:R-:W4:Y:S04]  /*2ebb0*/  LDL.64 R80, [R1+0xa70] ;  /* 0x000a700001507983 */ /* 0x000f280000100a00 */
[----:B------:R-:W4:Y:S04]  /*2ebc0*/  LDL.64 R140, [R1+0xa00] ;  /* 0x000a0000018c7983 */ /* 0x000f280000100a00 */
[----:B------:R-:W4:Y:S04]  /*2ebd0*/  LDL.64 R152, [R1+0x9f0] ;  /* 0x0009f00001987983 */ /* 0x000f280000100a00 */
[----:B------:R-:W4:Y:S04]  /*2ebe0*/  LDL.64 R150, [R1+0x978] ;  /* 0x0009780001967983 */ /* 0x000f280000100a00 */
[----:B------:R-:W4:Y:S04]  /*2ebf0*/  LDL R143, [R1+0xe24] ;  /* 0x000e2400018f7983 */ /* 0x000f280000100800 */
[----:B------:R-:W4:Y:S04]  /*2ec00*/  LDL R42, [R1+0xe1c] ;  /* 0x000e1c00012a7983 */ /* 0x000f280000100800 */
[----:B------:R-:W4:Y:S04]  /*2ec10*/  LDL R50, [R1+0xe18] ;  /* 0x000e180001327983 */ /* 0x000f280000100800 */
[----:B------:R-:W4:Y:S04]  /*2ec20*/  LDL R154, [R1+0xe14] ;  /* 0x000e1400019a7983 */ /* 0x000f280000100800 */
[----:B------:R-:W4:Y:S04]  /*2ec30*/  LDL.64 R86, [R1+0x848] ;  /* 0x0008480001567983 */ /* 0x000f280000100a00 */
[----:B------:R-:W4:Y:S04]  /*2ec40*/  LDL R155, [R1+0xe10] ;  /* 0x000e1000019b7983 */ /* 0x000f280000100800 */
[----:B------:R-:W4:Y:S04]  /*2ec50*/  LDL R142, [R1+0xe0c] ;  /* 0x000e0c00018e7983 */ /* 0x000f280000100800 */
[----:B------:R-:W4:Y:S04]  /*2ec60*/  LDL R73, [R1+0xe08] ;  /* 0x000e080001497983 */ /* 0x000f280000100800 */
[----:B------:R-:W4:Y:S04]  /*2ec70*/  LDL R164, [R1+0xe04] ;  /* 0x000e040001a47983 */ /* 0x000f280000100800 */
[----:B------:R-:W4:Y:S04]  /*2ec80*/  LDL.64 R158, [R1+0x7c8] ;  /* 0x0007c800019e7983 */ /* 0x000f280000100a00 */
[----:B------:R-:W4:Y:S04]  /*2ec90*/  LDL R60, [R1+0xe00] ;  /* 0x000e0000013c7983 */ /* 0x000f280000100800 */
[----:B------:R-:W4:Y:S01]  /*2eca0*/  LDL R165, [R1+0xe20] ;  /* 0x000e200001a57983 */ /* 0x000f220000100800 */
[----:B------:R-:W-:-:S03]  /*2ecb0*/  IMAD.WIDE R56, R71, 0x2, R2 ;  /* 0x0000000247387825 */ /* 0x000fc600078e0202 */
[----:B------:R-:W-:Y:S01]  /*2ecc0*/  STL.64 [R1+0x118], R162 ;  /* 0x000118a201007387 */ /* 0x000fe20000100a00 */
[----:B------:R-:W-:-:S03]  /*2ecd0*/  IMAD.WIDE R84, R69, 0x2, R2 ;  /* 0x0000000245547825 */ /* 0x000fc600078e0202 */
[----:B------:R-:W-:Y:S04]  /*2ece0*/  STL.64 [R1+0x148], R48 ;  /* 0x0001483001007387 */ /* 0x000fe80000100a00 */
[----:B------:R-:W4:Y:S01]  /*2ecf0*/  LDL R72, [R1+0xe28] ;  /* 0x000e280001487983 */ /* 0x000f220000100800 */
[----:B------:R-:W-:-:S03]  /*2ed00*/  IMAD.WIDE R20, R68, 0x2, R2 ;  /* 0x0000000244147825 */ /* 0x000fc600078e0202 */
[----:B------:R-:W-:Y:S04]  /*2ed10*/  STL.64 [R1+0x110], R12 ;  /* 0x0001100c01007387 */ /* 0x000fe80000100a00 */
[----:B------:R-:W4:Y:S01]  /*2ed20*/  LDL.64 R70, [R1+0x888] ;  /* 0x0008880001467983 */ /* 0x000f220000100a00 */
        /* <DEDUP_REMOVED lines=9> */
[----:B------:R-:W-:Y:S04]  /*2edc0*/  STL.64 [R1+0xc8], R56 ;  /* 0x0000c83801007387 */ /* 0x000fe80000100a00 */
[----:B------:R-:W4:Y:S01]  /*2edd0*/  LDL.64 R66, [R1+0x968] ;  /* 0x0009680001427983 */ /* 0x000f220000100a00 */
[----:B------:R-:W-:-:S03]  /*2ede0*/  IMAD.WIDE R90, R61, 0x2, R2 ;  /* 0x000000023d5a7825 */ /* 0x000fc600078e0202 */
[----:B------:R-:W-:Y:S01]  /*2edf0*/  STL.64 [R1+0x90], R20 ;  /* 0x0000901401007387 */ /* 0x000fe20000100a00 */
[----:B------:R-:W-:-:S03]  /*2ee00*/  IMAD.WIDE R138, R62, 0x2, R2 ;  /* 0x000000023e8a7825 */ /* 0x000fc600078e0202 */
[----:B------:R-:W4:Y:S04]  /*2ee10*/  LDL.64 R64, [R1+0x808] ;  /* 0x0008080001407983 */ /* 0x000f280000100a00 */
[----:B------:R-:W-:Y:S04]  /*2ee20*/  STL.64 [R1+0x58], R144 ;  /* 0x0000589001007387 */ /* 0x000fe80000100a00 */
[----:B------:R-:W-:Y:S04]  /*2ee30*/  STL.64 [R1+0x88], R68 ;  /* 0x0000884401007387 */ /* 0x000fe80000100a00 */
[----:B------:R-:W-:Y:S01]  /*2ee40*/  STL.64 [R1+0x50], R156 ;  /* 0x0000509c01007387 */ /* 0x000fe20000100a00 */
[----:B------:R-:W-:-:S03]  /*2ee50*/  IMAD.WIDE R136, R53, 0x2, R2 ;  /* 0x0000000235887825 */ /* 0x000fc600078e0202 */
[----:B------:R-:W4:Y:S01]  /*2ee60*/  LDL R61, [R1+0xe2c] ;  /* 0x000e2c00013d7983 */ /* 0x000f220000100800 */
[----:B------:R-:W-:-:S03]  /*2ee70*/  IMAD.WIDE R134, R52, 0x2, R2 ;  /* 0x0000000234867825 */ /* 0x000fc600078e0202 */
[----:B------:R-:W4:Y:S01]  /*2ee80*/  LDL.64 R62, [R1+0x588] ;  /* 0x00058800013e7983 */ /* 0x000f220000100a00 */
[----:B------:R-:W-:-:S03]  /*2ee90*/  IMAD.WIDE R132, R51, 0x2, R2 ;  /* 0x0000000233847825 */ /* 0x000fc600078e0202 */
[----:B------:R-:W-:Y:S01]  /*2eea0*/  STL.64 [R1+0x10], R24 ;  /* 0x0000101801007387 */ /* 0x000fe20000100a00 */
[----:B--2---:R-:W-:-:S03]  /*2eeb0*/  IMAD.MOV.U32 R146, RZ, RZ, R98 ;  /* 0x000000ffff927224 */ /* 0x004fc600078e0062 */
[----:B------:R-:W-:Y:S01]  /*2eec0*/  STL.64 [R1+0x40], R148 ;  /* 0x0000409401007387 */ /* 0x000fe20000100a00 */
[----:B---3--:R-:W-:-:S03]  /*2eed0*/  IMAD.MOV.U32 R147, RZ, RZ, R99 ;  /* 0x000000ffff937224 */ /* 0x008fc600078e0063 */
[----:B------:R-:W-:Y:S01]  /*2eee0*/  STL.64 [R1+0x8], R90 ;  /* 0x0000085a01007387 */ /* 0x000fe20000100a00 */
[----:B------:R-:W-:-:S03]  /*2eef0*/  IMAD.WIDE R98, R9, 0x2, R2 ;  /* 0x0000000209627825 */ /* 0x000fc600078e0202 */
[----:B------:R-:W2:Y:S01]  /*2ef00*/  LDL.64 R52, [R1+0x610] ;  /* 0x0006100001347983 */ /* 0x000ea20000100a00 */
[----:B------:R-:W-:-:S03]  /*2ef10*/  IMAD.WIDE R100, R17, 0x2, R2 ;  /* 0x0000000211647825 */ /* 0x000fc600078e0202 */
[----:B------:R-:W3:Y:S01]  /*2ef20*/  LDL R51, [R1+0xe30] ;  /* 0x000e300001337983 */ /* 0x000ee20000100800 */
[----:B------:R-:W-:-:S03]  /*2ef30*/  IMAD.WIDE R106, R10, 0x2, R2 ;  /* 0x000000020a6a7825 */ /* 0x000fc600078e0202 */
[----:B------:R-:W-:Y:S01]  /*2ef40*/  STL.64 [R1], R138 ;  /* 0x0000008a01007387 */ /* 0x000fe20000100a00 */
[----:B------:R-:W-:-:S03]  /*2ef50*/  IMAD.WIDE R108, R18, 0x2, R2 ;  /* 0x00000002126c7825 */ /* 0x000fc600078e0202 */
[----:B------:R-:W3:Y:S01]  /*2ef60*/  LDL R9, [R1+0xe48] ;  /* 0x000e480001097983 */ /* 0x000ee20000100800 */
[----:B------:R-:W-:-:S03]  /*2ef70*/  IMAD.WIDE R120, R35, 0x2, R2 ;  /* 0x0000000223787825 */ /* 0x000fc600078e0202 */
[----:B------:R-:W3:Y:S01]  /*2ef80*/  LDL R17, [R1+0xe44] ;  /* 0x000e440001117983 */ /* 0x000ee20000100800 */
[----:B------:R-:W-:-:S03]  /*2ef90*/  IMAD.WIDE R126, R43, 0x2, R2 ;  /* 0x000000022b7e7825 */ /* 0x000fc600078e0202 */
[----:B------:R-:W3:Y:S04]  /*2efa0*/  LDL R10, [R1+0xe40] ;  /* 0x000e4000010a7983 */ /* 0x000ee80000100800 */
[----:B------:R-:W3:Y:S04]  /*2efb0*/  LDL R18, [R1+0xe3c] ;  /* 0x000e3c0001127983 */ /* 0x000ee80000100800 */
[----:B------:R-:W3:Y:S04]  /*2efc0*/  LDL R35, [R1+0xe38] ;  /* 0x000e380001237983 */ /* 0x000ee80000100800 */
[----:B------:R-:W3:Y:S01]  /*2efd0*/  LDL R43, [R1+0xe34] ;  /* 0x000e3400012b7983 */ /* 0x000ee20000100800 */
[----:B------:R-:W-:-:S04]  /*2efe0*/  IMAD.WIDE R130, R45, 0x2, R2 ;  /* 0x000000022d827825 */ /* 0x000fc800078e0202 */
[--C-:B------:R-:W-:Y:S02]  /*2eff0*/  IMAD.WIDE R128, R44, 0x2, R2.reuse ;  /* 0x000000022c807825 */ /* 0x100fe400078e0202 */
[----:B------:R-:W3:Y:S02]  /*2f000*/  LDL.64 R44, [R1+0x8f0] ;  /* 0x0008f000012c7983 */ /* 0x000ee40000100a00 */
[----:B------:R-:W-:-:S04]  /*2f010*/  IMAD.WIDE R124, R37, 0x2, R2 ;  /* 0x00000002257c7825 */ /* 0x000fc800078e0202 */
[--C-:B------:R-:W-:Y:S02]  /*2f020*/  IMAD.WIDE R122, R36, 0x2, R2.reuse ;  /* 0x00000002247a7825 */ /* 0x100fe400078e0202 */
[----:B------:R-:W3:Y:S04]  /*2f030*/  LDL.64 R36, [R1+0x8f8] ;  /* 0x0008f80001247983 */ /* 0x000ee80000100a00 */
[----:B----4-:R-:W4:Y:S04]  /*2f040*/  @P4 LDG.E.U16 R155, desc[UR20][R86.64] ;  /* 0x00000014569b4981 */ /* 0x010f28000c1e1500 */
[----:B------:R-:W4:Y:S04]  /*2f050*/  @P4 LDG.E.U16 R60, desc[UR20][R158.64] ;  /* 0x000000149e3c4981 */ /* 0x000f28000c1e1500 */
[----:B------:R-:W4:Y:S04]  /*2f060*/  @P4 LDG.E.U16 R72, desc[UR20][R150.64] ;  /* 0x0000001496484981 */ /* 0x000f28000c1e1500 */
[----:B------:R-:W4:Y:S04]  /*2f070*/  @P4 LDG.E.U16 R50, desc[UR20][R70.64] ;  /* 0x0000001446324981 */ /* 0x000f28000c1e1500 */
[----:B------:R-:W4:Y:S04]  /*2f080*/  @P0 LDG.E.U16 R143, desc[UR20][R66.64] ;  /* 0x00000014428f0981 */ /* 0x000f28000c1e1500 */
[----:B------:R-:W4:Y:S04]  /*2f090*/  @P4 LDG.E.U16 R73, desc[UR20][R64.64] ;  /* 0x0000001440494981 */ /* 0x000f28000c1e1500 */
[----:B------:R-:W4:Y:S04]  /*2f0a0*/  @P0 LDG.E.U16 R61, desc[UR20][R152.64] ;  /* 0x00000014983d0981 */ /* 0x000f28000c1e1500 */
[----:B------:R-:W4:Y:S04]  /*2f0b0*/  @P0 LDG.E.U16 R142, desc[UR20][R62.64] ;  /* 0x000000143e8e0981 */ /* 0x000f28000c1e1500 */
[----:B--2---:R-:W2:Y:S04]  /*2f0c0*/  @P0 LDG.E.U16 R154, desc[UR20][R52.64] ;  /* 0x00000014349a0981 */ /* 0x004ea8000c1e1500 */
[----:B---3--:R-:W3:Y:S04]  /*2f0d0*/  @P4 LDG.E.U16 R51, desc[UR20][R140.64] ;  /* 0x000000148c334981 */ /* 0x008ee8000c1e1500 */
[----:B------:R-:W2:Y:S04]  /*2f0e0*/  @P4 LDG.E.U16 R9, desc[UR20][R26.64] ;  /* 0x000000141a094981 */ /* 0x000ea8000c1e1500 */
[----:B------:R-:W2:Y:S04]  /*2f0f0*/  @P0 LDG.E.U16 R17, desc[UR20][R38.64] ;  /* 0x0000001426110981 */ /* 0x000ea8000c1e1500 */
[----:B------:R-:W2:Y:S04]  /*2f100*/  @P4 LDG.E.U16 R10, desc[UR20][R82.64] ;  /* 0x00000014520a4981 */ /* 0x000ea8000c1e1500 */
[----:B------:R-:W2:Y:S04]  /*2f110*/  LDL.LU.64 R26, [R1+0x31e0] ;  /* 0x0031e000011a7983 */ /* 0x000ea80000300a00 */
[----:B------:R-:W2:Y:S04]  /*2f120*/  LDL.LU.64 R38, [R1+0x31d8] ;  /* 0x0031d80001267983 */ /* 0x000ea80000300a00 */
[----:B------:R-:W2:Y:S04]  /*2f130*/  LDL.LU.64 R82, [R1+0x31d0] ;  /* 0x0031d00001527983 */ /* 0x000ea80000300a00 */
[----:B------:R-:W2:Y:S04]  /*2f140*/  @P0 LDG.E.U16 R18, desc[UR20][R28.64] ;  /* 0x000000141c120981 */ /* 0x000ea8000c1e1500 */
[----:B------:R-:W2:Y:S04]  /*2f150*/  @P4 LDG.E.U16 R35, desc[UR20][R32.64] ;  /* 0x0000001420234981 */ /* 0x000ea8000c1e1500 */
[----:B------:R-:W2:Y:S04]  /*2f160*/  @P0 LDG.E.U16 R43, desc[UR20][R80.64] ;  /* 0x00000014502b0981 */ /* 0x000ea8000c1e1500 */
[----:B------:R-:W2:Y:S04]  /*2f170*/  LDL.LU.64 R28, [R1+0x31c8] ;  /* 0x0031c800011c7983 */ /* 0x000ea80000300a00 */
[----:B------:R-:W2:Y:S04]  /*2f180*/  LDL.LU.64 R32, [R1+0x31c0] ;  /* 0x0031c00001207983 */ /* 0x000ea80000300a00 */
[----:B------:R-:W2:Y:S04]  /*2f190*/  LDL.LU.64 R80, [R1+0x31b8] ;  /* 0x0031b80001507983 */ /* 0x000ea80000300a00 */
[----:B------:R-:W2:Y:S04]  /*2f1a0*/  LDL.LU.64 R140, [R1+0x31b0] ;  /* 0x0031b000018c7983 */ /* 0x000ea80000300a00 */
[----:B------:R-:W2:Y:S04]  /*2f1b0*/  LDL.LU.64 R152, [R1+0x31a8] ;  /* 0x0031a80001987983 */ /* 0x000ea80000300a00 */
[----:B------:R-:W3:Y:S04]  /*2f1c0*/  @P0 LDG.E.U16 R42, desc[UR20][R44.64] ;  /* 0x000000142c2a0981 */ /* 0x000ee8000c1e1500 */
[----:B------:R-:W3:Y:S04]  /*2f1d0*/  LDL.LU.64 R150, [R1+0x31a0] ;  /* 0x0031a00001967983 */ /* 0x000ee80000300a00 */
[----:B------:R-:W3:Y:S04]  /*2f1e0*/  LDL.64 R66, [R1+0x490] ;  /* 0x0004900001427983 */ /* 0x000ee80000100a00 */
[----:B------:R-:W3:Y:S04]  /*2f1f0*/  @P4 LDG.E.U16 R165, desc[UR20][R36.64] ;  /* 0x0000001424a54981 */ /* 0x000ee8000c1e1500 */
[----:B--2---:R-:W2:Y:S04]  /*2f200*/  @P0 LDG.E.U16 R164, desc[UR20][R152.64] ;  /* 0x0000001498a40981 */ /* 0x004ea8000c1e1500 */
[----:B----4-:R0:W-:Y:S04]  /*2f210*/  @P0 STL [R1+0xe24], R143 ;  /* 0x000e248f01000387 */ /* 0x0101e80000100800 */
[----:B------:R-:W4:Y:S04]  /*2f220*/  LDL.64 R70, [R1+0x788] ;  /* 0x0007880001467983 */ /* 0x000f280000100a00 */
[----:B0-----:R-:W4:Y:S04]  /*2f230*/  LDL R143, [R1+0xdfc] ;  /* 0x000dfc00018f7983 */ /* 0x001f280000100800 */
[----:B---3--:R0:W-:Y:S04]  /*2f240*/  @P0 STL [R1+0xe1c], R42 ;  /* 0x000e1c2a01000387 */ /* 0x0081e80000100800 */
[----:B0-----:R-:W3:Y:S04]  /*2f250*/  LDL R42, [R1+0xdf8] ;  /* 0x000df800012a7983 */ /* 0x001ee80000100800 */
[----:B------:R0:W-:Y:S04]  /*2f260*/  @P4 STL [R1+0xe18], R50 ;  /* 0x000e183201004387 */ /* 0x0001e80000100800 */
[----:B0-----:R-:W3:Y:S04]  /*2f270*/  LDL R50, [R1+0xdf4] ;  /* 0x000df40001327983 */ /* 0x001ee80000100800 */
[----:B------:R-:W-:Y:S04]  /*2f280*/  @P4 STL [R1+0xe48], R9 ;  /* 0x000e480901004387 */ /* 0x000fe80000100800 */
[----:B------:R-:W3:Y:S04]  /*2f290*/  LDL.64 R86, [R1+0x748] ;  /* 0x0007480001567983 */ /* 0x000ee80000100a00 */
[----:B------:R0:W-:Y:S04]  /*2f2a0*/  @P0 STL [R1+0xe14], R154 ;  /* 0x000e149a01000387 */ /* 0x0001e80000100800 */
[----:B------:R-:W-:Y:S04]  /*2f2b0*/  @P0 STL [R1+0xe44], R17 ;  /* 0x000e441101000387 */ /* 0x000fe80000100800 */
[----:B0-----:R-:W3:Y:S04]  /*2f2c0*/  LDL R154, [R1+0xdf0] ;  /* 0x000df000019a7983 */ /* 0x001ee80000100800 */
[----:B------:R-:W-:Y:S04]  /*2f2d0*/  @P4 STL [R1+0xe40], R10 ;  /* 0x000e400a01004387 */ /* 0x000fe80000100800 */
[----:B------:R-:W-:Y:S04]  /*2f2e0*/  @P0 STL [R1+0xe3c], R18 ;  /* 0x000e3c1201000387 */ /* 0x000fe80000100800 */
[----:B------:R0:W-:Y:S04]  /*2f2f0*/  @P4 STL [R1+0xe38], R35 ;  /* 0x000e382301004387 */ /* 0x0001e80000100800 */
[----:B------:R-:W3:Y:S04]  /*2f300*/  LDL.64 R152, [R1+0x708] ;  /* 0x0007080001987983 */ /* 0x000ee80000100a00 */
[----:B0-----:R-:W3:Y:S04]  /*2f310*/  LDL R35, [R1+0xdec] ;  /* 0x000dec0001237983 */ /* 0x001ee80000100800 */
[----:B------:R0:W-:Y:S04]  /*2f320*/  @P0 STL [R1+0xe34], R43 ;  /* 0x000e342b01000387 */ /* 0x0001e80000100800 */
[----:B------:R-:W3:Y:S04]  /*2f330*/  LDL R44, [R1+0xde4] ;  /* 0x000de400012c7983 */ /* 0x000ee80000100800 */
[----:B------:R-:W3:Y:S04]  /*2f340*/  LDL.64 R158, [R1+0x6c8] ;  /* 0x0006c800019e7983 */ /* 0x000ee80000100a00 */
[----:B0-----:R-:W3:Y:S04]  /*2f350*/  LDL R43, [R1+0xde8] ;  /* 0x000de800012b7983 */ /* 0x001ee80000100800 */
[----:B------:R-:W-:Y:S04]  /*2f360*/  @P4 STL [R1+0xe30], R51 ;  /* 0x000e303301004387 */ /* 0x000fe80000100800 */
[----:B------:R0:W-:Y:S04]  /*2f370*/  @P4 STL [R1+0xe08], R73 ;  /* 0x000e084901004387 */ /* 0x0001e80000100800 */
[----:B0-----:R-:W3:Y:S04]  /*2f380*/  LDL R73, [R1+0xde0] ;  /* 0x000de00001497983 */ /* 0x001ee80000100800 */
[----:B------:R-:W-:Y:S04]  /*2f390*/  @P0 STL [R1+0xe2c], R61 ;  /* 0x000e2c3d01000387 */ /* 0x000fe80000100800 */
[----:B--2---:R0:W-:Y:S04]  /*2f3a0*/  @P0 STL [R1+0xe04], R164 ;  /* 0x000e04a401000387 */ /* 0x0041e80000100800 */
[----:B0-----:R-:W2:Y:S04]  /*2f3b0*/  LDL R164, [R1+0xddc] ;  /* 0x000ddc0001a47983 */ /* 0x001ea80000100800 */
[----:B----4-:R-:W4:Y:S04]  /*2f3c0*/  @P0 LDG.E.U16 R143, desc[UR20][R66.64] ;  /* 0x00000014428f0981 */ /* 0x010f28000c1e1500 */
[----:B---3--:R-:W3:Y:S04]  /*2f3d0*/  @P4 LDG.E.U16 R42, desc[UR20][R70.64] ;  /* 0x00000014462a4981 */ /* 0x008ee8000c1e1500 */
[----:B------:R-:W3:Y:S04]  /*2f3e0*/  @P0 LDG.E.U16 R50, desc[UR20][R82.64] ;  /* 0x0000001452320981 */ /* 0x000ee8000c1e1500 */
[----:B------:R-:W-:Y:S04]  /*2f3f0*/  @P4 STL [R1+0xe28], R72 ;  /* 0x000e284801004387 */ /* 0x000fe80000100800 */
[----:B------:R-:W3:Y:S04]  /*2f400*/  LDL.64 R36, [R1+0x688] ;  /* 0x0006880001247983 */ /* 0x000ee80000100a00 */
[----:B------:R-:W3:Y:S04]  /*2f410*/  LDL R45, [R1+0xdd8] ;  /* 0x000dd800012d7983 */ /* 0x000ee80000100800 */
[----:B------:R-:W3:Y:S04]  /*2f420*/  LDL R51, [R1+0xdd4] ;  /* 0x000dd40001337983 */ /* 0x000ee80000100800 */
[----:B------:R-:W3:Y:S04]  /*2f430*/  LDL.64 R52, [R1+0x648] ;  /* 0x0006480001347983 */ /* 0x000ee80000100a00 */
[----:B------:R-:W3:Y:S04]  /*2f440*/  @P4 LDG.E.U16 R154, desc[UR20][R86.64] ;  /* 0x00000014569a4981 */ /* 0x000ee8000c1e1500 */
[----:B------:R-:W3:Y:S04]  /*2f450*/  LDL R61, [R1+0xdd0] ;  /* 0x000dd000013d7983 */ /* 0x000ee80000100800 */
[----:B------:R0:W-:Y:S04]  /*2f460*/  @P4 STL [R1+0xe10], R155 ;  /* 0x000e109b01004387 */ /* 0x0001e80000100800 */
[----:B------:R-:W-:Y:S04]  /*2f470*/  @P4 STL [R1+0xe20], R165 ;  /* 0x000e20a501004387 */ /* 0x000fe80000100800 */
[----:B------:R-:W3:Y:S04]  /*2f480*/  LDL.64 R62, [R1+0x5d8] ;  /* 0x0005d800013e7983 */ /* 0x000ee80000100a00 */
[----:B0-----:R-:W3:Y:S04]  /*2f490*/  LDL R155, [R1+0xdcc] ;  /* 0x000dcc00019b7983 */ /* 0x001ee80000100800 */
[----:B------:R0:W-:Y:S04]  /*2f4a0*/  @P4 STL [R1+0xe00], R60 ;  /* 0x000e003c01004387 */ /* 0x0001e80000100800 */
[----:B------:R-:W3:Y:S04]  /*2f4b0*/  LDL R72, [R1+0xdc4] ;  /* 0x000dc40001487983 */ /* 0x000ee80000100800 */
[----:B------:R-:W3:Y:S04]  /*2f4c0*/  LDL.64 R64, [R1+0x560] ;  /* 0x0005600001407983 */ /* 0x000ee80000100a00 */
[----:B0-----:R-:W3:Y:S04]  /*2f4d0*/  LDL R60, [R1+0xdc8] ;  /* 0x000dc800013c7983 */ /* 0x001ee80000100800 */
[----:B------:R-:W3:Y:S04]  /*2f4e0*/  @P0 LDG.E.U16 R35, desc[UR20][R74.64] ;  /* 0x000000144a230981 */ /* 0x000ee8000c1e1500 */
[----:B------:R-:W3:Y:S04]  /*2f4f0*/  @P4 LDG.E.U16 R43, desc[UR20][R152.64] ;  /* 0x00000014982b4981 */ /* 0x000ee8000c1e1500 */
[----:B------:R-:W3:Y:S04]  /*2f500*/  @P0 LDG.E.U16 R44, desc[UR20][R88.64] ;  /* 0x00000014582c0981 */ /* 0x000ee8000c1e1500 */
[----:B------:R-:W3:Y:S04]  /*2f510*/  @P4 LDG.E.U16 R73, desc[UR20][R158.64] ;  /* 0x000000149e494981 */ /* 0x000ee8000c1e1500 */
[----:B--2---:R-:W2:Y:S04]  /*2f520*/  @P0 LDG.E.U16 R164, desc[UR20][R78.64] ;  /* 0x000000144ea40981 */ /* 0x004ea8000c1e1500 */
[----:B------:R0:W-:Y:S04]  /*2f530*/  @P0 STL [R1+0xe0c], R142 ;  /* 0x000e0c8e01000387 */ /* 0x0001e80000100800 */
[----:B0-----:R-:W2:Y:S04]  /*2f540*/  LDL R142, [R1+0xdc0] ;  /* 0x000dc000018e7983 */ /* 0x001ea80000100800 */
[----:B----4-:R0:W-:Y:S04]  /*2f550*/  @P0 STL [R1+0xdfc], R143 ;  /* 0x000dfc8f01000387 */ /* 0x0101e80000100800 */
[----:B------:R-:W4:Y:S04]  /*2f560*/  LDL.64 R66, [R1+0x4e0] ;  /* 0x0004e00001427983 */ /* 0x000f280000100a00 */
[----:B0-----:R-:W4:Y:S04]  /*2f570*/  LDL R143, [R1+0xdbc] ;  /* 0x000dbc00018f7983 */ /* 0x001f280000100800 */
[----:B---3--:R0:W-:Y:S04]  /*2f580*/  @P4 STL [R1+0xdf8], R42 ;  /* 0x000df82a01004387 */ /* 0x0081e80000100800 */
[----:B0-----:R-:W3:Y:S04]  /*2f590*/  LDL R42, [R1+0xdb8] ;  /* 0x000db800012a7983 */ /* 0x001ee80000100800 */
[----:B------:R0:W-:Y:S04]  /*2f5a0*/  @P0 STL [R1+0xdf4], R50 ;  /* 0x000df43201000387 */ /* 0x0001e80000100800 */
[----:B------:R-:W3:Y:S04]  /*2f5b0*/  LDL.64 R70, [R1+0x458] ;  /* 0x0004580001467983 */ /* 0x000ee80000100a00 */
[----:B------:R-:W3:Y:S04]  /*2f5c0*/  LDL R165, [R1+0xdb0] ;  /* 0x000db00001a57983 */ /* 0x000ee80000100800 */
[----:B0-----:R-:W3:Y:S04]  /*2f5d0*/  LDL R50, [R1+0xdb4] ;  /* 0x000db40001327983 */ /* 0x001ee80000100800 */
[----:B------:R-:W3:Y:S04]  /*2f5e0*/  LDL R86, [R1+0xdac] ;  /* 0x000dac0001567983 */ /* 0x000ee80000100800 */
[----:B------:R-:W3:Y:S04]  /*2f5f0*/  LDL.64 R82, [R1+0x3e0] ;  /* 0x0003e00001527983 */ /* 0x000ee80000100a00 */
[----:B------:R-:W3:Y:S04]  /*2f600*/  LDL R87, [R1+0xda8] ;  /* 0x000da80001577983 */ /* 0x000ee80000100800 */
[----:B------:R0:W-:Y:S04]  /*2f610*/  @P4 STL [R1+0xdf0], R154 ;  /* 0x000df09a01004387 */ /* 0x0001e80000100800 */
[----:B------:R-:W3:Y:S04]  /*2f620*/  @P0 LDG.E.U16 R155, desc[UR20][R162.64] ;  /* 0x00000014a29b0981 */ /* 0x000ee8000c1e1500 */
[----:B------:R-:W3:Y:S04]  /*2f630*/  @P4 LDG.E.U16 R45, desc[UR20][R36.64] ;  /* 0x00000014242d4981 */ /* 0x000ee8000c1e1500 */
[----:B0-----:R-:W3:Y:S04]  /*2f640*/  LDL R154, [R1+0xda4] ;  /* 0x000da400019a7983 */ /* 0x001ee80000100800 */
[----:B------:R-:W3:Y:S04]  /*2f650*/  LDL.LU.64 R74, [R1+0x3198] ;  /* 0x00319800014a7983 */ /* 0x000ee80000300a00 */
[----:B------:R-:W3:Y:S04]  /*2f660*/  LDL.LU.64 R152, [R1+0x3190] ;  /* 0x0031900001987983 */ /* 0x000ee80000300a00 */
[----:B------:R-:W3:Y:S04]  /*2f670*/  LDL.LU.64 R88, [R1+0x3188] ;  /* 0x0031880001587983 */ /* 0x000ee80000300a00 */
[----:B------:R-:W3:Y:S04]  /*2f680*/  LDL.LU.64 R158, [R1+0x3180] ;  /* 0x00318000019e7983 */ /* 0x000ee80000300a00 */
[----:B------:R-:W3:Y:S04]  /*2f690*/  LDL.64 R78, [R1+0x390] ;  /* 0x00039000014e7983 */ /* 0x000ee80000100a00 */
[----:B------:R0:W-:Y:S04]  /*2f6a0*/  @P4 STL [R1+0xde0], R73 ;  /* 0x000de04901004387 */ /* 0x0001e80000100800 */
[----:B------:R-:W3:Y:S04]  /*2f6b0*/  @P4 LDG.E.U16 R60, desc[UR20][R62.64] ;  /* 0x000000143e3c4981 */ /* 0x000ee8000c1e1500 */
[----:B------:R-:W3:Y:S04]  /*2f6c0*/  @P0 LDG.E.U16 R51, desc[UR20][R160.64] ;  /* 0x00000014a0330981 */ /* 0x000ee8000c1e1500 */
[----:B0-----:R-:W3:Y:S04]  /*2f6d0*/  LDL R73, [R1+0xda0] ;  /* 0x000da00001497983 */ /* 0x001ee80000100800 */
[----:B------:R-:W3:Y:S04]  /*2f6e0*/  @P4 LDG.E.U16 R61, desc[UR20][R52.64] ;  /* 0x00000014343d4981 */ /* 0x000ee8000c1e1500 */
[----:B------:R-:W3:Y:S04]  /*2f6f0*/  @P0 LDG.E.U16 R72, desc[UR20][R92.64] ;  /* 0x000000145c480981 */ /* 0x000ee8000c1e1500 */
[----:B--2---:R0:W-:Y:S04]  /*2f700*/  @P0 STL [R1+0xddc], R164 ;  /* 0x000ddca401000387 */ /* 0x0041e80000100800 */
[----:B0-----:R-:W2:Y:S04]  /*2f710*/  LDL R164, [R1+0xd9c] ;  /* 0x000d9c0001a47983 */ /* 0x001ea80000100800 */
[----:B------:R-:W2:Y:S04]  /*2f720*/  @P4 LDG.E.U16 R142, desc[UR20][R64.64] ;  /* 0x00000014408e4981 */ /* 0x000ea8000c1e1500 */
[----:B------:R-:W2:Y:S04]  /*2f730*/  LDL.LU.64 R160, [R1+0x3178] ;  /* 0x0031780001a07983 */ /* 0x000ea80000300a00 */
[----:B------:R-:W2:Y:S04]  /*2f740*/  LDL.LU.64 R162, [R1+0x3170] ;  /* 0x0031700001a27983 */ /* 0x000ea80000300a00 */
[----:B----4-:R-:W4:Y:S04]  /*2f750*/  @P0 LDG.E.U16 R143, desc[UR20][R84.64] ;  /* 0x00000014548f0981 */ /* 0x010f28000c1e1500 */
[----:B---3--:R-:W3:Y:S01]  /*2f760*/  @P4 LDG.E.U16 R42, desc[UR20][R66.64] ;  /* 0x00000014422a4981 */ /* 0x008ee2000c1e1500 */
[----:B------:R-:W-:-:S03]  /*2f770*/  IMAD.WIDE R110, R110, 0x2, R2 ;  /* 0x000000026e6e7825 */ /* 0x000fc600078e0202 */
[----:B------:R-:W3:Y:S04]  /*2f780*/  @P4 LDG.E.U16 R165, desc[UR20][R70.64] ;  /* 0x0000001446a54981 */ /* 0x000ee8000c1e1500 */
[----:B------:R-:W3:Y:S04]  /*2f790*/  @P0 LDG.E.U16 R50, desc[UR20][R144.64] ;  /* 0x0000001490320981 */ /* 0x000ee8000c1e1500 */
[----:B------:R-:W3:Y:S04]  /*2f7a0*/  @P0 LDG.E.U16 R86, desc[UR20][R24.64] ;  /* 0x0000001418560981 */ /* 0x000ee8000c1e1500 */
[----:B------:R-:W3:Y:S04]  /*2f7b0*/  @P4 LDG.E.U16 R87, desc[UR20][R82.64] ;  /* 0x0000001452574981 */ /* 0x000ee8000c1e1500 */
[----:B------:R0:W-:Y:S04]  /*2f7c0*/  @P0 STL [R1+0xdcc], R155 ;  /* 0x000dcc9b01000387 */ /* 0x0001e80000100800 */
[----:B------:R-:W3:Y:S04]  /*2f7d0*/  @P0 LDG.E.U16 R154, desc[UR20][R136.64] ;  /* 0x00000014889a0981 */ /* 0x000ee8000c1e1500 */
[----:B0-----:R-:W3:Y:S04]  /*2f7e0*/  LDL R155, [R1+0xd98] ;  /* 0x000d9800019b7983 */ /* 0x001ee80000100800 */
[----:B------:R0:W-:Y:S04]  /*2f7f0*/  @P4 STL [R1+0xdc8], R60 ;  /* 0x000dc83c01004387 */ /* 0x0001e80000100800 */
[----:B------:R-:W3:Y:S04]  /*2f800*/  @P4 LDG.E.U16 R73, desc[UR20][R78.64] ;  /* 0x000000144e494981 */ /* 0x000ee8000c1e1500 */
[----:B0-----:R-:W3:Y:S04]  /*2f810*/  LDL R60, [R1+0xd94] ;  /* 0x000d9400013c7983 */ /* 0x001ee80000100800 */
[----:B------:R-:W3:Y:S04]  /*2f820*/  LDL.LU.64 R92, [R1+0x3168] ;  /* 0x00316800015c7983 */ /* 0x000ee80000300a00 */
[----:B------:R-:W3:Y:S04]  /*2f830*/  LDL.64 R84, [R1+0x310] ;  /* 0x0003100001547983 */ /* 0x000ee80000100a00 */
[----:B--2---:R-:W2:Y:S04]  /*2f840*/  @P0 LDG.E.U16 R164, desc[UR20][R130.64] ;  /* 0x0000001482a40981 */ /* 0x004ea8000c1e1500 */
[----:B------:R0:W-:Y:S04]  /*2f850*/  @P4 STL [R1+0xdc0], R142 ;  /* 0x000dc08e01004387 */ /* 0x0001e80000100800 */
[----:B0-----:R-:W2:Y:S04]  /*2f860*/  LDL R142, [R1+0xd90] ;  /* 0x000d9000018e7983 */ /* 0x001ea80000100800 */
[----:B------:R-:W-:Y:S04]  /*2f870*/  @P0 STL [R1+0xdec], R35 ;  /* 0x000dec2301000387 */ /* 0x000fe80000100800 */
[----:B----4-:R0:W-:Y:S04]  /*2f880*/  @P0 STL [R1+0xdbc], R143 ;  /* 0x000dbc8f01000387 */ /* 0x0101e80000100800 */
[----:B0-----:R-:W4:Y:S04]  /*2f890*/  LDL R143, [R1+0xd8c] ;  /* 0x000d8c00018f7983 */ /* 0x001f280000100800 */
[----:B------:R-:W-:Y:S04]  /*2f8a0*/  @P4 STL [R1+0xde8], R43 ;  /* 0x000de82b01004387 */ /* 0x000fe80000100800 */
[----:B------:R-:W-:Y:S04]  /*2f8b0*/  @P0 STL [R1+0xde4], R44 ;  /* 0x000de42c01000387 */ /* 0x000fe80000100800 */
[----:B------:R-:W4:Y:S04]  /*2f8c0*/  LDL.64 R144, [R1+0x2b8] ;  /* 0x0002b80001907983 */ /* 0x000f280000100a00 */
[----:B---3--:R0:W-:Y:S04]  /*2f8d0*/  @P4 STL [R1+0xdb8], R42 ;  /* 0x000db82a01004387 */ /* 0x0081e80000100800 */
[----:B0-----:R-:W4:Y:S04]  /*2f8e0*/  LDL R42, [R1+0xd88] ;  /* 0x000d8800012a7983 */ /* 0x001f280000100800 */
[----:B------:R0:W-:Y:S04]  /*2f8f0*/  @P0 STL [R1+0xdb4], R50 ;  /* 0x000db43201000387 */ /* 0x0001e80000100800 */
[----:B0-----:R-:W3:Y:S04]  /*2f900*/  LDL R50, [R1+0xd84] ;  /* 0x000d840001327983 */ /* 0x001ee80000100800 */
[----:B------:R-:W-:Y:S04]  /*2f910*/  @P4 STL [R1+0xdd8], R45 ;  /* 0x000dd82d01004387 */ /* 0x000fe80000100800 */
[----:B------:R-:W-:Y:S04]  /*2f920*/  STL [R1+0x27d4], R136 ;  /* 0x0027d48801007387 */ /* 0x000fe80000100800 */
[----:B------:R-:W-:Y:S04]  /*2f930*/  STL [R1+0x2ae0], R136 ;  /* 0x002ae08801007387 */ /* 0x000fe80000100800 */
[----:B------:R-:W-:Y:S04]  /*2f940*/  @P0 STL [R1+0xdd4], R51 ;  /* 0x000dd43301000387 */ /* 0x000fe80000100800 */
[----:B------:R-:W-:Y:S04]  /*2f950*/  STL [R1+0x2bb0], R136 ;  /* 0x002bb08801007387 */ /* 0x000fe80000100800 */
[----:B------:R-:W-:Y:S04]  /*2f960*/  @P4 STL [R1+0xdd0], R61 ;  /* 0x000dd03d01004387 */ /* 0x000fe80000100800 */
[----:B------:R-:W-:Y:S04]  /*2f970*/  STL [R1+0x2ed0], R136 ;  /* 0x002ed08801007387 */ /* 0x000fe80000100800 */
[----:B------:R-:W-:Y:S04]  /*2f980*/  STL [R1+0x27d0], R137 ;  /* 0x0027d08901007387 */ /* 0x000fe80000100800 */
[----:B------:R-:W-:Y:S04]  /*2f990*/  STL [R1+0x2ed4], R137 ;  /* 0x002ed48901007387 */ /* 0x000fe80000100800 */
[----:B------:R0:W-:Y:S04]  /*2f9a0*/  @P4 STL [R1+0xda0], R73 ;  /* 0x000da04901004387 */ /* 0x0001e80000100800 */
[----:B------:R-:W3:Y:S04]  /*2f9b0*/  @P0 LDG.E.U16 R60, desc[UR20][R124.64] ;  /* 0x000000147c3c0981 */ /* 0x000ee8000c1e1500 */
[----:B------:R-:W3:Y:S04]  /*2f9c0*/  @P4 LDG.E.U16 R155, desc[UR20][R92.64] ;  /* 0x000000145c9b4981 */ /* 0x000ee8000c1e1500 */
[----:B0-----:R-:W3:Y:S04]  /*2f9d0*/  LDL R73, [R1+0xe58] ;  /* 0x000e580001497983 */ /* 0x001ee80000100800 */
[----:B--2---:R0:W-:Y:S04]  /*2f9e0*/  @P0 STL [R1+0xd9c], R164 ;  /* 0x000d9ca401000387 */ /* 0x0041e80000100800 */
[----:B0-----:R-:W2:Y:S04]  /*2f9f0*/  LDL R164, [R1+0xe54] ;  /* 0x000e540001a47983 */ /* 0x001ea80000100800 */
[----:B------:R-:W-:Y:S04]  /*2fa00*/  STL [R1+0x27dc], R130 ;  /* 0x0027dc8201007387 */ /* 0x000fe80000100800 */
[----:B------:R-:W-:Y:S04]  /*2fa10*/  @P0 STL [R1+0xdc4], R72 ;  /* 0x000dc44801000387 */ /* 0x000fe80000100800 */
[----:B------:R-:W-:Y:S04]  /*2fa20*/  STL [R1+0x27d8], R131 ;  /* 0x0027d88301007387 */ /* 0x000fe80000100800 */
[----:B------:R-:W-:Y:S04]  /*2fa30*/  STL.64 [R1+0x2a60], R130 ;  /* 0x002a608201007387 */ /* 0x000fe80000100a00 */
[----:B------:R-:W2:Y:S04]  /*2fa40*/  LDL.LU.64 R92, [R1+0x3160] ;  /* 0x00316000015c7983 */ /* 0x000ea80000300a00 */
[----:B------:R-:W2:Y:S04]  /*2fa50*/  @P4 LDG.E.U16 R142, desc[UR20][R84.64] ;  /* 0x00000014548e4981 */ /* 0x000ea8000c1e1500 */
[----:B----4-:R-:W4:Y:S04]  /*2fa60*/  @P4 LDG.E.U16 R42, desc[UR20][R144.64] ;  /* 0x00000014902a4981 */ /* 0x010f28000c1e1500 */
[----:B---3--:R0:W-:Y:S01]  /*2fa70*/  @P0 STL [R1+0xd94], R60 ;  /* 0x000d943c01000387 */ /* 0x0081e20000100800 */
[----:B------:R-:W-:-:S04]  /*2fa80*/  IMAD.WIDE R118, R118, 0x2, R2 ;  /* 0x0000000276767825 */ /* 0x000fc800078e0202 */
[--C-:B------:R-:W-:Y:S01]  /*2fa90*/  IMAD.WIDE R112, R112, 0x2, R2.reuse ;  /* 0x0000000270707825 */ /* 0x100fe200078e0202 */
[----:B------:R-:W3:Y:S04]  /*2faa0*/  @P0 LDG.E.U16 R143, desc[UR20][R118.64] ;  /* 0x00000014768f0981 */ /* 0x000ee8000c1e1500 */
[----:B0-----:R-:W3:Y:S04]  /*2fab0*/  LDL R60, [R1+0xe50] ;  /* 0x000e5000013c7983 */ /* 0x001ee80000100800 */
[----:B------:R-:W4:Y:S04]  /*2fac0*/  @P4 LDG.E.U16 R73, desc[UR20][R160.64] ;  /* 0x00000014a0494981 */ /* 0x000f28000c1e1500 */
[----:B--2---:R-:W2:Y:S04]  /*2fad0*/  @P0 LDG.E.U16 R164, desc[UR20][R108.64] ;  /* 0x000000146ca40981 */ /* 0x004ea8000c1e1500 */
[----:B------:R-:W2:Y:S04]  /*2fae0*/  @P0 LDG.E.U16 R92, desc[UR20][R110.64] ;  /* 0x000000146e5c0981 */ /* 0x000ea8000c1e1500 */
[----:B------:R-:W4:Y:S04]  /*2faf0*/  @P4 LDG.E.U16 R93, desc[UR20][R162.64] ;  /* 0x00000014a25d4981 */ /* 0x000f28000c1e1500 */
[----:B------:R-:W-:Y:S04]  /*2fb00*/  STL [R1+0x27e4], R124 ;  /* 0x0027e47c01007387 */ /* 0x000fe80000100800 */
[----:B------:R-:W-:Y:S04]  /*2fb10*/  STL [R1+0x27e0], R125 ;  /* 0x0027e07d01007387 */ /* 0x000fe80000100800 */
[----:B------:R-:W-:Y:S04]  /*2fb20*/  STL.64 [R1+0x2a68], R124 ;  /* 0x002a687c01007387 */ /* 0x000fe80000100a00 */
[----:B------:R-:W-:Y:S04]  /*2fb30*/  STL [R1+0x27ec], R118 ;  /* 0x0027ec7601007387 */ /* 0x000fe80000100800 */
[----:B------:R-:W-:Y:S04]  /*2fb40*/  STL [R1+0x27e8], R119 ;  /* 0x0027e87701007387 */ /* 0x000fe80000100800 */
[----:B------:R-:W-:Y:S04]  /*2fb50*/  @P4 STL [R1+0xdb0], R165 ;  /* 0x000db0a501004387 */ /* 0x000fe80000100800 */
[----:B------:R-:W-:Y:S04]  /*2fb60*/  STL.64 [R1+0x2a70], R118 ;  /* 0x002a707601007387 */ /* 0x000fe80000100a00 */
[----:B------:R-:W-:Y:S04]  /*2fb70*/  @P0 STL [R1+0xdac], R86 ;  /* 0x000dac5601000387 */ /* 0x000fe80000100800 */
[----:B------:R-:W-:Y:S04]  /*2fb80*/  @P4 STL [R1+0xda8], R87 ;  /* 0x000da85701004387 */ /* 0x000fe80000100800 */
[----:B------:R-:W-:Y:S04]  /*2fb90*/  @P0 STL [R1+0xda4], R154 ;  /* 0x000da49a01000387 */ /* 0x000fe80000100800 */
[----:B------:R-:W-:Y:S04]  /*2fba0*/  STL [R1+0x27f4], R112 ;  /* 0x0027f47001007387 */ /* 0x000fe80000100800 */
[----:B------:R-:W-:Y:S04]  /*2fbb0*/  STL [R1+0x27f0], R113 ;  /* 0x0027f07101007387 */ /* 0x000fe80000100800 */
[----:B------:R-:W-:Y:S04]  /*2fbc0*/  STL.64 [R1+0x2a78], R112 ;  /* 0x002a787001007387 */ /* 0x000fe80000100a00 */
[----:B------:R-:W-:Y:S04]  /*2fbd0*/  STL [R1+0x27fc], R162 ;  /* 0x0027fca201007387 */ /* 0x000fe80000100800 */
[----:B------:R-:W-:Y:S04]  /*2fbe0*/  STL [R1+0x27f8], R163 ;  /* 0x0027f8a301007387 */ /* 0x000fe80000100800 */
[----:B------:R-:W-:Y:S04]  /*2fbf0*/  STL.64 [R1+0x2aa8], R162 ;  /* 0x002aa8a201007387 */ /* 0x000fe80000100a00 */
[----:B------:R-:W-:Y:S04]  /*2fc00*/  STL [R1+0x2804], R110 ;  /* 0x0028046e01007387 */ /* 0x000fe80000100800 */
[----:B------:R-:W-:Y:S04]  /*2fc10*/  STL [R1+0x2800], R111 ;  /* 0x0028006f01007387 */ /* 0x000fe80000100800 */
[----:B------:R-:W-:Y:S04]  /*2fc20*/  STL.64 [R1+0x2a90], R110 ;  /* 0x002a906e01007387 */ /* 0x000fe80000100a00 */
[----:B------:R-:W4:Y:S04]  /*2fc30*/  @P0 LDG.E.U16 R50, desc[UR20][R112.64] ;  /* 0x0000001470320981 */ /* 0x000f28000c1e1500 */
[----:B---3--:R-:W3:Y:S04]  /*2fc40*/  @P4 LDG.E.U16 R60, desc[UR20][R158.64] ;  /* 0x000000149e3c4981 */ /* 0x008ee8000c1e1500 */
[----:B--2---:R-:W-:Y:S04]  /*2fc50*/  STL [R1+0x15c], R92 ;  /* 0x00015c5c01007387 */ /* 0x004fe80000100800 */
[----:B----4-:R-:W-:Y:S04]  /*2fc60*/  STL [R1+0xd80], R93 ;  /* 0x000d805d01007387 */ /* 0x010fe80000100800 */
[----:B------:R-:W-:Y:S04]  /*2fc70*/  STL [R1+0x280c], R160 ;  /* 0x00280ca001007387 */ /* 0x000fe80000100800 */
[----:B------:R-:W-:Y:S04]  /*2fc80*/  STL [R1+0x2808], R161 ;  /* 0x002808a101007387 */ /* 0x000fe80000100800 */
[----:B------:R-:W-:Y:S04]  /*2fc90*/  @P4 STL [R1+0xd98], R155 ;  /* 0x000d989b01004387 */ /* 0x000fe80000100800 */
[----:B------:R-:W-:Y:S04]  /*2fca0*/  STL.64 [R1+0x2a80], R160 ;  /* 0x002a80a001007387 */ /* 0x000fe80000100a00 */
[----:B------:R-:W-:Y:S04]  /*2fcb0*/  STL [R1+0x2814], R108 ;  /* 0x0028146c01007387 */ /* 0x000fe80000100800 */
[----:B------:R-:W-:Y:S04]  /*2fcc0*/  STL [R1+0x2810], R109 ;  /* 0x0028106d01007387 */ /* 0x000fe80000100800 */
[----:B------:R-:W-:Y:S04]  /*2fcd0*/  STL.64 [R1+0x2a88], R108 ;  /* 0x002a886c01007387 */ /* 0x000fe80000100a00 */
[----:B------:R0:W-:Y:S04]  /*2fce0*/  @P4 STL [R1+0xd88], R42 ;  /* 0x000d882a01004387 */ /* 0x0001e80000100800 */
[----:B------:R-:W-:Y:S04]  /*2fcf0*/  @P4 STL [R1+0xd90], R142 ;  /* 0x000d908e01004387 */ /* 0x000fe80000100800 */
[----:B0-----:R-:W2:Y:S04]  /*2fd00*/  LDL R42, [R1+0xe4c] ;  /* 0x000e4c00012a7983 */ /* 0x001ea80000100800 */
[----:B------:R-:W-:Y:S04]  /*2fd10*/  @P0 STL [R1+0xd8c], R143 ;  /* 0x000d8c8f01000387 */ /* 0x000fe80000100800 */
[----:B------:R-:W4:Y:S04]  /*2fd20*/  LDL.64 R24, [R1+0xd68] ;  /* 0x000d680001187983 */ /* 0x000f280000100a00 */
[----:B------:R0:W-:Y:S04]  /*2fd30*/  @P0 STL [R1+0xd84], R50 ;  /* 0x000d843201000387 */ /* 0x0001e80000100800 */
[----:B------:R-:W4:Y:S04]  /*2fd40*/  LDL.64 R82, [R1+0xc18] ;  /* 0x000c180001527983 */ /* 0x000f280000100a00 */
[----:B0-----:R-:W4:Y:S04]  /*2fd50*/  LDL R50, [R1+0xf48] ;  /* 0x000f480001327983 */ /* 0x001f280000100800 */
[----:B------:R0:W-:Y:S04]  /*2fd60*/  @P4 STL [R1+0xe58], R73 ;  /* 0x000e584901004387 */ /* 0x0001e80000100800 */
[----:B------:R-:W4:Y:S04]  /*2fd70*/  LDL.64 R86, [R1+0xd20] ;  /* 0x000d200001567983 */ /* 0x000f280000100a00 */
[----:B0-----:R-:W4:Y:S04]  /*2fd80*/  LDL R73, [R1+0xf44] ;  /* 0x000f440001497983 */ /* 0x001f280000100800 */
[----:B------:R0:W-:Y:S04]  /*2fd90*/  @P0 STL [R1+0xe54], R164 ;  /* 0x000e54a401000387 */ /* 0x0001e80000100800 */
[----:B------:R-:W4:Y:S04]  /*2fda0*/  LDL.64 R78, [R1+0xbe0] ;  /* 0x000be000014e7983 */ /* 0x000f280000100a00 */
[----:B0-----:R-:W4:Y:S04]  /*2fdb0*/  LDL R164, [R1+0xf40] ;  /* 0x000f400001a47983 */ /* 0x001f280000100800 */
[----:B---3--:R0:W-:Y:S01]  /*2fdc0*/  @P4 STL [R1+0xe50], R60 ;  /* 0x000e503c01004387 */ /* 0x0081e20000100800 */
[----:B------:R-:W-:-:S03]  /*2fdd0*/  IMAD.WIDE R92, R16, 0x2, R2 ;  /* 0x00000002105c7825 */ /* 0x000fc600078e0202 */
[----:B------:R-:W3:Y:S04]  /*2fde0*/  LDL.64 R154, [R1+0xcd8] ;  /* 0x000cd800019a7983 */ /* 0x000ee80000100a00 */
[----:B------:R-:W3:Y:S04]  /*2fdf0*/  LDL.64 R84, [R1+0xba8] ;  /* 0x000ba80001547983 */ /* 0x000ee80000100a00 */
[----:B0-----:R-:W3:Y:S04]  /*2fe00*/  LDL R60, [R1+0xf3c] ;  /* 0x000f3c00013c7983 */ /* 0x001ee80000100800 */
[----:B------:R-:W3:Y:S04]  /*2fe10*/  LDL R16, [R1+0xf30] ;  /* 0x000f300001107983 */ /* 0x000ee80000100800 */
[----:B------:R-:W3:Y:S04]  /*2fe20*/  LDL.64 R108, [R1+0xb70] ;  /* 0x000b7000016c7983 */ /* 0x000ee80000100a00 */
        /* <DEDUP_REMOVED lines=31> */
[----:B--2---:R-:W2:Y:S04]  /*30020*/  @P0 LDG.E.U16 R42, desc[UR20][R106.64] ;  /* 0x000000146a2a0981 */ /* 0x004ea8000c1e1500 */
[----:B------:R-:W-:Y:S04]  /*30030*/  STL [R1+0x281c], R158 ;  /* 0x00281c9e01007387 */ /* 0x000fe80000100800 */
[----:B------:R-:W-:Y:S04]  /*30040*/  STL [R1+0x2818], R159 ;  /* 0x0028189f01007387 */ /* 0x000fe80000100800 */
[----:B------:R0:W-:Y:S04]  /*30050*/  STL.64 [R1+0x2a98], R158 ;  /* 0x002a989e01007387 */ /* 0x0001e80000100a00 */
[----:B0-----:R-:W2:Y:S04]  /*30060*/  LDL.64 R158, [R1+0xc90] ;  /* 0x000c9000019e7983 */ /* 0x001ea80000100a00 */
[----:B----4-:R-:W4:Y:S04]  /*30070*/  @P4 LDG.E.U16 R50, desc[UR20][R24.64] ;  /* 0x0000001418324981 */ /* 0x010f28000c1e1500 */
[----:B------:R-:W4:Y:S04]  /*30080*/  @P0 LDG.E.U16 R73, desc[UR20][R82.64] ;  /* 0x0000001452490981 */ /* 0x000f28000c1e1500 */
[----:B------:R-:W4:Y:S04]  /*30090*/  @P4 LDG.E.U16 R164, desc[UR20][R86.64] ;  /* 0x0000001456a44981 */ /* 0x000f28000c1e1500 */
[----:B---3--:R-:W3:Y:S04]  /*300a0*/  @P0 LDG.E.U16 R60, desc[UR20][R78.64] ;  /* 0x000000144e3c0981 */ /* 0x008ee8000c1e1500 */
[----:B------:R-:W3:Y:S04]  /*300b0*/  @P0 LDG.E.U16 R110, desc[UR20][R108.64] ;  /* 0x000000146c6e0981 */ /* 0x000ee8000c1e1500 */
        /* <DEDUP_REMOVED lines=15> */
[----:B--2---:R0:W-:Y:S04]  /*301b0*/  @P0 STL [R1+0xe4c], R42 ;  /* 0x000e4c2a01000387 */ /* 0x0041e80000100800 */
[----:B0-----:R-:W2:Y:S04]  /*301c0*/  LDL.LU R42, [R1+0x3158] ;  /* 0x00315800012a7983 */ /* 0x001ea80000300800 */
[----:B------:R-:W-:Y:S04]  /*301d0*/  STL [R1+0x2824], R106 ;  /* 0x0028246a01007387 */ /* 0x000fe80000100800 */
[----:B------:R-:W-:Y:S04]  /*301e0*/  STL [R1+0x2820], R107 ;  /* 0x0028206b01007387 */ /* 0x000fe80000100800 */
[----:B------:R0:W-:Y:S04]  /*301f0*/  STL.64 [R1+0x2aa0], R106 ;  /* 0x002aa06a01007387 */ /* 0x0001e80000100a00 */
[----:B------:R-:W2:Y:S04]  /*30200*/  @P4 LDG.E.U16 R16, desc[UR20][R158.64] ;  /* 0x000000149e104981 */ /* 0x000ea8000c1e1500 */
[----:B0-----:R-:W2:Y:S04]  /*30210*/  LDL R106, [R1+0xf38] ;  /* 0x000f3800016a7983 */ /* 0x001ea80000100800 */
[----:B------:R-:W2:Y:S04]  /*30220*/  LDL R107, [R1+0xf34] ;  /* 0x000f3400016b7983 */ /* 0x000ea80000100800 */
[----:B------:R-:W2:Y:S04]  /*30230*/  LDL.LU.64 R24, [R1+0x3150] ;  /* 0x0031500001187983 */ /* 0x000ea80000300a00 */
[----:B----4-:R0:W-:Y:S04]  /*30240*/  @P4 STL [R1+0xf48], R50 ;  /* 0x000f483201004387 */ /* 0x0101e80000100800 */
[----:B0-----:R-:W4:Y:S04]  /*30250*/  LDL.LU R50, [R1+0x3148] ;  /* 0x0031480001327983 */ /* 0x001f280000300800 */
[----:B------:R-:W4:Y:S04]  /*30260*/  LDL.LU.64 R82, [R1+0x3140] ;  /* 0x0031400001527983 */ /* 0x000f280000300a00 */
[----:B------:R0:W-:Y:S04]  /*30270*/  @P0 STL [R1+0xf44], R73 ;  /* 0x000f444901000387 */ /* 0x0001e80000100800 */
[----:B0-----:R-:W4:Y:S04]  /*30280*/  LDL.LU R73, [R1+0x3138] ;  /* 0x0031380001497983 */ /* 0x001f280000300800 */
[----:B------:R-:W4:Y:S04]  /*30290*/  LDL.LU.64 R86, [R1+0x3130] ;  /* 0x0031300001567983 */ /* 0x000f280000300a00 */
[----:B------:R0:W-:Y:S04]  /*302a0*/  @P4 STL [R1+0xf40], R164 ;  /* 0x000f40a401004387 */ /* 0x0001e80000100800 */
[----:B0-----:R-:W4:Y:S04]  /*302b0*/  LDL.LU R164, [R1+0x3128] ;  /* 0x0031280001a47983 */ /* 0x001f280000300800 */
[----:B------:R-:W4:Y:S04]  /*302c0*/  LDL.LU.64 R78, [R1+0x3120] ;  /* 0x00312000014e7983 */ /* 0x000f280000300a00 */
[----:B---3--:R0:W-:Y:S04]  /*302d0*/  @P0 STL [R1+0xf3c], R60 ;  /* 0x000f3c3c01000387 */ /* 0x0081e80000100800 */
[----:B0-----:R-:W3:Y:S04]  /*302e0*/  LDL.LU R60, [R1+0x3118] ;  /* 0x00311800013c7983 */ /* 0x001ee80000300800 */
[----:B--2---:R-:W2:Y:S04]  /*302f0*/  @P4 LDG.E.U16 R106, desc[UR20][R154.64] ;  /* 0x000000149a6a4981 */ /* 0x004ea8000c1e1500 */
[----:B------:R-:W2:Y:S04]  /*30300*/  @P0 LDG.E.U16 R107, desc[UR20][R84.64] ;  /* 0x00000014546b0981 */ /* 0x000ea8000c1e1500 */
[----:B------:R-:W2:Y:S04]  /*30310*/  LDL.LU.64 R154, [R1+0x3110] ;  /* 0x00311000019a7983 */ /* 0x000ea80000300a00 */
[----:B------:R-:W3:Y:S04]  /*30320*/  LDL.LU.64 R84, [R1+0x3108] ;  /* 0x0031080001547983 */ /* 0x000ee80000300a00 */
[----:B----4-:R-:W4:Y:S04]  /*30330*/  @P0 LDG.E.U16 R66, desc[UR20][R82.64] ;  /* 0x0000001452420981 */ /* 0x010f28000c1e1500 */
[----:B--2---:R-:W2:Y:S04]  /*30340*/  @P0 LDG.E.U16 R61, desc[UR20][R154.64] ;  /* 0x000000149a3d0981 */ /* 0x004ea8000c1e1500 */
[----:B------:R-:W3:Y:S04]  /*30350*/  LDL.LU.64 R154, [R1+0x3100] ;  /* 0x00310000019a7983 */ /* 0x000ee80000300a00 */
[----:B------:R-:W3:Y:S04]  /*30360*/  LDL.LU.64 R82, [R1+0x30f8] ;  /* 0x0030f80001527983 */ /* 0x000ee80000300a00 */
[----:B------:R-:W3:Y:S04]  /*30370*/  LDL.LU.64 R152, [R1+0x30f0] ;  /* 0x0030f00001987983 */ /* 0x000ee80000300a00 */
[----:B------:R-:W3:Y:S04]  /*30380*/  LDL.LU.64 R150, [R1+0x30e8] ;  /* 0x0030e80001967983 */ /* 0x000ee80000300a00 */
[----:B------:R-:W3:Y:S04]  /*30390*/  LDL R108, [R1+0xee4] ;  /* 0x000ee400016c7983 */ /* 0x000ee80000100800 */
[----:B------:R-:W3:Y:S04]  /*303a0*/  LDL.64 R158, [R1+0x7c0] ;  /* 0x0007c000019e7983 */ /* 0x000ee80000100a00 */
[----:B------:R-:W3:Y:S04]  /*303b0*/  LDL R109, [R1+0xee0] ;  /* 0x000ee000016d7983 */ /* 0x000ee80000100800 */
[----:B------:R0:W-:Y:S04]  /*303c0*/  @P4 STL [R1+0xf30], R16 ;  /* 0x000f301001004387 */ /* 0x0001e80000100800 */
[----:B0-----:R-:W3:Y:S04]  /*303d0*/  LDL R16, [R1+0xedc] ;  /* 0x000edc0001107983 */ /* 0x001ee80000100800 */
[----:B------:R-:W-:Y:S04]  /*303e0*/  @P4 STL [R1+0xf38], R106 ;  /* 0x000f386a01004387 */ /* 0x000fe80000100800 */
[----:B------:R-:W3:Y:S04]  /*303f0*/  LDL.64 R160, [R1+0x780] ;  /* 0x0007800001a07983 */ /* 0x000ee80000100a00 */
[----:B------:R0:W-:Y:S04]  /*30400*/  @P0 STL [R1+0xf2c], R110 ;  /* 0x000f2c6e01000387 */ /* 0x0001e80000100800 */
[----:B------:R-:W-:Y:S04]  /*30410*/  @P0 STL [R1+0xf34], R107 ;  /* 0x000f346b01000387 */ /* 0x000fe80000100800 */
[----:B0-----:R-:W3:Y:S04]  /*30420*/  LDL R110, [R1+0xed8] ;  /* 0x000ed800016e7983 */ /* 0x001ee80000100800 */
[----:B------:R0:W-:Y:S04]  /*30430*/  @P4 STL [R1+0xf28], R111 ;  /* 0x000f286f01004387 */ /* 0x0001e80000100800 */
[----:B------:R-:W3:Y:S04]  /*30440*/  LDL.64 R162, [R1+0x740] ;  /* 0x0007400001a27983 */ /* 0x000ee80000100a00 */
[----:B------:R-:W3:Y:S04]  /*30450*/  LDL R112, [R1+0xed0] ;  /* 0x000ed00001707983 */ /* 0x000ee80000100800 */
[----:B0-----:R-:W3:Y:S04]  /*30460*/  LDL R111, [R1+0xed4] ;  /* 0x000ed400016f7983 */ /* 0x001ee80000100800 */
[----:B------:R-:W3:Y:S04]  /*30470*/  LDL R113, [R1+0xecc] ;  /* 0x000ecc0001717983 */ /* 0x000ee80000100800 */
[----:B------:R-:W3:Y:S04]  /*30480*/  LDL.64 R118, [R1+0x700] ;  /* 0x0007000001767983 */ /* 0x000ee80000100a00 */
[----:B------:R0:W-:Y:S04]  /*30490*/  @P0 STL [R1+0xf24], R9 ;  /* 0x000f240901000387 */ /* 0x0001e80000100800 */
[----:B0-----:R-:W3:Y:S04]  /*304a0*/  LDL R9, [R1+0xec8] ;  /* 0x000ec80001097983 */ /* 0x001ee80000100800 */
[----:B------:R0:W-:Y:S04]  /*304b0*/  @P4 STL [R1+0xf20], R17 ;  /* 0x000f201101004387 */ /* 0x0001e80000100800 */
[----:B0-----:R-:W3:Y:S04]  /*304c0*/  LDL R17, [R1+0xec4] ;  /* 0x000ec40001117983 */ /* 0x001ee80000100800 */
[----:B------:R0:W-:Y:S04]  /*304d0*/  @P0 STL [R1+0xf1c], R10 ;  /* 0x000f1c0a01000387 */ /* 0x0001e80000100800 */
[----:B------:R-:W3:Y:S04]  /*304e0*/  LDL.64 R124, [R1+0x6c0] ;  /* 0x0006c000017c7983 */ /* 0x000ee80000100a00 */
[----:B------:R1:W-:Y:S04]  /*304f0*/  @P4 STL [R1+0xf18], R18 ;  /* 0x000f181201004387 */ /* 0x0003e80000100800 */
[----:B0-----:R-:W3:Y:S04]  /*30500*/  LDL R10, [R1+0xec0] ;  /* 0x000ec000010a7983 */ /* 0x001ee80000100800 */
[----:B------:R0:W-:Y:S04]  /*30510*/  @P0 STL [R1+0xf14], R35 ;  /* 0x000f142301000387 */ /* 0x0001e80000100800 */
[----:B------:R-:W3:Y:S04]  /*30520*/  LDL R142, [R1+0xebc] ;  /* 0x000ebc00018e7983 */ /* 0x000ee80000100800 */
[----:B------:R0:W-:Y:S04]  /*30530*/  @P4 STL [R1+0xf10], R43 ;  /* 0x000f102b01004387 */ /* 0x0001e80000100800 */
[----:B------:R-:W3:Y:S04]  /*30540*/  LDL.64 R70, [R1+0x680] ;  /* 0x0006800001467983 */ /* 0x000ee80000100a00 */
[----:B------:R-:W-:Y:S04]  /*30550*/  @P0 STL [R1+0xf0c], R51 ;  /* 0x000f0c3301000387 */ /* 0x000fe80000100800 */
[----:B------:R-:W3:Y:S04]  /*30560*/  LDL R143, [R1+0xeb8] ;  /* 0x000eb800018f7983 */ /* 0x000ee80000100800 */
[----:B------:R-:W-:Y:S04]  /*30570*/  @P4 STL [R1+0xf08], R62 ;  /* 0x000f083e01004387 */ /* 0x000fe80000100800 */
[----:B-1----:R-:W3:Y:S04]  /*30580*/  LDL R18, [R1+0xeb4] ;  /* 0x000eb40001127983 */ /* 0x002ee80000100800 */
[----:B------:R-:W3:Y:S04]  /*30590*/  LDL.64 R130, [R1+0x640] ;  /* 0x0006400001827983 */ /* 0x000ee80000100a00 */
[----:B--2---:R-:W-:Y:S04]  /*305a0*/  @P0 STL [R1+0xf04], R61 ;  /* 0x000f043d01000387 */ /* 0x004fe80000100800 */
[----:B0-----:R-:W2:Y:S04]  /*305b0*/  LDL R35, [R1+0xeb0] ;  /* 0x000eb00001237983 */ /* 0x001ea80000100800 */
[----:B------:R-:W-:Y:S04]  /*305c0*/  @P4 STL [R1+0xf00], R63 ;  /* 0x000f003f01004387 */ /* 0x000fe80000100800 */
[----:B------:R-:W2:Y:S04]  /*305d0*/  LDL R43, [R1+0xeac] ;  /* 0x000eac00012b7983 */ /* 0x000ea80000100800 */
[----:B------:R-:W2:Y:S04]  /*305e0*/  LDL.64 R136, [R1+0x5d0] ;  /* 0x0005d00001887983 */ /* 0x000ea80000100a00 */
[----:B----4-:R-:W-:Y:S04]  /*305f0*/  @P0 STL [R1+0xefc], R66 ;  /* 0x000efc4201000387 */ /* 0x010fe80000100800 */
[----:B------:R0:W-:Y:S04]  /*30600*/  @P0 STL [R1+0xeec], R145 ;  /* 0x000eec9101000387 */ /* 0x0001e80000100800 */
[----:B------:R-:W-:Y:S04]  /*30610*/  @P4 STL [R1+0xef8], R67 ;  /* 0x000ef84301004387 */ /* 0x000fe80000100800 */
[----:B---3--:R-:W3:Y:S04]  /*30620*/  @P0 LDG.E.U16 R108, desc[UR20][R80.64] ;  /* 0x00000014506c0981 */ /* 0x008ee8000c1e1500 */
[----:B0-----:R-:W4:Y:S04]  /*30630*/  LDL R145, [R1+0xea8] ;  /* 0x000ea80001917983 */ /* 0x001f280000100800 */
[----:B------:R0:W-:Y:S04]  /*30640*/  @P4 STL [R1+0xee8], R144 ;  /* 0x000ee89001004387 */ /* 0x0001e80000100800 */
[----:B------:R1:W-:Y:S04]  /*30650*/  @P0 STL [R1+0xef4], R72 ;  /* 0x000ef44801000387 */ /* 0x0003e80000100800 */
[----:B------:R-:W3:Y:S04]  /*30660*/  @P4 LDG.E.U16 R109, desc[UR20][R158.64] ;  /* 0x000000149e6d4981 */ /* 0x000ee8000c1e1500 */
[----:B0-----:R-:W3:Y:S04]  /*30670*/  LDL R144, [R1+0xea4] ;  /* 0x000ea40001907983 */ /* 0x001ee80000100800 */
[----:B------:R0:W-:Y:S04]  /*30680*/  @P4 STL [R1+0xef0], R165 ;  /* 0x000ef0a501004387 */ /* 0x0001e80000100800 */
[----:B------:R-:W3:Y:S04]  /*30690*/  LDL.64 R62, [R1+0x450] ;  /* 0x00045000013e7983 */ /* 0x000ee80000100a00 */
[----:B------:R-:W3:Y:S04]  /*306a0*/  LDL R64, [R1+0xe90] ;  /* 0x000e900001407983 */ /* 0x000ee80000100800 */
[----:B------:R-:W3:Y:S04]  /*306b0*/  LDL R65, [R1+0xe8c] ;  /* 0x000e8c0001417983 */ /* 0x000ee80000100800 */
[----:B------:R-:W3:Y:S04]  /*306c0*/  LDL.64 R66, [R1+0x3c8] ;  /* 0x0003c80001427983 */ /* 0x000ee80000100a00 */
[----:B-1----:R-:W3:Y:S04]  /*306d0*/  LDL R72, [R1+0xe88] ;  /* 0x000e880001487983 */ /* 0x002ee80000100800 */
[----:B------:R-:W3:Y:S04]  /*306e0*/  @P0 LDG.E.U16 R16, desc[UR20][R28.64] ;  /* 0x000000141c100981 */ /* 0x000ee8000c1e1500 */
[----:B------:R-:W3:Y:S04]  /*306f0*/  LDL R52, [R1+0xe9c] ;  /* 0x000e9c0001347983 */ /* 0x000ee80000100800 */
[----:B------:R-:W3:Y:S04]  /*30700*/  @P4 LDG.E.U16 R110, desc[UR20][R160.64] ;  /* 0x00000014a06e4981 */ /* 0x000ee8000c1e1500 */
[----:B------:R-:W3:Y:S04]  /*30710*/  @P0 LDG.E.U16 R111, desc[UR20][R26.64] ;  /* 0x000000141a6f0981 */ /* 0x000ee8000c1e1500 */
[----:B------:R-:W3:Y:S04]  /*30720*/  LDL.64 R36, [R1+0x548] ;  /* 0x0005480001247983 */ /* 0x000ee80000100a00 */
[----:B------:R-:W3:Y:S04]  /*30730*/  LDL R51, [R1+0xea0] ;  /* 0x000ea00001337983 */ /* 0x000ee80000100800 */
[----:B------:R-:W3:Y:S04]  /*30740*/  LDL R61, [R1+0xe94] ;  /* 0x000e9400013d7983 */ /* 0x000ee80000100800 */
[----:B------:R-:W3:Y:S04]  /*30750*/  @P4 LDG.E.U16 R112, desc[UR20][R162.64] ;  /* 0x00000014a2704981 */ /* 0x000ee8000c1e1500 */
[----:B------:R-:W3:Y:S04]  /*30760*/  @P0 LDG.E.U16 R113, desc[UR20][R30.64] ;  /* 0x000000141e710981 */ /* 0x000ee8000c1e1500 */
[----:B------:R-:W3:Y:S04]  /*30770*/  @P4 LDG.E.U16 R9, desc[UR20][R118.64] ;  /* 0x0000001476094981 */ /* 0x000ee8000c1e1500 */
[----:B------:R-:W3:Y:S04]  /*30780*/  LDL.64 R44, [R1+0x4d0] ;  /* 0x0004d000012c7983 */ /* 0x000ee80000100a00 */
[----:B------:R-:W3:Y:S04]  /*30790*/  LDL R53, [R1+0xe98] ;  /* 0x000e980001357983 */ /* 0x000ee80000100800 */
[----:B0-----:R-:W3:Y:S04]  /*307a0*/  LDL R165, [R1+0xe84] ;  /* 0x000e840001a57983 */ /* 0x001ee80000100800 */
[----:B------:R-:W3:Y:S04]  /*307b0*/  LDL.LU.64 R80, [R1+0x30e0] ;  /* 0x0030e00001507983 */ /* 0x000ee80000300a00 */
[----:B------:R-:W3:Y:S04]  /*307c0*/  LDL.LU.64 R28, [R1+0x30d8] ;  /* 0x0030d800011c7983 */ /* 0x000ee80000300a00 */
[----:B------:R-:W3:Y:S04]  /*307d0*/  @P0 LDG.E.U16 R17, desc[UR20][R22.64] ;  /* 0x0000001416110981 */ /* 0x000ee8000c1e1500 */
[----:B------:R-:W3:Y:S04]  /*307e0*/  LDL.LU.64 R26, [R1+0x30d0] ;  /* 0x0030d000011a7983 */ /* 0x000ee80000300a00 */
[----:B------:R-:W3:Y:S04]  /*307f0*/  @P0 LDG.E.U16 R142, desc[UR20][R4.64] ;  /* 0x00000014048e0981 */ /* 0x000ee8000c1e1500 */
[----:B------:R-:W3:Y:S04]  /*30800*/  @P4 LDG.E.U16 R10, desc[UR20][R124.64] ;  /* 0x000000147c0a4981 */ /* 0x000ee8000c1e1500 */
[----:B------:R-:W3:Y:S04]  /*30810*/  LDL.LU.64 R30, [R1+0x30c8] ;  /* 0x0030c800011e7983 */ /* 0x000ee80000300a00 */
[----:B------:R-:W3:Y:S04]  /*30820*/  LDL.LU.64 R22, [R1+0x30c0] ;  /* 0x0030c00001167983 */ /* 0x000ee80000300a00 */
[----:B------:R-:W3:Y:S04]  /*30830*/  @P4 LDG.E.U16 R143, desc[UR20][R70.64] ;  /* 0x00000014468f4981 */ /* 0x000ee8000c1e1500 */
[----:B------:R-:W3:Y:S04]  /*30840*/  LDL.LU.64 R4, [R1+0x30b8] ;  /* 0x0030b80001047983 */ /* 0x000ee80000300a00 */
[----:B------:R-:W3:Y:S04]  /*30850*/  @P0 LDG.E.U16 R18, desc[UR20][R6.64] ;  /* 0x0000001406120981 */ /* 0x000ee8000c1e1500 */
[----:B------:R-:W3:Y:S04]  /*30860*/  LDL.64 R70, [R1+0x388] ;  /* 0x0003880001467983 */ /* 0x000ee80000100a00 */
[----:B--2---:R-:W2:Y:S04]  /*30870*/  @P4 LDG.E.U16 R35, desc[UR20][R130.64] ;  /* 0x0000001482234981 */ /* 0x004ea8000c1e1500 */
[----:B------:R-:W2:Y:S04]  /*30880*/  @P0 LDG.E.U16 R43, desc[UR20][R12.64] ;  /* 0x000000140c2b0981 */ /* 0x000ea8000c1e1500 */
[----:B----4-:R-:W4:Y:S04]  /*30890*/  @P4 LDG.E.U16 R145, desc[UR20][R136.64] ;  /* 0x0000001488914981 */ /* 0x010f28000c1e1500 */
[----:B---3--:R-:W3:Y:S04]  /*308a0*/  @P0 LDG.E.U16 R144, desc[UR20][R14.64] ;  /* 0x000000140e900981 */ /* 0x008ee8000c1e1500 */
[----:B------:R-:W2:Y:S04]  /*308b0*/  @P4 LDG.E.U16 R64, desc[UR20][R62.64] ;  /* 0x000000143e404981 */ /* 0x000ea8000c1e1500 */
[----:B------:R-:W2:Y:S04]  /*308c0*/  @P0 LDG.E.U16 R65, desc[UR20][R90.64] ;  /* 0x000000145a410981 */ /* 0x000ea8000c1e1500 */
[----:B------:R-:W2:Y:S04]  /*308d0*/  @P4 LDG.E.U16 R72, desc[UR20][R66.64] ;  /* 0x0000001442484981 */ /* 0x000ea8000c1e1500 */
[----:B------:R-:W2:Y:S04]  /*308e0*/  @P0 LDG.E.U16 R52, desc[UR20][R20.64] ;  /* 0x0000001414340981 */ /* 0x000ea8000c1e1500 */
[----:B------:R-:W2:Y:S04]  /*308f0*/  @P4 LDG.E.U16 R51, desc[UR20][R36.64] ;  /* 0x0000001424334981 */ /* 0x000ea8000c1e1500 */
[----:B------:R-:W2:Y:S04]  /*30900*/  @P0 LDG.E.U16 R61, desc[UR20][R156.64] ;  /* 0x000000149c3d0981 */ /* 0x000ea8000c1e1500 */
[----:B------:R-:W2:Y:S04]  /*30910*/  @P4 LDG.E.U16 R53, desc[UR20][R44.64] ;  /* 0x000000142c354981 */ /* 0x000ea8000c1e1500 */
[----:B------:R-:W2:Y:S04]  /*30920*/  @P0 LDG.E.U16 R165, desc[UR20][R134.64] ;  /* 0x0000001486a50981 */ /* 0x000ea8000c1e1500 */
[----:B------:R0:W-:Y:S04]  /*30930*/  @P0 STL [R1+0xebc], R142 ;  /* 0x000ebc8e01000387 */ /* 0x0001e80000100800 */
[----:B0-----:R-:W2:Y:S04]  /*30940*/  LDL R142, [R1+0xe80] ;  /* 0x000e8000018e7983 */ /* 0x001ea80000100800 */
[----:B------:R0:W-:Y:S04]  /*30950*/  @P4 STL [R1+0xeb8], R143 ;  /* 0x000eb88f01004387 */ /* 0x0001e80000100800 */
[----:B0-----:R-:W2:Y:S04]  /*30960*/  LDL R143, [R1+0xe7c] ;  /* 0x000e7c00018f7983 */ /* 0x001ea80000100800 */
[----:B------:R-:W2:Y:S04]  /*30970*/  LDL.LU.64 R6, [R1+0x30b0] ;  /* 0x0030b00001067983 */ /* 0x000ea80000300a00 */
[----:B------:R-:W2:Y:S04]  /*30980*/  LDL.LU.64 R12, [R1+0x30a8] ;  /* 0x0030a800010c7983 */ /* 0x000ea80000300a00 */
[----:B------:R-:W2:Y:S04]  /*30990*/  LDL.LU.64 R14, [R1+0x30a0] ;  /* 0x0030a000010e7983 */ /* 0x000ea80000300a00 */
[----:B----4-:R0:W-:Y:S04]  /*309a0*/  @P4 STL [R1+0xea8], R145 ;  /* 0x000ea89101004387 */ /* 0x0101e80000100800 */
[----:B0-----:R-:W4:Y:S04]  /*309b0*/  LDL R145, [R1+0xe78] ;  /* 0x000e780001917983 */ /* 0x001f280000100800 */
[----:B------:R-:W-:Y:S04]  /*309c0*/  @P0 STL [R1+0xee4], R108 ;  /* 0x000ee46c01000387 */ /* 0x000fe80000100800 */
[----:B---3--:R0:W-:Y:S04]  /*309d0*/  @P0 STL [R1+0xea4], R144 ;  /* 0x000ea49001000387 */ /* 0x0081e80000100800 */
[----:B------:R-:W-:Y:S04]  /*309e0*/  @P4 STL [R1+0xee0], R109 ;  /* 0x000ee06d01004387 */ /* 0x000fe80000100800 */
[----:B0-----:R-:W3:Y:S04]  /*309f0*/  LDL R144, [R1+0xe74] ;  /* 0x000e740001907983 */ /* 0x001ee80000100800 */
[----:B------:R-:W-:Y:S04]  /*30a00*/  @P0 STL [R1+0xedc], R16 ;  /* 0x000edc1001000387 */ /* 0x000fe80000100800 */
[----:B------:R-:W-:Y:S04]  /*30a10*/  @P4 STL [R1+0xed8], R110 ;  /* 0x000ed86e01004387 */ /* 0x000fe80000100800 */
[----:B------:R-:W4:Y:S04]  /*30a20*/  LDL.LU.64 R20, [R1+0x3098] ;  /* 0x0030980001147983 */ /* 0x000f280000300a00 */
        /* <DEDUP_REMOVED lines=8> */
[----:B------:R-:W4:Y:S04]  /*30ab0*/  LDL.64 R62, [R1+0x308] ;  /* 0x00030800013e7983 */ /* 0x000f280000100a00 */
[----:B--2---:R0:W-:Y:S04]  /*30ac0*/  @P4 STL [R1+0xe90], R64 ;  /* 0x000e904001004387 */ /* 0x0041e80000100800 */
[----:B0-----:R-:W2:Y:S04]  /*30ad0*/  LDL R64, [R1+0xe70] ;  /* 0x000e700001407983 */ /* 0x001ea80000100800 */
[----:B------:R0:W-:Y:S04]  /*30ae0*/  @P0 STL [R1+0xe8c], R65 ;  /* 0x000e8c4101000387 */ /* 0x0001e80000100800 */
[----:B------:R-:W2:Y:S04]  /*30af0*/  LDL.64 R66, [R1+0x2a8] ;  /* 0x0002a80001427983 */ /* 0x000ea80000100a00 */
[----:B0-----:R-:W2:Y:S04]  /*30b00*/  LDL R65, [R1+0xe6c] ;  /* 0x000e6c0001417983 */ /* 0x001ea80000100800 */
[----:B------:R0:W-:Y:S04]  /*30b10*/  @P4 STL [R1+0xe88], R72 ;  /* 0x000e884801004387 */ /* 0x0001e80000100800 */
[----:B0-----:R-:W2:Y:S04]  /*30b20*/  LDL R72, [R1+0xe68] ;  /* 0x000e680001487983 */ /* 0x001ea80000100800 */
[----:B------:R-:W-:Y:S04]  /*30b30*/  STL [R1+0x282c], R134 ;  /* 0x00282c8601007387 */ /* 0x000fe80000100800 */
[----:B------:R-:W-:Y:S04]  /*30b40*/  @P0 STL [R1+0xeb4], R18 ;  /* 0x000eb41201000387 */ /* 0x000fe80000100800 */
[----:B------:R-:W-:Y:S04]  /*30b50*/  STL [R1+0x2828], R135 ;  /* 0x0028288701007387 */ /* 0x000fe80000100800 */
[----:B------:R-:W-:Y:S04]  /*30b60*/  @P4 STL [R1+0xeb0], R35 ;  /* 0x000eb02301004387 */ /* 0x000fe80000100800 */
[----:B------:R-:W-:Y:S04]  /*30b70*/  STL.64 [R1+0x2ac8], R134 ;  /* 0x002ac88601007387 */ /* 0x000fe80000100a00 */
[----:B------:R-:W-:Y:S04]  /*30b80*/  STL.64 [R1+0x2b40], R134 ;  /* 0x002b408601007387 */ /* 0x000fe80000100a00 */
[----:B------:R-:W-:Y:S04]  /*30b90*/  @P0 STL [R1+0xeac], R43 ;  /* 0x000eac2b01000387 */ /* 0x000fe80000100800 */
[----:B------:R-:W-:Y:S04]  /*30ba0*/  STL [R1+0x2ed8], R135 ;  /* 0x002ed88701007387 */ /* 0x000fe80000100800 */
[----:B------:R-:W-:Y:S04]  /*30bb0*/  STL [R1+0x2bd0], R134 ;  /* 0x002bd08601007387 */ /* 0x000fe80000100800 */
[----:B------:R0:W-:Y:S04]  /*30bc0*/  STL [R1+0x2edc], R134 ;  /* 0x002edc8601007387 */ /* 0x0001e80000100800 */
[----:B------:R-:W2:Y:S04]  /*30bd0*/  @P0 LDG.E.U16 R143, desc[UR20][R128.64] ;  /* 0x00000014808f0981 */ /* 0x000ea8000c1e1500 */
[----:B------:R-:W2:Y:S04]  /*30be0*/  @P4 LDG.E.U16 R142, desc[UR20][R70.64] ;  /* 0x00000014468e4981 */ /* 0x000ea8000c1e1500 */
[----:B0-----:R-:W2:Y:S04]  /*30bf0*/  LDL.LU R134, [R1+0xe5c] ;  /* 0x000e5c0001867983 */ /* 0x001ea80000300800 */
[----:B------:R-:W-:Y:S04]  /*30c00*/  STL [R1+0x2834], R128 ;  /* 0x0028348001007387 */ /* 0x000fe80000100800 */
[----:B------:R-:W-:Y:S04]  /*30c10*/  STL [R1+0x2830], R129 ;  /* 0x0028308101007387 */ /* 0x000fe80000100800 */
[----:B------:R-:W-:Y:S04]  /*30c20*/  STL.64 [R1+0x2ad8], R128 ;  /* 0x002ad88001007387 */ /* 0x000fe80000100a00 */
[----:B------:R-:W-:Y:S04]  /*30c30*/  @P4 STL [R1+0xea0], R51 ;  /* 0x000ea03301004387 */ /* 0x000fe80000100800 */
[----:B------:R-:W-:Y:S04]  /*30c40*/  STL [R1+0x2ee4], R128 ;  /* 0x002ee48001007387 */ /* 0x000fe80000100800 */
[----:B------:R-:W-:Y:S04]  /*30c50*/  STL [R1+0x2ee0], R129 ;  /* 0x002ee08101007387 */ /* 0x000fe80000100800 */
[----:B------:R-:W-:Y:S04]  /*30c60*/  @P0 STL [R1+0xe9c], R52 ;  /* 0x000e9c3401000387 */ /* 0x000fe80000100800 */
[----:B------:R-:W-:Y:S04]  /*30c70*/  @P4 STL [R1+0xe98], R53 ;  /* 0x000e983501004387 */ /* 0x000fe80000100800 */
[----:B---3--:R-:W3:Y:S04]  /*30c80*/  @P0 LDG.E.U16 R144, desc[UR20][R122.64] ;  /* 0x000000147a900981 */ /* 0x008ee8000c1e1500 */
[----:B----4-:R-:W4:Y:S04]  /*30c90*/  @P4 LDG.E.U16 R145, desc[UR20][R90.64] ;  /* 0x000000145a914981 */ /* 0x010f28000c1e1500 */
[----:B------:R-:W3:Y:S01]  /*30ca0*/  LDL.LU.64 R90, [R1+0x3080] ;  /* 0x00308000015a7983 */ /* 0x000ee20000300a00 */
[----:B------:R-:W-:-:S03]  /*30cb0*/  IMAD.WIDE R104, R104, 0x2, R2 ;  /* 0x0000000268687825 */ /* 0x000fc600078e0202 */
[----:B------:R-:W-:Y:S04]  /*30cc0*/  @P0 STL [R1+0xe94], R61 ;  /* 0x000e943d01000387 */ /* 0x000fe80000100800 */
[----:B------:R-:W3:Y:S01]  /*30cd0*/  LDL.64 R70, [R1+0x270] ;  /* 0x0002700001467983 */ /* 0x000ee20000100a00 */
[----:B------:R-:W-:-:S03]  /*30ce0*/  IMAD.WIDE R116, R116, 0x2, R2 ;  /* 0x0000000274747825 */ /* 0x000fc600078e0202 */
[----:B------:R0:W-:Y:S04]  /*30cf0*/  @P0 STL [R1+0xe84], R165 ;  /* 0x000e84a501000387 */ /* 0x0001e80000100800 */
[----:B--2---:R-:W2:Y:S04]  /*30d00*/  @P4 LDG.E.U16 R64, desc[UR20][R62.64] ;  /* 0x000000143e404981 */ /* 0x004ea8000c1e1500 */
[----:B0-----:R-:W2:Y:S04]  /*30d10*/  LDL R165, [R1+0xf58] ;  /* 0x000f580001a57983 */ /* 0x001ea80000100800 */
[----:B------:R-:W2:Y:S04]  /*30d20*/  @P0 LDG.E.U16 R65, desc[UR20][R116.64] ;  /* 0x0000001474410981 */ /* 0x000ea8000c1e1500 */
[----:B------:R-:W2:Y:S04]  /*30d30*/  @P4 LDG.E.U16 R72, desc[UR20][R66.64] ;  /* 0x0000001442484981 */ /* 0x000ea8000c1e1500 */
[----:B----4-:R0:W-:Y:S04]  /*30d40*/  @P4 STL [R1+0xe78], R145 ;  /* 0x000e789101004387 */ /* 0x0101e80000100800 */
[----:B---3--:R-:W3:Y:S04]  /*30d50*/  @P4 LDG.E.U16 R90, desc[UR20][R156.64] ;  /* 0x000000149c5a4981 */ /* 0x008ee8000c1e1500 */
[----:B------:R-:W4:Y:S04]  /*30d60*/  @P0 LDG.E.U16 R91, desc[UR20][R104.64] ;  /* 0x00000014685b0981 */ /* 0x000f28000c1e1500 */
[----:B0-----:R-:W4:Y:S04]  /*30d70*/  LDL R145, [R1+0xf54] ;  /* 0x000f540001917983 */ /* 0x001f280000100800 */
[----:B------:R-:W-:Y:S04]  /*30d80*/  @P0 STL [R1+0xe7c], R143 ;  /* 0x000e7c8f01000387 */ /* 0x000fe80000100800 */
[----:B------:R0:W-:Y:S01]  /*30d90*/  @P4 STL [R1+0xe80], R142 ;  /* 0x000e808e01004387 */ /* 0x0001e20000100800 */
[----:B------:R-:W-:-:S03]  /*30da0*/  IMAD.WIDE R102, R102, 0x2, R2 ;  /* 0x0000000266667825 */ /* 0x000fc600078e0202 */
[----:B--2---:R-:W2:Y:S04]  /*30db0*/  @P4 LDG.E.U16 R165, desc[UR20][R70.64] ;  /* 0x0000001446a54981 */ /* 0x004ea8000c1e1500 */
[----:B0-----:R-:W2:Y:S04]  /*30dc0*/  LDL.64 R142, [R1+0x2b0] ;  /* 0x0002b000018e7983 */ /* 0x001ea80000100a00 */
[----:B------:R0:W-:Y:S04]  /*30dd0*/  @P0 STL [R1+0xe74], R144 ;  /* 0x000e749001000387 */ /* 0x0001e80000100800 */
[----:B------:R-:W2:Y:S04]  /*30de0*/  @P0 LDG.E.U16 R134, desc[UR20][R102.64] ;  /* 0x0000001466860981 */ /* 0x000ea8000c1e1500 */
[----:B0-----:R-:W2:Y:S04]  /*30df0*/  LDL R144, [R1+0xf50] ;  /* 0x000f500001907983 */ /* 0x001ea80000100800 */
        /* <DEDUP_REMOVED lines=20> */
[----:B---3--:R-:W-:Y:S04]  /*30f40*/  STL [R1+0xe60], R90 ;  /* 0x000e605a01007387 */ /* 0x008fe80000100800 */
[----:B----4-:R-:W-:Y:S04]  /*30f50*/  STL [R1+0xe64], R91 ;  /* 0x000e645b01007387 */ /* 0x010fe80000100800 */
[----:B------:R-:W-:Y:S04]  /*30f60*/  STL [R1+0x2864], R100 ;  /* 0x0028646401007387 */ /* 0x000fe80000100800 */
[----:B------:R-:W-:Y:S04]  /*30f70*/  STL [R1+0x2f08], R100 ;  /* 0x002f086401007387 */ /* 0x000fe80000100800 */
[----:B------:R-:W-:Y:S04]  /*30f80*/  STL [R1+0x2860], R101 ;  /* 0x0028606501007387 */ /* 0x000fe80000100800 */
[----:B------:R-:W3:Y:S04]  /*30f90*/  @P0 LDG.E.U16 R145, desc[UR20][R100.64] ;  /* 0x0000001464910981 */ /* 0x000ee8000c1e1500 */
[----:B------:R-:W-:Y:S04]  /*30fa0*/  STL [R1+0x2f0c], R101 ;  /* 0x002f0c6501007387 */ /* 0x000fe80000100800 */
[----:B------:R-:W-:Y:S04]  /*30fb0*/  @P4 STL [R1+0xe70], R64 ;  /* 0x000e704001004387 */ /* 0x000fe80000100800 */
[----:B------:R-:W-:Y:S04]  /*30fc0*/  @P0 STL [R1+0xe6c], R65 ;  /* 0x000e6c4101000387 */ /* 0x000fe80000100800 */
[----:B------:R-:W4:Y:S04]  /*30fd0*/  LDL R135, [R1+0xf4c] ;  /* 0x000f4c0001877983 */ /* 0x000f280000100800 */
[----:B--2---:R-:W2:Y:S04]  /*30fe0*/  @P4 LDG.E.U16 R144, desc[UR20][R142.64] ;  /* 0x000000148e904981 */ /* 0x004ea8000c1e1500 */
[----:B------:R-:W2:Y:S04]  /*30ff0*/  LDL.64 R106, [R1+0xd60] ;  /* 0x000d6000016a7983 */ /* 0x000ea80000100a00 */
[----:B------:R-:W4:Y:S04]  /*31000*/  LDL R158, [R1+0x1048] ;  /* 0x00104800019e7983 */ /* 0x000f280000100800 */
[----:B------:R-:W4:Y:S04]  /*31010*/  LDL R159, [R1+0x1044] ;  /* 0x00104400019f7983 */ /* 0x000f280000100800 */
[----:B------:R-:W4:Y:S04]  /*31020*/  LDL.64 R108, [R1+0xd18] ;  /* 0x000d1800016c7983 */ /* 0x000f280000100a00 */
[----:B------:R0:W-:Y:S04]  /*31030*/  @P4 STL [R1+0xe68], R72 ;  /* 0x000e684801004387 */ /* 0x0001e80000100800 */
[----:B------:R-:W4:Y:S04]  /*31040*/  LDL R16, [R1+0x1040] ;  /* 0x0010400001107983 */ /* 0x000f280000100800 */
[----:B------:R-:W4:Y:S04]  /*31050*/  LDL R110, [R1+0x103c] ;  /* 0x00103c00016e7983 */ /* 0x000f280000100800 */
[----:B------:R-:W4:Y:S04]  /*31060*/  LDL.64 R160, [R1+0xcd0] ;  /* 0x000cd00001a07983 */ /* 0x000f280000100a00 */
        /* <DEDUP_REMOVED lines=16> */
[----:B------:R1:W-:Y:S04]  /*31170*/  @P4 STL [R1+0xf58], R165 ;  /* 0x000f58a501004387 */ /* 0x0003e80000100800 */
[----:B------:R-:W4:Y:S04]  /*31180*/  LDL R51, [R1+0x100c] ;  /* 0x00100c0001337983 */ /* 0x000f280000100800 */
[----:B---3--:R3:W-:Y:S04]  /*31190*/  @P0 STL [R1+0xf54], R145 ;  /* 0x000f549101000387 */ /* 0x0087e80000100800 */
[----:B------:R-:W4:Y:S04]  /*311a0*/  LDL.64 R44, [R1+0x958] ;  /* 0x00095800012c7983 */ /* 0x000f280000100a00 */
[----:B------:R-:W4:Y:S04]  /*311b0*/  LDL R62, [R1+0x1008] ;  /* 0x00100800013e7983 */ /* 0x000f280000100800 */
[----:B------:R-:W4:Y:S04]  /*311c0*/  LDL R61, [R1+0x1004] ;  /* 0x00100400013d7983 */ /* 0x000f280000100800 */
[----:B------:R-:W4:Y:S04]  /*311d0*/  LDL.64 R52, [R1+0x8e0] ;  /* 0x0008e00001347983 */ /* 0x000f280000100a00 */
[----:B------:R-:W4:Y:S04]  /*311e0*/  LDL R63, [R1+0x1000] ;  /* 0x00100000013f7983 */ /* 0x000f280000100800 */
[----:B--2---:R2:W-:Y:S04]  /*311f0*/  @P4 STL [R1+0xf50], R144 ;  /* 0x000f509001004387 */ /* 0x0045e80000100800 */
[----:B------:R-:W4:Y:S04]  /*31200*/  LDL R66, [R1+0xffc] ;  /* 0x000ffc0001427983 */ /* 0x000f280000100800 */
[----:B----4-:R-:W4:Y:S04]  /*31210*/  @P0 LDG.E.U16 R135, desc[UR20][R98.64] ;  /* 0x0000001462870981 */ /* 0x010f28000c1e1500 */
[----:B0-----:R-:W4:Y:S04]  /*31220*/  LDL R72, [R1+0xff4] ;  /* 0x000ff40001487983 */ /* 0x001f280000100800 */
[----:B------:R-:W4:Y:S04]  /*31230*/  @P4 LDG.E.U16 R158, desc[UR20][R106.64] ;  /* 0x000000146a9e4981 */ /* 0x000f28000c1e1500 */
[----:B------:R-:W4:Y:S04]  /*31240*/  @P0 LDG.E.U16 R159, desc[UR20][R22.64] ;  /* 0x00000014169f0981 */ /* 0x000f28000c1e1500 */
[----:B------:R-:W4:Y:S04]  /*31250*/  @P4 LDG.E.U16 R16, desc[UR20][R108.64] ;  /* 0x000000146c104981 */ /* 0x000f28000c1e1500 */
[----:B------:R-:W4:Y:S04]  /*31260*/  @P0 LDG.E.U16 R110, desc[UR20][R30.64] ;  /* 0x000000141e6e0981 */ /* 0x000f28000c1e1500 */
[----:B------:R-:W4:Y:S04]  /*31270*/  @P4 LDG.E.U16 R111, desc[UR20][R160.64] ;  /* 0x00000014a06f4981 */ /* 0x000f28000c1e1500 */
[----:B------:R-:W4:Y:S04]  /*31280*/  LDL.64 R64, [R1+0x878] ;  /* 0x0008780001407983 */ /* 0x000f280000100a00 */
[----:B------:R-:W4:Y:S04]  /*31290*/  LDL R67, [R1+0xff8] ;  /* 0x000ff80001437983 */ /* 0x000f280000100800 */
[----:B------:R-:W4:Y:S04]  /*312a0*/  @P0 LDG.E.U16 R112, desc[UR20][R26.64] ;  /* 0x000000141a700981 */ /* 0x000f28000c1e1500 */
[----:B------:R-:W4:Y:S04]  /*312b0*/  @P4 LDG.E.U16 R113, desc[UR20][R162.64] ;  /* 0x00000014a2714981 */ /* 0x000f28000c1e1500 */
[----:B------:R-:W4:Y:S04]  /*312c0*/  LDL.64 R70, [R1+0x838] ;  /* 0x0008380001467983 */ /* 0x000f280000100a00 */
[----:B-1----:R-:W4:Y:S04]  /*312d0*/  LDL R165, [R1+0xff0] ;  /* 0x000ff00001a57983 */ /* 0x002f280000100800 */
[----:B------:R-:W4:Y:S04]  /*312e0*/  @P0 LDG.E.U16 R124, desc[UR20][R28.64] ;  /* 0x000000141c7c0981 */ /* 0x000f28000c1e1500 */
[----:B---3--:R-:W3:Y:S04]  /*312f0*/  LDL R145, [R1+0xfec] ;  /* 0x000fec0001917983 */ /* 0x008ee80000100800 */
[----:B------:R-:W3:Y:S04]  /*31300*/  @P4 LDG.E.U16 R125, desc[UR20][R118.64] ;  /* 0x00000014767d4981 */ /* 0x000ee8000c1e1500 */
[----:B------:R-:W3:Y:S04]  /*31310*/  LDL.64 R142, [R1+0x7f8] ;  /* 0x0007f800018e7983 */ /* 0x000ee80000100a00 */
[----:B--2---:R-:W2:Y:S04]  /*31320*/  LDL R144, [R1+0xfe8] ;  /* 0x000fe80001907983 */ /* 0x004ea80000100800 */
[----:B------:R-:W2:Y:S04]  /*31330*/  @P0 LDG.E.U16 R9, desc[UR20][R80.64] ;  /* 0x0000001450090981 */ /* 0x000ea8000c1e1500 */
[----:B------:R-:W2:Y:S04]  /*31340*/  @P4 LDG.E.U16 R17, desc[UR20][R130.64] ;  /* 0x0000001482114981 */ /* 0x000ea8000c1e1500 */
[----:B------:R-:W2:Y:S04]  /*31350*/  @P0 LDG.E.U16 R10, desc[UR20][R150.64] ;  /* 0x00000014960a0981 */ /* 0x000ea8000c1e1500 */
[----:B------:R-:W2:Y:S04]  /*31360*/  @P4 LDG.E.U16 R18, desc[UR20][R136.64] ;  /* 0x0000001488124981 */ /* 0x000ea8000c1e1500 */
[----:B------:R-:W2:Y:S04]  /*31370*/  @P0 LDG.E.U16 R35, desc[UR20][R152.64] ;  /* 0x0000001498230981 */ /* 0x000ea8000c1e1500 */
[----:B------:R-:W2:Y:S04]  /*31380*/  @P4 LDG.E.U16 R43, desc[UR20][R36.64] ;  /* 0x00000014242b4981 */ /* 0x000ea8000c1e1500 */
[----:B------:R-:W-:Y:S04]  /*31390*/  STL [R1+0x286c], R98 ;  /* 0x00286c6201007387 */ /* 0x000fe80000100800 */
[----:B------:R-:W-:Y:S04]  /*313a0*/  STL [R1+0x2f10], R98 ;  /* 0x002f106201007387 */ /* 0x000fe80000100800 */
[----:B------:R-:W-:Y:S04]  /*313b0*/  STL [R1+0x2868], R99 ;  /* 0x0028686301007387 */ /* 0x000fe80000100800 */
[----:B------:R-:W-:Y:S04]  /*313c0*/  STL [R1+0x2f14], R99 ;  /* 0x002f146301007387 */ /* 0x000fe80000100800 */
[----:B------:R-:W2:Y:S04]  /*313d0*/  LDL.LU.64 R22, [R1+0x3078] ;  /* 0x0030780001167983 */ /* 0x000ea80000300a00 */
[----:B------:R-:W2:Y:S04]  /*313e0*/  LDL.LU.64 R30, [R1+0x3070] ;  /* 0x00307000011e7983 */ /* 0x000ea80000300a00 */
[----:B------:R-:W2:Y:S04]  /*313f0*/  LDL.LU.64 R26, [R1+0x3068] ;  /* 0x00306800011a7983 */ /* 0x000ea80000300a00 */
[----:B------:R-:W2:Y:S04]  /*31400*/  LDL.LU.64 R28, [R1+0x3060] ;  /* 0x00306000011c7983 */ /* 0x000ea80000300a00 */
[----:B------:R-:W2:Y:S04]  /*31410*/  LDL.LU.64 R80, [R1+0x3058] ;  /* 0x0030580001507983 */ /* 0x000ea80000300a00 */
[----:B------:R-:W2:Y:S04]  /*31420*/  LDL.LU.64 R150, [R1+0x3050] ;  /* 0x0030500001967983 */ /* 0x000ea80000300a00 */
[----:B------:R-:W2:Y:S04]  /*31430*/  LDL.LU.64 R152, [R1+0x3048] ;  /* 0x0030480001987983 */ /* 0x000ea80000300a00 */
[----:B------:R-:W2:Y:S04]  /*31440*/  @P0 LDG.E.U16 R51, desc[UR20][R154.64] ;  /* 0x000000149a330981 */ /* 0x000ea8000c1e1500 */
[----:B------:R-:W2:Y:S04]  /*31450*/  LDL.LU.64 R154, [R1+0x3040] ;  /* 0x00304000019a7983 */ /* 0x000ea80000300a00 */
[----:B------:R-:W2:Y:S04]  /*31460*/  @P4 LDG.E.U16 R62, desc[UR20][R44.64] ;  /* 0x000000142c3e4981 */ /* 0x000ea8000c1e1500 */
[----:B------:R-:W2:Y:S04]  /*31470*/  @P0 LDG.E.U16 R61, desc[UR20][R78.64] ;  /* 0x000000144e3d0981 */ /* 0x000ea8000c1e1500 */
[----:B------:R-:W2:Y:S04]  /*31480*/  @P4 LDG.E.U16 R63, desc[UR20][R52.64] ;  /* 0x00000014343f4981 */ /* 0x000ea8000c1e1500 */
[----:B------:R-:W2:Y:S04]  /*31490*/  LDL.LU.64 R78, [R1+0x3038] ;  /* 0x00303800014e7983 */ /* 0x000ea80000300a00 */
[----:B------:R-:W2:Y:S04]  /*314a0*/  @P0 LDG.E.U16 R66, desc[UR20][R24.64] ;  /* 0x0000001418420981 */ /* 0x000ea8000c1e1500 */
[----:B----4-:R-:W-:Y:S04]  /*314b0*/  @P0 STL [R1+0xf4c], R135 ;  /* 0x000f4c8701000387 */ /* 0x010fe80000100800 */
[----:B------:R-:W4:Y:S04]  /*314c0*/  @P0 LDG.E.U16 R72, desc[UR20][R74.64] ;  /* 0x000000144a480981 */ /* 0x000f28000c1e1500 */
[----:B------:R-:W4:Y:S04]  /*314d0*/  LDL.LU.64 R24, [R1+0x3030] ;  /* 0x0030300001187983 */ /* 0x000f280000300a00 */
[----:B------:R-:W-:Y:S04]  /*314e0*/  @P4 STL [R1+0x1048], R158 ;  /* 0x0010489e01004387 */ /* 0x000fe80000100800 */
[----:B------:R-:W4:Y:S04]  /*314f0*/  LDL.LU.64 R74, [R1+0x3028] ;  /* 0x00302800014a7983 */ /* 0x000f280000300a00 */
[----:B------:R-:W-:Y:S04]  /*31500*/  @P0 STL [R1+0x1044], R159 ;  /* 0x0010449f01000387 */ /* 0x000fe80000100800 */
[----:B------:R0:W-:Y:S04]  /*31510*/  @P4 STL [R1+0x1040], R16 ;  /* 0x0010401001004387 */ /* 0x0001e80000100800 */
[----:B------:R-:W-:Y:S04]  /*31520*/  @P0 STL [R1+0x103c], R110 ;  /* 0x00103c6e01000387 */ /* 0x000fe80000100800 */
[----:B------:R-:W4:Y:S04]  /*31530*/  @P4 LDG.E.U16 R67, desc[UR20][R64.64] ;  /* 0x0000001440434981 */ /* 0x000f28000c1e1500 */
[----:B0-----:R-:W4:Y:S04]  /*31540*/  LDL R16, [R1+0xfe4] ;  /* 0x000fe40001107983 */ /* 0x001f280000100800 */
[----:B------:R0:W-:Y:S04]  /*31550*/  @P4 STL [R1+0x1038], R111 ;  /* 0x0010386f01004387 */ /* 0x0001e80000100800 */
[----:B------:R-:W4:Y:S04]  /*31560*/  LDL R162, [R1+0xfe0] ;  /* 0x000fe00001a27983 */ /* 0x000f280000100800 */
[----:B------:R-:W4:Y:S04]  /*31570*/  @P4 LDG.E.U16 R165, desc[UR20][R70.64] ;  /* 0x0000001446a54981 */ /* 0x000f28000c1e1500 */
[----:B0-----:R-:W4:Y:S04]  /*31580*/  LDL.64 R110, [R1+0x7b8] ;  /* 0x0007b800016e7983 */ /* 0x001f280000100a00 */
[----:B------:R-:W-:Y:S04]  /*31590*/  @P0 STL [R1+0x1034], R112 ;  /* 0x0010347001000387 */ /* 0x000fe80000100800 */
[----:B------:R-:W4:Y:S04]  /*315a0*/  LDL R163, [R1+0xfdc] ;  /* 0x000fdc0001a37983 */ /* 0x000f280000100800 */
[----:B------:R0:W-:Y:S04]  /*315b0*/  @P4 STL [R1+0x1030], R113 ;  /* 0x0010307101004387 */ /* 0x0001e80000100800 */
[----:B------:R-:W4:Y:S04]  /*315c0*/  LDL R118, [R1+0xfd8] ;  /* 0x000fd80001767983 */ /* 0x000f280000100800 */
[----:B---3--:R-:W3:Y:S04]  /*315d0*/  @P0 LDG.E.U16 R145, desc[UR20][R140.64] ;  /* 0x000000148c910981 */ /* 0x008ee8000c1e1500 */
[----:B0-----:R-:W3:Y:S04]  /*315e0*/  LDL.64 R112, [R1+0x778] ;  /* 0x0007780001707983 */ /* 0x001ee80000100a00 */
[----:B------:R-:W-:Y:S04]  /*315f0*/  @P0 STL [R1+0x102c], R124 ;  /* 0x00102c7c01000387 */ /* 0x000fe80000100800 */
[----:B------:R-:W3:Y:S04]  /*31600*/  LDL R119, [R1+0xfd4] ;  /* 0x000fd40001777983 */ /* 0x000ee80000100800 */
[----:B------:R0:W-:Y:S04]  /*31610*/  @P4 STL [R1+0x1028], R125 ;  /* 0x0010287d01004387 */ /* 0x0001e80000100800 */
[----:B--2---:R-:W2:Y:S04]  /*31620*/  @P4 LDG.E.U16 R144, desc[UR20][R142.64] ;  /* 0x000000148e904981 */ /* 0x004ea8000c1e1500 */
[----:B0-----:R-:W2:Y:S04]  /*31630*/  LDL.64 R124, [R1+0x738] ;  /* 0x00073800017c7983 */ /* 0x001ea80000100a00 */
[----:B------:R0:W-:Y:S04]  /*31640*/  @P0 STL [R1+0x1024], R9 ;  /* 0x0010240901000387 */ /* 0x0001e80000100800 */
[----:B0-----:R-:W2:Y:S04]  /*31650*/  LDL R9, [R1+0xfd0] ;  /* 0x000fd00001097983 */ /* 0x001ea80000100800 */
[----:B------:R0:W-:Y:S04]  /*31660*/  @P4 STL [R1+0x1020], R17 ;  /* 0x0010201101004387 */ /* 0x0001e80000100800 */
[----:B------:R-:W2:Y:S04]  /*31670*/  LDL.64 R130, [R1+0x6f8] ;  /* 0x0006f80001827983 */ /* 0x000ea80000100a00 */
[----:B0-----:R-:W2:Y:S04]  /*31680*/  LDL R17, [R1+0xfcc] ;  /* 0x000fcc0001117983 */ /* 0x001ea80000100800 */
        /* <DEDUP_REMOVED lines=11> */
[----:B------:R-:W2:Y:S04]  /*31740*/  LDL R52, [R1+0xfb4] ;  /* 0x000fb40001347983 */ /* 0x000ea80000100800 */
[----:B0-----:R-:W2:Y:S04]  /*31750*/  LDL R51, [R1+0xfb8] ;  /* 0x000fb80001337983 */ /* 0x001ea80000100800 */
[----:B------:R-:W-:Y:S04]  /*31760*/  @P4 STL [R1+0x1008], R62 ;  /* 0x0010083e01004387 */ /* 0x000fe80000100800 */
[----:B------:R-:W2:Y:S04]  /*31770*/  LDL.64 R44, [R1+0x638] ;  /* 0x00063800012c7983 */ /* 0x000ea80000100a00 */
[----:B------:R-:W2:Y:S04]  /*31780*/  LDL R53, [R1+0xfb0] ;  /* 0x000fb00001357983 */ /* 0x000ea80000100800 */
[----:B------:R0:W-:Y:S04]  /*31790*/  @P0 STL [R1+0x1004], R61 ;  /* 0x0010043d01000387 */ /* 0x0001e80000100800 */
[----:B0-----:R-:W2:Y:S04]  /*317a0*/  LDL R61, [R1+0xfac] ;  /* 0x000fac00013d7983 */ /* 0x001ea80000100800 */
[----:B------:R0:W-:Y:S04]  /*317b0*/  @P4 STL [R1+0x1000], R63 ;  /* 0x0010003f01004387 */ /* 0x0001e80000100800 */
[----:B------:R-:W2:Y:S04]  /*317c0*/  LDL R64, [R1+0xfa8] ;  /* 0x000fa80001407983 */ /* 0x000ea80000100800 */
[----:B0-----:R-:W2:Y:S04]  /*317d0*/  LDL.64 R62, [R1+0x5c0] ;  /* 0x0005c000013e7983 */ /* 0x001ea80000100a00 */
[----:B------:R-:W-:Y:S04]  /*317e0*/  @P0 STL [R1+0xffc], R66 ;  /* 0x000ffc4201000387 */ /* 0x000fe80000100800 */
[----:B------:R-:W2:Y:S04]  /*317f0*/  LDL R65, [R1+0xfa4] ;  /* 0x000fa40001417983 */ /* 0x000ea80000100800 */
[----:B----4-:R0:W-:Y:S04]  /*31800*/  @P4 STL [R1+0xff8], R67 ;  /* 0x000ff84301004387 */ /* 0x0101e80000100800 */
[----:B------:R-:W4:Y:S04]  /*31810*/  @P0 LDG.E.U16 R16, desc[UR20][R32.64] ;  /* 0x0000001420100981 */ /* 0x000f28000c1e1500 */
[----:B0-----:R-:W4:Y:S04]  /*31820*/  LDL.64 R66, [R1+0x540] ;  /* 0x0005400001427983 */ /* 0x001f280000100a00 */
[----:B------:R0:W-:Y:S04]  /*31830*/  @P0 STL [R1+0xff4], R72 ;  /* 0x000ff44801000387 */ /* 0x0001e80000100800 */
[----:B------:R-:W4:Y:S04]  /*31840*/  @P4 LDG.E.U16 R162, desc[UR20][R110.64] ;  /* 0x000000146ea24981 */ /* 0x000f28000c1e1500 */
[----:B0-----:R-:W4:Y:S04]  /*31850*/  LDL R72, [R1+0xfa0] ;  /* 0x000fa00001487983 */ /* 0x001f280000100800 */
[----:B------:R0:W-:Y:S04]  /*31860*/  @P4 STL [R1+0xff0], R165 ;  /* 0x000ff0a501004387 */ /* 0x0001e80000100800 */
[----:B------:R-:W4:Y:S04]  /*31870*/  LDL.64 R70, [R1+0x4b8] ;  /* 0x0004b80001467983 */ /* 0x000f280000100a00 */
[----:B------:R-:W4:Y:S04]  /*31880*/  @P0 LDG.E.U16 R163, desc[UR20][R38.64] ;  /* 0x0000001426a30981 */ /* 0x000f28000c1e1500 */
[----:B0-----:R-:W4:Y:S04]  /*31890*/  LDL R165, [R1+0xf9c] ;  /* 0x000f9c0001a57983 */ /* 0x001f280000100800 */
[----:B---3--:R0:W-:Y:S04]  /*318a0*/  @P0 STL [R1+0xfec], R145 ;  /* 0x000fec9101000387 */ /* 0x0081e80000100800 */
[----:B------:R-:W3:Y:S04]  /*318b0*/  LDL R140, [R1+0xf98] ;  /* 0x000f9800018c7983 */ /* 0x000ee80000100800 */
[----:B------:R-:W3:Y:S04]  /*318c0*/  @P0 LDG.E.U16 R119, desc[UR20][R76.64] ;  /* 0x000000144c770981 */ /* 0x000ee8000c1e1500 */
[----:B------:R-:W3:Y:S04]  /*318d0*/  @P4 LDG.E.U16 R118, desc[UR20][R112.64] ;  /* 0x0000001470764981 */ /* 0x000ee8000c1e1500 */
[----:B--2---:R1:W-:Y:S04]  /*318e0*/  @P4 STL [R1+0xfe8], R144 ;  /* 0x000fe89001004387 */ /* 0x0043e80000100800 */
[----:B------:R-:W2:Y:S04]  /*318f0*/  LDL R141, [R1+0xf94] ;  /* 0x000f9400018d7983 */ /* 0x000ea80000100800 */
[----:B------:R-:W2:Y:S04]  /*31900*/  LDL.64 R142, [R1+0x440] ;  /* 0x00044000018e7983 */ /* 0x000ea80000100a00 */
[----:B0-----:R-:W2:Y:S04]  /*31910*/  LDL R145, [R1+0xf90] ;  /* 0x000f900001917983 */ /* 0x001ea80000100800 */
[----:B-1----:R-:W2:Y:S04]  /*31920*/  LDL R144, [R1+0xf8c] ;  /* 0x000f8c0001907983 */ /* 0x002ea80000100800 */
[----:B------:R-:W2:Y:S04]  /*31930*/  LDL.LU R99, [R1+0xf88] ;  /* 0x000f880001637983 */ /* 0x000ea80000300800 */
[----:B------:R-:W2:Y:S04]  /*31940*/  LDL.LU.64 R32, [R1+0x3020] ;  /* 0x0030200001207983 */ /* 0x000ea80000300a00 */
[----:B------:R-:W2:Y:S04]  /*31950*/  LDL.LU.64 R38, [R1+0x3018] ;  /* 0x0030180001267983 */ /* 0x000ea80000300a00 */
[----:B------:R-:W2:Y:S04]  /*31960*/  LDL.LU R98, [R1+0xf84] ;  /* 0x000f840001627983 */ /* 0x000ea80000300800 */
[----:B------:R-:W2:Y:S04]  /*31970*/  LDL.LU.64 R76, [R1+0x3010] ;  /* 0x00301000014c7983 */ /* 0x000ea80000300a00 */
[----:B------:R-:W2:Y:S04]  /*31980*/  LDL.LU R101, [R1+0xf80] ;  /* 0x000f800001657983 */ /* 0x000ea80000300800 */
[----:B------:R-:W2:Y:S04]  /*31990*/  @P0 LDG.E.U16 R17, desc[UR20][R40.64] ;  /* 0x0000001428110981 */ /* 0x000ea8000c1e1500 */
[----:B------:R-:W2:Y:S04]  /*319a0*/  @P4 LDG.E.U16 R9, desc[UR20][R124.64] ;  /* 0x000000147c094981 */ /* 0x000ea8000c1e1500 */
[----:B------:R-:W2:Y:S04]  /*319b0*/  @P4 LDG.E.U16 R10, desc[UR20][R130.64] ;  /* 0x00000014820a4981 */ /* 0x000ea8000c1e1500 */
[----:B------:R-:W2:Y:S04]  /*319c0*/  LDL.LU.64 R40, [R1+0x3008] ;  /* 0x0030080001287983 */ /* 0x000ea80000300a00 */
[----:B------:R-:W2:Y:S04]  /*319d0*/  LDL.LU R100, [R1+0xf7c] ;  /* 0x000f7c0001647983 */ /* 0x000ea80000300800 */
[----:B------:R-:W2:Y:S04]  /*319e0*/  @P0 LDG.E.U16 R18, desc[UR20][R46.64] ;  /* 0x000000142e120981 */ /* 0x000ea8000c1e1500 */
        /* <DEDUP_REMOVED lines=12> */
[----:B------:R-:W2:Y:S04]  /*31ab0*/  LDL.LU.64 R54, [R1+0x2fe8] ;  /* 0x002fe80001367983 */ /* 0x000ea80000300a00 */
[----:B------:R-:W2:Y:S04]  /*31ac0*/  @P4 LDG.E.U16 R64, desc[UR20][R62.64] ;  /* 0x000000143e404981 */ /* 0x000ea8000c1e1500 */
[----:B------:R-:W2:Y:S04]  /*31ad0*/  @P0 LDG.E.U16 R65, desc[UR20][R56.64] ;  /* 0x0000001438410981 */ /* 0x000ea8000c1e1500 */
[----:B------:R-:W2:Y:S04]  /*31ae0*/  LDL.LU.64 R56, [R1+0x2fe0] ;  /* 0x002fe00001387983 */ /* 0x000ea80000300a00 */
[----:B----4-:R-:W4:Y:S04]  /*31af0*/  @P4 LDG.E.U16 R72, desc[UR20][R66.64] ;  /* 0x0000001442484981 */ /* 0x010f28000c1e1500 */
[----:B------:R-:W4:Y:S04]  /*31b00*/  @P0 LDG.E.U16 R165, desc[UR20][R68.64] ;  /* 0x0000001444a50981 */ /* 0x000f28000c1e1500 */
[----:B---3--:R-:W3:Y:S04]  /*31b10*/  @P4 LDG.E.U16 R140, desc[UR20][R70.64] ;  /* 0x00000014468c4981 */ /* 0x008ee8000c1e1500 */
[----:B--2---:R-:W2:Y:S04]  /*31b20*/  @P0 LDG.E.U16 R141, desc[UR20][R148.64] ;  /* 0x00000014948d0981 */ /* 0x004ea8000c1e1500 */
[----:B------:R-:W2:Y:S04]  /*31b30*/  @P4 LDG.E.U16 R145, desc[UR20][R142.64] ;  /* 0x000000148e914981 */ /* 0x000ea8000c1e1500 */
[----:B------:R-:W2:Y:S04]  /*31b40*/  @P0 LDG.E.U16 R144, desc[UR20][R138.64] ;  /* 0x000000148a900981 */ /* 0x000ea8000c1e1500 */
[----:B------:R-:W2:Y:S04]  /*31b50*/  @P0 LDG.E.U16 R98, desc[UR20][R132.64] ;  /* 0x0000001484620981 */ /* 0x000ea8000c1e1500 */
[----:B------:R-:W2:Y:S04]  /*31b60*/  @P4 LDG.E.U16 R101, desc[UR20][R76.64] ;  /* 0x000000144c654981 */ /* 0x000ea8000c1e1500 */
[----:B------:R-:W2:Y:S04]  /*31b70*/  @P0 LDG.E.U16 R100, desc[UR20][R126.64] ;  /* 0x000000147e640981 */ /* 0x000ea8000c1e1500 */
[----:B------:R-:W2:Y:S04]  /*31b80*/  @P4 LDG.E.U16 R103, desc[UR20][R74.64] ;  /* 0x000000144a674981 */ /* 0x000ea8000c1e1500 */
[----:B------:R-:W2:Y:S04]  /*31b90*/  @P4 LDG.E.U16 R99, desc[UR20][R58.64] ;  /* 0x000000143a634981 */ /* 0x000ea8000c1e1500 */
[----:B------:R-:W-:Y:S04]  /*31ba0*/  @P0 STL [R1+0xfe4], R16 ;  /* 0x000fe41001000387 */ /* 0x000fe80000100800 */
[----:B------:R-:W-:Y:S04]  /*31bb0*/  @P4 STL [R1+0xfe0], R162 ;  /* 0x000fe0a201004387 */ /* 0x000fe80000100800 */
[----:B------:R-:W-:Y:S04]  /*31bc0*/  @P0 STL [R1+0xfdc], R163 ;  /* 0x000fdca301000387 */ /* 0x000fe80000100800 */
[----:B------:R-:W3:Y:S04]  /*31bd0*/  LDL.LU R156, [R1+0xf6c] ;  /* 0x000f6c00019c7983 */ /* 0x000ee80000300800 */
[----:B------:R-:W-:Y:S04]  /*31be0*/  @P4 STL [R1+0xfd8], R118 ;  /* 0x000fd87601004387 */ /* 0x000fe80000100800 */
[----:B------:R-:W-:Y:S04]  /*31bf0*/  @P0 STL [R1+0xfd4], R119 ;  /* 0x000fd47701000387 */ /* 0x000fe80000100800 */
[----:B------:R-:W3:Y:S04]  /*31c00*/  LDL.LU.64 R58, [R1+0x2fd8] ;  /* 0x002fd800013a7983 */ /* 0x000ee80000300a00 */
[----:B------:R-:W-:Y:S04]  /*31c10*/  @P4 STL [R1+0xfd0], R9 ;  /* 0x000fd00901004387 */ /* 0x000fe80000100800 */
[----:B------:R-:W3:Y:S04]  /*31c20*/  @P0 LDG.E.U16 R102, desc[UR20][R120.64] ;  /* 0x0000001478660981 */ /* 0x000ee8000c1e1500 */
[----:B------:R-:W3:Y:S04]  /*31c30*/  @P4 LDG.E.U16 R157, desc[UR20][R78.64] ;  /* 0x000000144e9d4981 */ /* 0x000ee8000c1e1500 */
[----:B--2---:R-:W-:Y:S04]  /*31c40*/  STL [R1+0x2f18], R99 ;  /* 0x002f186301007387 */ /* 0x004fe80000100800 */
[----:B------:R-:W2:Y:S04]  /*31c50*/  LDL.LU R105, [R1+0xf68] ;  /* 0x000f680001697983 */ /* 0x000ea80000300800 */
[----:B------:R-:W-:Y:S04]  /*31c60*/  @P0 STL [R1+0xfcc], R17 ;  /* 0x000fcc1101000387 */ /* 0x000fe80000100800 */
[----:B------:R-:W2:Y:S04]  /*31c70*/  LDL.LU R104, [R1+0xf64] ;  /* 0x000f640001687983 */ /* 0x000ea80000300800 */
[----:B------:R-:W2:Y:S04]  /*31c80*/  LDL.LU R117, [R1+0xf60] ;  /* 0x000f600001757983 */ /* 0x000ea80000300800 */
[----:B------:R-:W-:Y:S04]  /*31c90*/  @P4 STL [R1+0xfc8], R10 ;  /* 0x000fc80a01004387 */ /* 0x000fe80000100800 */
[----:B------:R-:W-:Y:S04]  /*31ca0*/  STL [R1+0x2f1c], R98 ;  /* 0x002f1c6201007387 */ /* 0x000fe80000100800 */
[----:B------:R-:W-:Y:S04]  /*31cb0*/  @P0 STL [R1+0xfc4], R18 ;  /* 0x000fc41201000387 */ /* 0x000fe80000100800 */
[----:B------:R-:W-:Y:S04]  /*31cc0*/  STL [R1+0x2874], R132 ;  /* 0x0028748401007387 */ /* 0x000fe80000100800 */
[----:B------:R-:W-:Y:S04]  /*31cd0*/  STL [R1+0x2f20], R132 ;  /* 0x002f208401007387 */ /* 0x000fe80000100800 */
[----:B------:R-:W-:Y:S04]  /*31ce0*/  @P4 STL [R1+0xfc0], R35 ;  /* 0x000fc02301004387 */ /* 0x000fe80000100800 */
[----:B------:R-:W-:Y:S04]  /*31cf0*/  STL [R1+0x2870], R133 ;  /* 0x0028708501007387 */ /* 0x000fe80000100800 */
[----:B------:R-:W-:Y:S04]  /*31d00*/  STL [R1+0x2f24], R133 ;  /* 0x002f248501007387 */ /* 0x000fe80000100800 */
[----:B------:R-:W-:Y:S04]  /*31d10*/  @P0 STL [R1+0xfbc], R43 ;  /* 0x000fbc2b01000387 */ /* 0x000fe80000100800 */
[----:B------:R-:W2:Y:S04]  /*31d20*/  LDL.LU.64 R76, [R1+0x2fd0] ;  /* 0x002fd000014c7983 */ /* 0x000ea80000300a00 */
[----:B------:R-:W-:Y:S04]  /*31d30*/  @P4 STL [R1+0xfb8], R51 ;  /* 0x000fb83301004387 */ /* 0x000fe80000100800 */
[----:B------:R-:W-:Y:S04]  /*31d40*/  STL [R1+0x2f28], R101 ;  /* 0x002f286501007387 */ /* 0x000fe80000100800 */
[----:B------:R0:W-:Y:S04]  /*31d50*/  @P4 STL [R1+0xf90], R145 ;  /* 0x000f909101004387 */ /* 0x0001e80000100800 */
[----:B------:R-:W-:Y:S04]  /*31d60*/  @P0 STL [R1+0xfb4], R52 ;  /* 0x000fb43401000387 */ /* 0x000fe80000100800 */
[----:B0-----:R-:W2:Y:S01]  /*31d70*/  LDL.LU R145, [R1+0xf5c] ;  /* 0x000f5c0001917983 */ /* 0x001ea20000300800 */
[----:B------:R-:W-:-:S03]  /*31d80*/  IMAD.WIDE R114, R114, 0x2, R2 ;  /* 0x0000000272727825 */ /* 0x000fc600078e0202 */
[----:B------:R-:W-:Y:S04]  /*31d90*/  @P4 STL [R1+0xfb0], R53 ;  /* 0x000fb03501004387 */ /* 0x000fe80000100800 */
[----:B------:R-:W2:Y:S04]  /*31da0*/  LDL.LU R116, [R1+0x1058] ;  /* 0x0010580001747983 */ /* 0x000ea80000300800 */
[----:B------:R-:W-:Y:S04]  /*31db0*/  STL [R1+0x2f2c], R100 ;  /* 0x002f2c6401007387 */ /* 0x000fe80000100800 */
[----:B------:R-:W-:Y:S04]  /*31dc0*/  @P0 STL [R1+0xfac], R61 ;  /* 0x000fac3d01000387 */ /* 0x000fe80000100800 */
[----:B------:R-:W-:Y:S04]  /*31dd0*/  STL [R1+0x287c], R126 ;  /* 0x00287c7e01007387 */ /* 0x000fe80000100800 */
[----:B------:R-:W-:Y:S04]  /*31de0*/  @P4 STL [R1+0xfa8], R64 ;  /* 0x000fa84001004387 */ /* 0x000fe80000100800 */
[----:B------:R-:W-:Y:S01]  /*31df0*/  STL [R1+0x2f30], R126 ;  /* 0x002f307e01007387 */ /* 0x000fe20000100800 */
[----:B------:R-:W-:-:S03]  /*31e00*/  IMAD.WIDE R96, R96, 0x2, R2 ;  /* 0x0000000260607825 */ /* 0x000fc600078e0202 */
[----:B------:R-:W-:Y:S04]  /*31e10*/  STL [R1+0x2878], R127 ;  /* 0x0028787f01007387 */ /* 0x000fe80000100800 */
[----:B------:R-:W-:Y:S04]  /*31e20*/  @P0 STL [R1+0xfa4], R65 ;  /* 0x000fa44101000387 */ /* 0x000fe80000100800 */
[----:B---3--:R-:W3:Y:S04]  /*31e30*/  @P0 LDG.E.U16 R156, desc[UR20][R114.64] ;  /* 0x00000014729c0981 */ /* 0x008ee8000c1e1500 */
[----:B------:R-:W-:Y:S04]  /*31e40*/  STL [R1+0x2f34], R127 ;  /* 0x002f347f01007387 */ /* 0x000fe80000100800 */
[----:B----4-:R-:W-:Y:S04]  /*31e50*/  @P4 STL [R1+0xfa0], R72 ;  /* 0x000fa04801004387 */ /* 0x010fe80000100800 */
[----:B------:R-:W-:Y:S04]  /*31e60*/  @P0 STL [R1+0xf9c], R165 ;  /* 0x000f9ca501000387 */ /* 0x000fe80000100800 */
[----:B------:R-:W4:Y:S04]  /*31e70*/  LDL.LU.64 R74, [R1+0x2fc8] ;  /* 0x002fc800014a7983 */ /* 0x000f280000300a00 */
[----:B------:R-:W-:Y:S04]  /*31e80*/  @P4 STL [R1+0xf98], R140 ;  /* 0x000f988c01004387 */ /* 0x000fe80000100800 */
[----:B------:R-:W-:Y:S04]  /*31e90*/  STL [R1+0x2f38], R103 ;  /* 0x002f386701007387 */ /* 0x000fe80000100800 */
[----:B------:R-:W-:Y:S04]  /*31ea0*/  @P0 STL [R1+0xf94], R141 ;  /* 0x000f948d01000387 */ /* 0x000fe80000100800 */
[----:B------:R-:W4:Y:S01]  /*31eb0*/  LDL.LU R128, [R1+0x1054] ;  /* 0x0010540001807983 */ /* 0x000f220000300800 */
[----:B------:R-:W-:-:S03]  /*31ec0*/  IMAD.WIDE R94, R94, 0x2, R2 ;  /* 0x000000025e5e7825 */ /* 0x000fc600078e0202 */
[----:B------:R-:W4:Y:S04]  /*31ed0*/  LDL.LU R129, [R1+0x1050] ;  /* 0x0010500001817983 */ /* 0x000f280000300800 */
[----:B------:R-:W-:Y:S04]  /*31ee0*/  STL [R1+0x2f3c], R102 ;  /* 0x002f3c6601007387 */ /* 0x000fe80000100800 */
[----:B------:R0:W-:Y:S04]  /*31ef0*/  @P0 STL [R1+0xf8c], R144 ;  /* 0x000f8c9001000387 */ /* 0x0001e80000100800 */
[----:B------:R-:W-:Y:S04]  /*31f00*/  STL [R1+0x2884], R120 ;  /* 0x0028847801007387 */ /* 0x000fe80000100800 */
[----:B------:R-:W-:Y:S04]  /*31f10*/  STL [R1+0x2880], R121 ;  /* 0x0028807901007387 */ /* 0x000fe80000100800 */
[----:B------:R-:W-:Y:S04]  /*31f20*/  STL.64 [R1+0x2b78], R120 ;  /* 0x002b787801007387 */ /* 0x000fe80000100a00 */
[----:B------:R-:W-:Y:S04]  /*31f30*/  STL [R1+0x2f44], R120 ;  /* 0x002f447801007387 */ /* 0x000fe80000100800 */
[----:B------:R-:W-:Y:S04]  /*31f40*/  STL [R1+0x2f40], R121 ;  /* 0x002f407901007387 */ /* 0x000fe80000100800 */
[----:B------:R-:W4:Y:S04]  /*31f50*/  LDL.LU.64 R78, [R1+0x2fc0] ;  /* 0x002fc000014e7983 */ /* 0x000f280000300a00 */
[----:B------:R-:W4:Y:S04]  /*31f60*/  LDL.LU R143, [R1+0x550] ;  /* 0x00055000018f7983 */ /* 0x000f280000300800 */
[----:B--2---:R-:W2:Y:S04]  /*31f70*/  @P4 LDG.E.U16 R105, desc[UR20][R80.64] ;  /* 0x0000001450694981 */ /* 0x004ea8000c1e1500 */
[----:B------:R-:W2:Y:S04]  /*31f80*/  @P0 LDG.E.U16 R104, desc[UR20][R96.64] ;  /* 0x0000001460680981 */ /* 0x000ea8000c1e1500 */
[----:B------:R-:W2:Y:S04]  /*31f90*/  @P4 LDG.E.U16 R117, desc[UR20][R154.64] ;  /* 0x000000149a754981 */ /* 0x000ea8000c1e1500 */
[----:B------:R-:W2:Y:S04]  /*31fa0*/  @P0 LDG.E.U16 R145, desc[UR20][R94.64] ;  /* 0x000000145e910981 */ /* 0x000ea8000c1e1500 */
[----:B------:R-:W-:Y:S04]  /*31fb0*/  STL [R1+0x2f48], R157 ;  /* 0x002f489d01007387 */ /* 0x000fe80000100800 */
[----:B------:R-:W2:Y:S04]  /*31fc0*/  LDL.LU R135, [R1+0x104c] ;  /* 0x00104c0001877983 */ /* 0x000ea80000300800 */
[----:B------:R-:W2:Y:S04]  /*31fd0*/  LDL.LU R137, [R1+0x1074] ;  /* 0x0010740001897983 */ /* 0x000ea80000300800 */
[----:B------:R-:W2:Y:S04]  /*31fe0*/  LDL.LU R136, [R1+0x1070] ;  /* 0x0010700001887983 */ /* 0x000ea80000300800 */
[----:B------:R-:W2:Y:S04]  /*31ff0*/  LDL.LU R149, [R1+0x106c] ;  /* 0x00106c0001957983 */ /* 0x000ea80000300800 */
[----:B------:R-:W2:Y:S04]  /*32000*/  LDL.LU R148, [R1+0x1068] ;  /* 0x0010680001947983 */ /* 0x000ea80000300800 */
[----:B------:R-:W2:Y:S04]  /*32010*/  LDL.LU R139, [R1+0x1064] ;  /* 0x00106400018b7983 */ /* 0x000ea80000300800 */
[----:B------:R-:W2:Y:S04]  /*32020*/  LDL.LU R138, [R1+0x1060] ;  /* 0x00106000018a7983 */ /* 0x000ea80000300800 */
[----:B0-----:R-:W2:Y:S04]  /*32030*/  LDL.LU R144, [R1+0x105c] ;  /* 0x00105c0001907983 */ /* 0x001ea80000300800 */
[----:B---3--:R-:W-:Y:S04]  /*32040*/  STL [R1+0x2f4c], R156 ;  /* 0x002f4c9c01007387 */ /* 0x008fe80000100800 */
[----:B------:R-:W-:Y:S04]  /*32050*/  STL [R1+0x288c], R114 ;  /* 0x00288c7201007387 */ /* 0x000fe80000100800 */
[----:B------:R-:W-:Y:S04]  /*32060*/  STL [R1+0x2f50], R114 ;  /* 0x002f507201007387 */ /* 0x000fe80000100800 */
[----:B------:R-:W-:Y:S04]  /*32070*/  STL [R1+0x2888], R115 ;  /* 0x0028887301007387 */ /* 0x000fe80000100800 */
[----:B------:R-:W-:Y:S04]  /*32080*/  STL [R1+0x2f54], R115 ;  /* 0x002f547301007387 */ /* 0x000fe80000100800 */
[----:B------:R-:W3:Y:S01]  /*32090*/  LDL.LU.64 R80, [R1+0x2fb8] ;  /* 0x002fb80001507983 */ /* 0x000ee20000300a00 */
[----:B------:R-:W-:-:S03]  /*320a0*/  IMAD.WIDE R90, R8, 0x2, R2 ;  /* 0x00000002085a7825 */ /* 0x000fc600078e0202 */
[----:B------:R-:W3:Y:S04]  /*320b0*/  @P4 LDG.E.U16 R116, desc[UR20][R152.64] ;  /* 0x0000001498744981 */ /* 0x000ee8000c1e1500 */
[----:B----4-:R-:W4:Y:S01]  /*320c0*/  @P0 LDG.E.U16 R128, desc[UR20][R92.64] ;  /* 0x000000145c800981 */ /* 0x010f22000c1e1500 */
[----:B------:R-:W-:-:S03]  /*320d0*/  IMAD.WIDE R106, R164, 0x2, R2 ;  /* 0x00000002a46a7825 */ /* 0x000fc600078e0202 */
[----:B------:R-:W3:Y:S01]  /*320e0*/  @P4 LDG.E.U16 R129, desc[UR20][R150.64] ;  /* 0x0000001496814981 */ /* 0x000ee2000c1e1500 */
[----:B------:R-:W-:-:S03]  /*320f0*/  IMAD.WIDE R8, R143, 0x2, R2 ;  /* 0x000000028f087825 */ /* 0x000fc600078e0202 */
        /* <DEDUP_REMOVED lines=16> */
[----:B------:R-:W2:Y:S04]  /*32200*/  LDL.64 R52, [R1+0xa48] ;  /* 0x000a480001347983 */ /* 0x000ea80000100a00 */
[----:B------:R0:W-:Y:S04]  /*32210*/  STL.64 [R1+0x5b0], R8 ;  /* 0x0005b00801007387 */ /* 0x0001e80000100a00 */
[----:B------:R-:W2:Y:S04]  /*32220*/  LDL.64 R62, [R1+0x9d0] ;  /* 0x0009d000013e7983 */ /* 0x000ea80000100a00 */
[----:B------:R-:W2:Y:S04]  /*32230*/  LDL.64 R64, [R1+0x948] ;  /* 0x0009480001407983 */ /* 0x000ea80000100a00 */
[----:B------:R-:W0:Y:S04]  /*32240*/  LDL.LU R67, [R1+0x53c] ;  /* 0x00053c0001437983 */ /* 0x000e280000300800 */
        /* <DEDUP_REMOVED lines=10> */
[----:B---3--:R-:W-:Y:S04]  /*322f0*/  STL [R1+0x2f80], R116 ;  /* 0x002f807401007387 */ /* 0x008fe80000100800 */
[----:B------:R-:W-:Y:S04]  /*32300*/  STL [R1+0x28ac], R152 ;  /* 0x0028ac9801007387 */ /* 0x000fe80000100800 */
[----:B------:R-:W-:Y:S04]  /*32310*/  STL [R1+0x2f84], R152 ;  /* 0x002f849801007387 */ /* 0x000fe80000100800 */
[----:B------:R-:W-:Y:S04]  /*32320*/  STL [R1+0x28a8], R153 ;  /* 0x0028a89901007387 */ /* 0x000fe80000100800 */
[----:B------:R-:W-:Y:S04]  /*32330*/  STL [R1+0x2f88], R153 ;  /* 0x002f889901007387 */ /* 0x000fe80000100800 */
[----:B----4-:R-:W-:Y:S04]  /*32340*/  STL [R1+0x2f8c], R128 ;  /* 0x002f8c8001007387 */ /* 0x010fe80000100800 */
[----:B------:R-:W-:Y:S04]  /*32350*/  STL [R1+0x28b4], R92 ;  /* 0x0028b45c01007387 */ /* 0x000fe80000100800 */
[----:B------:R-:W-:Y:S04]  /*32360*/  STL [R1+0x28b0], R93 ;  /* 0x0028b05d01007387 */ /* 0x000fe80000100800 */
[----:B------:R-:W-:Y:S04]  /*32370*/  STL [R1+0x28bc], R150 ;  /* 0x0028bc9601007387 */ /* 0x000fe80000100800 */
[----:B------:R-:W-:Y:S04]  /*32380*/  STL [R1+0x28b8], R151 ;  /* 0x0028b89701007387 */ /* 0x000fe80000100800 */
[----:B------:R-:W-:Y:S04]  /*32390*/  STL [R1+0x28c4], R90 ;  /* 0x0028c45a01007387 */ /* 0x000fe80000100800 */
[----:B------:R-:W-:Y:S04]  /*323a0*/  STL [R1+0x28c0], R91 ;  /* 0x0028c05b01007387 */ /* 0x000fe80000100800 */
[----:B------:R-:W3:Y:S04]  /*323b0*/  @P0 LDG.E.U16 R136, desc[UR20][R82.64] ;  /* 0x0000001452880981 */ /* 0x000ee8000c1e1500 */
[----:B------:R-:W4:Y:S04]  /*323c0*/  @P0 LDG.E.U16 R148, desc[UR20][R84.64] ;  /* 0x0000001454940981 */ /* 0x000f28000c1e1500 */
[----:B------:R-:W3:Y:S04]  /*323d0*/  @P0 LDG.E.U16 R138, desc[UR20][R86.64] ;  /* 0x00000014568a0981 */ /* 0x000ee8000c1e1500 */
[----:B------:R-:W3:Y:S04]  /*323e0*/  LDL.LU.64 R82, [R1+0x2fb0] ;  /* 0x002fb00001527983 */ /* 0x000ee80000300a00 */
[----:B------:R-:W3:Y:S04]  /*323f0*/  LDL.LU.64 R84, [R1+0x2fa8] ;  /* 0x002fa80001547983 */ /* 0x000ee80000300a00 */
[----:B------:R-:W3:Y:S04]  /*32400*/  LDL.LU.64 R86, [R1+0x2fa0] ;  /* 0x002fa00001567983 */ /* 0x000ee80000300a00 */
[----:B------:R1:W3:Y:S01]  /*32410*/  @P0 LDG.E.U16 R144, desc[UR20][R88.64] ;  /* 0x0000001458900981 */ /* 0x0002e2000c1e1500 */
[----:B------:R-:W-:-:S03]  /*32420*/  IMAD.WIDE R118, R80, 0x2, R2 ;  /* 0x0000000250767825 */ /* 0x000fc600078e0202 */
[----:B------:R-:W3:Y:S04]  /*32430*/  @P0 LDG.E.U16 R135, desc[UR20][R90.64] ;  /* 0x000000145a870981 */ /* 0x000ee8000c1e1500 */
[----:B------:R-:W3:Y:S04]  /*32440*/  LDL.LU.64 R88, [R1+0x2f98] ;  /* 0x002f980001587983 */ /* 0x000ee80000300a00 */
[----:B--2---:R-:W2:Y:S04]  /*32450*/  @P4 LDG.E.U16 R137, desc[UR20][R52.64] ;  /* 0x0000001434894981 */ /* 0x004ea8000c1e1500 */
[----:B------:R-:W2:Y:S04]  /*32460*/  @P4 LDG.E.U16 R149, desc[UR20][R62.64] ;  /* 0x000000143e954981 */ /* 0x000ea8000c1e1500 */
[----:B------:R1:W2:Y:S01]  /*32470*/  @P4 LDG.E.U16 R139, desc[UR20][R64.64] ;  /* 0x00000014408b4981 */ /* 0x0002a2000c1e1500 */
[----:B0-----:R-:W-:-:S04]  /*32480*/  IMAD.WIDE R8, R67, 0x2, R2 ;  /* 0x0000000243087825 */ /* 0x001fc800078e0202 */
        /* <DEDUP_REMOVED lines=19> */
[----:B0-----:R-:W2:Y:S04]  /*325c0*/  LDL.LU R9, [R1+0x1090] ;  /* 0x0010900001097983 */ /* 0x001ea80000300800 */
[----:B------:R0:W-:Y:S04]  /*325d0*/  STL.64 [R1+0x4a8], R16 ;  /* 0x0004a81001007387 */ /* 0x0001e80000100a00 */
[----:B0-----:R-:W4:Y:S04]  /*325e0*/  LDL.LU R17, [R1+0x108c] ;  /* 0x00108c0001117983 */ /* 0x001f280000300800 */
[----:B------:R0:W-:Y:S04]  /*325f0*/  STL.64 [R1+0x498], R36 ;  /* 0x0004982401007387 */ /* 0x0001e80000100a00 */
[----:B------:R-:W4:Y:S04]  /*32600*/  LDL.LU R10, [R1+0x1088] ;  /* 0x00108800010a7983 */ /* 0x000f280000300800 */
[----:B------:R-:W4:Y:S04]  /*32610*/  LDL.LU R18, [R1+0x1084] ;  /* 0x0010840001127983 */ /* 0x000f280000300800 */
[----:B------:R-:W4:Y:S04]  /*32620*/  LDL.LU R35, [R1+0x1080] ;  /* 0x0010800001237983 */ /* 0x000f280000300800 */
[----:B0-----:R-:W4:Y:S04]  /*32630*/  LDL.LU R36, [R1+0x107c] ;  /* 0x00107c0001247983 */ /* 0x001f280000300800 */
[----:B------:R-:W4:Y:S04]  /*32640*/  LDL.LU R37, [R1+0x1078] ;  /* 0x0010780001257983 */ /* 0x000f280000300800 */
        /* <DEDUP_REMOVED lines=22> */
[----:B------:R-:W4:Y:S01]  /*327b0*/  LDL.LU R143, [R1+0xb8] ;  /* 0x0000b800018f7983 */ /* 0x000f220000300800 */
[----:B---3--:R-:W-:-:S04]  /*327c0*/  IMAD.WIDE R158, R89, 0x2, R2 ;  /* 0x00000002599e7825 */ /* 0x008fc800078e0202 */
[----:B------:R-:W-:-:S04]  /*327d0*/  IMAD.WIDE R110, R88, 0x2, R2 ;  /* 0x00000002586e7825 */ /* 0x000fc800078e0202 */
[----:B--2---:R-:W-:-:S05]  /*327e0*/  IMAD.WIDE R94, R9, 0x2, R2 ;  /* 0x00000002095e7825 */ /* 0x004fca00078e0202 */
[----:B------:R0:W-:Y:S01]  /*327f0*/  STL.64 [R1+0x460], R94 ;  /* 0x0004605e01007387 */ /* 0x0001e20000100a00 */
[----:B----4-:R-:W-:-:S05]  /*32800*/  IMAD.WIDE R16, R17, 0x2, R2 ;  /* 0x0000000211107825 */ /* 0x010fca00078e0202 */
[----:B------:R1:W-:Y:S01]  /*32810*/  STL.64 [R1+0x448], R16 ;  /* 0x0004481001007387 */ /* 0x0003e20000100a00 */
[----:B------:R-:W-:-:S04]  /*32820*/  IMAD.WIDE R8, R10, 0x2, R2 ;  /* 0x000000020a087825 */ /* 0x000fc800078e0202 */
[--C-:B0-----:R-:W-:Y:S01]  /*32830*/  IMAD.WIDE R94, R18, 0x2, R2.reuse ;  /* 0x00000002125e7825 */ /* 0x101fe200078e0202 */
[----:B------:R0:W-:Y:S03]  /*32840*/  STL.64 [R1+0x438], R8 ;  /* 0x0004380801007387 */ /* 0x0001e60000100a00 */
[--C-:B-1----:R-:W-:Y:S01]  /*32850*/  IMAD.WIDE R16, R35, 0x2, R2.reuse ;  /* 0x0000000223107825 */ /* 0x102fe200078e0202 */
        /* <DEDUP_REMOVED lines=11> */
[--C-:B--2---:R-:W-:Y:S01]  /*32910*/  IMAD.WIDE R16, R51, 0x2, R2.reuse ;  /* 0x0000000233107825 */ /* 0x104fe200078e0202 */
        /* <DEDUP_REMOVED lines=18> */
[----:B------:R-:W-:Y:S04]  /*32a40*/  STL.64 [R1+0x1b0], R36 ;  /* 0x0001b02401007387 */ /* 0x000fe80000100a00 */
[----:B------:R1:W-:Y:S01]  /*32a50*/  STL.64 [R1+0x1a8], R16 ;  /* 0x0001a81001007387 */ /* 0x0003e20000100a00 */
[----:B0-----:R-:W-:-:S05]  /*32a60*/  IMAD.WIDE R8, R68, 0x2, R2 ;  /* 0x0000000244087825 */ /* 0x001fca00078e0202 */
[----:B------:R0:W-:Y:S01]  /*32a70*/  STL.64 [R1+0x188], R8 ;  /* 0x0001880801007387 */ /* 0x0001e20000100a00 */
[----:B-1----:R-:W-:-:S04]  /*32a80*/  IMAD.WIDE R16, R69, 0x2, R2 ;  /* 0x0000000245107825 */ /* 0x002fc800078e0202 */
[--C-:B------:R-:W-:Y:S01]  /*32a90*/  IMAD.WIDE R36, R70, 0x2, R2.reuse ;  /* 0x0000000246247825 */ /* 0x100fe200078e0202 */
[----:B------:R1:W-:Y:S03]  /*32aa0*/  STL.64 [R1+0x180], R16 ;  /* 0x0001801001007387 */ /* 0x0003e60000100a00 */
[----:B0-----:R-:W-:-:S05]  /*32ab0*/  IMAD.WIDE R8, R71, 0x2, R2 ;  /* 0x0000000247087825 */ /* 0x001fca00078e0202 */
[----:B------:R0:W-:Y:S01]  /*32ac0*/  STL.64 [R1+0x178], R8 ;  /* 0x0001780801007387 */ /* 0x0001e20000100a00 */
[----:B-1----:R-:W-:-:S03]  /*32ad0*/  IMAD.WIDE R16, R72, 0x2, R2 ;  /* 0x0000000248107825 */ /* 0x002fc600078e0202 */
        /* <DEDUP_REMOVED lines=8> */
[----:B0-----:R-:W-:-:S04]  /*32b60*/  IMAD.WIDE R8, R142, 0x2, R2 ;  /* 0x000000028e087825 */ /* 0x001fc800078e0202 */
[--C-:B------:R-:W-:Y:S01]  /*32b70*/  IMAD.WIDE R162, R143, 0x2, R2.reuse ;  /* 0x000000028fa27825 */ /* 0x100fe200078e0202 */
[----:B------:R0:W-:Y:S03]  /*32b80*/  STL.64 [R1+0x128], R8 ;  /* 0x0001280801007387 */ /* 0x0001e60000100a00 */
[----:B-1----:R-:W-:-:S05]  /*32b90*/  IMAD.WIDE R16, R60, 0x2, R2 ;  /* 0x000000023c107825 */ /* 0x002fca00078e0202 */
[----:B------:R-:W-:Y:S01]  /*32ba0*/  STL.64 [R1+0x100], R16 ;  /* 0x0001001001007387 */ /* 0x000fe20000100a00 */
[----:B0-----:R-:W-:-:S03]  /*32bb0*/  IMAD.WIDE R8, R59, 0x2, R2 ;  /* 0x000000023b087825 */ /* 0x001fc600078e0202 */
[----:B------:R-:W-:Y:S04]  /*32bc0*/  STL.64 [R1+0x120], R162 ;  /* 0x000120a201007387 */ /* 0x000fe80000100a00 */
[----:B------:R0:W-:Y:S04]  /*32bd0*/  STL.64 [R1+0xf8], R8 ;  /* 0x0000f80801007387 */ /* 0x0001e80000100a00 */
[----:B------:R-:W-:Y:S04]  /*32be0*/  STL.64 [R1+0x2af8], R162 ;  /* 0x002af8a201007387 */ /* 0x000fe80000100a00 */
[----:B------:R-:W-:Y:S01]  /*32bf0*/  STL.64 [R1+0x2b88], R162 ;  /* 0x002b88a201007387 */ /* 0x000fe20000100a00 */
[----:B0-----:R-:W-:-:S03]  /*32c00*/  IMAD.WIDE R8, R87, 0x2, R2 ;  /* 0x0000000257087825 */ /* 0x001fc600078e0202 */
[----:B------:R-:W-:Y:S04]  /*32c10*/  STL.64 [R1+0xf0], R106 ;  /* 0x0000f06a01007387 */ /* 0x000fe80000100a00 */
[----:B------:R-:W-:Y:S04]  /*32c20*/  STL.64 [R1+0x2b00], R106 ;  /* 0x002b006a01007387 */ /* 0x000fe80000100a00 */
[----:B------:R0:W-:Y:S04]  /*32c30*/  STL.64 [R1+0xc0], R8 ;  /* 0x0000c00801007387 */ /* 0x0001e80000100a00 */
[----:B------:R-:W-:Y:S04]  /*32c40*/  STL.64 [R1+0xe8], R158 ;  /* 0x0000e89e01007387 */ /* 0x000fe80000100a00 */
[----:B------:R-:W-:Y:S01]  /*32c50*/  STL.64 [R1+0x2b20], R158 ;  /* 0x002b209e01007387 */ /* 0x000fe20000100a00 */
[----:B0-----:R-:W-:-:S05]  /*32c60*/  IMAD.WIDE R8, R86, 0x2, R2 ;  /* 0x0000000256087825 */ /* 0x001fca00078e0202 */
[----:B------:R0:W-:Y:S04]  /*32c70*/  STL.64 [R1+0xb8], R8 ;  /* 0x0000b80801007387 */ /* 0x0001e80000100a00 */
[----:B------:R-:W-:Y:S04]  /*32c80*/  STL.64 [R1+0xe0], R110 ;  /* 0x0000e06e01007387 */ /* 0x000fe80000100a00 */
[----:B------:R-:W-:Y:S01]  /*32c90*/  STL.64 [R1+0x2b28], R110 ;  /* 0x002b286e01007387 */ /* 0x000fe20000100a00 */
[----:B0-----:R-:W-:-:S03]  /*32ca0*/  IMAD.WIDE R8, R82, 0x2, R2 ;  /* 0x0000000252087825 */ /* 0x001fc600078e0202 */
[----:B------:R-:W-:Y:S04]  /*32cb0*/  STL.64 [R1+0x2b98], R110 ;  /* 0x002b986e01007387 */ /* 0x000fe80000100a00 */
[----:B------:R-:W2:Y:S04]  /*32cc0*/  LDL.LU R43, [R1+0x10a0] ;  /* 0x0010a000012b7983 */ /* 0x000ea80000300800 */
[----:B------:R0:W-:Y:S04]  /*32cd0*/  STL.64 [R1+0x80], R8 ;  /* 0x0000800801007387 */ /* 0x0001e80000100a00 */
[----:B------:R-:W3:Y:S01]  /*32ce0*/  LDL.LU R37, [R1+0x109c] ;  /* 0x00109c0001257983 */ /* 0x000ee20000300800 */
[----:B------:R-:W-:-:S04]  /*32cf0*/  IMAD.WIDE R108, R85, 0x2, R2 ;  /* 0x00000002556c7825 */ /* 0x000fc800078e0202 */
[--C-:B------:R-:W-:Y:S01]  /*32d00*/  IMAD.WIDE R160, R84, 0x2, R2.reuse ;  /* 0x0000000254a07825 */ /* 0x100fe200078e0202 */
[----:B------:R-:W-:Y:S03]  /*32d10*/  STL.64 [R1+0xb0], R108 ;  /* 0x0000b06c01007387 */ /* 0x000fe60000100a00 */
[--C-:B------:R-:W-:Y:S01]  /*32d20*/  IMAD.WIDE R112, R83, 0x2, R2.reuse ;  /* 0x0000000253707825 */ /* 0x100fe200078e0202 */
[----:B------:R-:W-:Y:S04]  /*32d30*/  STL.64 [R1+0x2b30], R108 ;  /* 0x002b306c01007387 */ /* 0x000fe80000100a00 */
[----:B------:R-:W-:Y:S01]  /*32d40*/  STL.64 [R1+0x2ba0], R108 ;  /* 0x002ba06c01007387 */ /* 0x000fe20000100a00 */
[----:B------:R-:W-:-:S03]  /*32d50*/  IMAD.WIDE R106, R81, 0x2, R2 ;  /* 0x00000002516a7825 */ /* 0x000fc600078e0202 */
[----:B------:R-:W-:Y:S04]  /*32d60*/  STL.64 [R1+0xa8], R160 ;  /* 0x0000a8a001007387 */ /* 0x000fe80000100a00 */
[----:B------:R-:W-:Y:S01]  /*32d70*/  STL.64 [R1+0x2b48], R160 ;  /* 0x002b48a001007387 */ /* 0x000fe20000100a00 */
[----:B------:R-:W-:-:S03]  /*32d80*/  IMAD.WIDE R130, R79, 0x2, R2 ;  /* 0x000000024f827825 */ /* 0x000fc600078e0202 */
[----:B------:R-:W-:Y:S04]  /*32d90*/  STL.64 [R1+0x2ba8], R160 ;  /* 0x002ba8a001007387 */ /* 0x000fe80000100a00 */
[----:B------:R-:W-:Y:S01]  /*32da0*/  STL.64 [R1+0xa0], R112 ;  /* 0x0000a07001007387 */ /* 0x000fe20000100a00 */
[----:B------:R-:W-:-:S03]  /*32db0*/  IMAD.WIDE R162, R77, 0x2, R2 ;  /* 0x000000024da27825 */ /* 0x000fc600078e0202 */
[----:B------:R-:W-:Y:S04]  /*32dc0*/  STL.64 [R1+0x2b50], R112 ;  /* 0x002b507001007387 */ /* 0x000fe80000100a00 */
        /* <DEDUP_REMOVED lines=12> */
[----:B------:R-:W-:Y:S01]  /*32e90*/  STL [R1+0x2c00], R162 ;  /* 0x002c00a201007387 */ /* 0x000fe20000100800 */
[----:B------:R-:W-:-:S03]  /*32ea0*/  IMAD.WIDE R88, R57, 0x2, R2 ;  /* 0x0000000239587825 */ /* 0x000fc600078e0202 */
[----:B------:R-:W-:Y:S01]  /*32eb0*/  STL [R1+0x2be0], R163 ;  /* 0x002be0a301007387 */ /* 0x000fe20000100800 */
[----:B------:R-:W-:-:S03]  /*32ec0*/  IMAD.WIDE R142, R76, 0x2, R2 ;  /* 0x000000024c8e7825 */ /* 0x000fc600078e0202 */
[----:B------:R-:W-:Y:S04]  /*32ed0*/  STL.64 [R1+0x60], R140 ;  /* 0x0000608c01007387 */ /* 0x000fe80000100a00 */
[----:B------:R-:W-:Y:S01]  /*32ee0*/  STL.64 [R1+0x2be8], R140 ;  /* 0x002be88c01007387 */ /* 0x000fe20000100a00 */
[----:B------:R-:W-:-:S03]  /*32ef0*/  IMAD.MOV.U32 R16, RZ, RZ, R146 ;  /* 0x000000ffff107224 */ /* 0x000fc600078e0092 */
[----:B------:R-:W-:Y:S01]  /*32f00*/  STL.64 [R1+0x30], R122 ;  /* 0x0000307a01007387 */ /* 0x000fe20000100a00 */
[----:B------:R-:W-:-:S03]  /*32f10*/  IMAD.MOV.U32 R17, RZ, RZ, R147 ;  /* 0x000000ffff117224 */ /* 0x000fc600078e0093 */
        /* <DEDUP_REMOVED lines=19> */
[----:B------:R-:W-:Y:S04]  /*33050*/  STL [R1+0x2c40], R84 ;  /* 0x002c405401007387 */ /* 0x000fe80000100800 */
[----:B------:R-:W-:Y:S01]  /*33060*/  STL [R1+0x2c30], R85 ;  /* 0x002c305501007387 */ /* 0x000fe20000100800 */
        /* <DEDUP_REMOVED lines=12> */
[----:B------:R-:W-:Y:S01]  /*33130*/  STL [R1+0x2c80], R72 ;  /* 0x002c804801007387 */ /* 0x000fe20000100800 */
[----:B------:R-:W-:-:S03]  /*33140*/  IMAD.WIDE R58, R33, 0x2, R2 ;  /* 0x00000002213a7825 */ /* 0x000fc600078e0202 */
        /* <DEDUP_REMOVED lines=19> */
[----:B------:R-:W-:Y:S01]  /*33280*/  STL [R1+0x2ce0], R52 ;  /* 0x002ce03401007387 */ /* 0x000fe20000100800 */
[----:B------:R-:W-:-:S03]  /*33290*/  IMAD.WIDE R38, R30, 0x2, R2 ;  /* 0x000000021e267825 */ /* 0x000fc600078e0202 */
[----:B------:R-:W-:Y:S04]  /*332a0*/  STL [R1+0x2cd0], R53 ;  /* 0x002cd03501007387 */ /* 0x000fe80000100800 */
[----:B------:R-:W-:Y:S01]  /*332b0*/  STL.64 [R1+0x2cd8], R50 ;  /* 0x002cd83201007387 */ /* 0x000fe20000100a00 */
[----:B------:R-:W-:-:S03]  /*332c0*/  IMAD.WIDE R34, R6, 0x2, R2 ;  /* 0x0000000206227825 */ /* 0x000fc600078e0202 */
[----:B------:R-:W-:Y:S04]  /*332d0*/  STL.64 [R1+0x2ce8], R48 ;  /* 0x002ce83001007387 */ /* 0x000fe80000100a00 */
[----:B------:R-:W-:Y:S04]  /*332e0*/  STL.64 [R1+0x2cf0], R46 ;  /* 0x002cf02e01007387 */ /* 0x000fe80000100a00 */
[----:B------:R-:W-:Y:S01]  /*332f0*/  STL.64 [R1+0x2cf8], R44 ;  /* 0x002cf82c01007387 */ /* 0x000fe20000100a00 */
[----:B------:R-:W-:-:S04]  /*33300*/  IMAD.WIDE R32, R0, 0x2, R2 ;  /* 0x0000000200207825 */ /* 0x000fc800078e0202 */
[----:B--2---:R-:W-:-:S05]  /*33310*/  IMAD.WIDE R42, R43, 0x2, R2 ;  /* 0x000000022b2a7825 */ /* 0x004fca00078e0202 */
[----:B------:R-:W-:Y:S01]  /*33320*/  STL.64 [R1+0x2d00], R42 ;  /* 0x002d002a01007387 */ /* 0x000fe20000100a00 */
[----:B---3--:R-:W-:-:S03]  /*33330*/  IMAD.WIDE R36, R37, 0x2, R2 ;  /* 0x0000000225247825 */ /* 0x008fc600078e0202 */
[----:B------:R-:W-:Y:S04]  /*33340*/  STL [R1+0x2d40], R40 ;  /* 0x002d402801007387 */ /* 0x000fe80000100800 */
[----:B------:R-:W-:Y:S04]  /*33350*/  STL [R1+0x2d08], R41 ;  /* 0x002d082901007387 */ /* 0x000fe80000100800 */
[----:B------:R-:W-:Y:S04]  /*33360*/  STL.64 [R1+0x2d10], R38 ;  /* 0x002d102601007387 */ /* 0x000fe80000100a00 */
[----:B------:R-:W-:Y:S04]  /*33370*/  STL.64 [R1+0x2d18], R36 ;  /* 0x002d182401007387 */ /* 0x000fe80000100a00 */
[----:B------:R-:W-:Y:S04]  /*33380*/  STL.64 [R1+0x2d20], R34 ;  /* 0x002d202201007387 */ /* 0x000fe80000100a00 */
[----:B------:R-:W2:Y:S04]  /*33390*/  LDL.LU R0, [R1+0x2f90] ;  /* 0x002f900001007983 */ /* 0x000ea80000300800 */
[----:B------:R-:W3:Y:S04]  /*333a0*/  LDL.LU R132, [R1+0x10ac] ;  /* 0x0010ac0001847983 */ /* 0x000ee80000300800 */
        /* <DEDUP_REMOVED lines=17> */
[----:B------:R-:W-:-:S03]  /*334c0*/  IMAD.WIDE R30, R23, 0x2, R2 ;  /* 0x00000002171e7825 */ /* 0x000fc600078e0202 */
        /* <DEDUP_REMOVED lines=10> */
[----:B------:R-:W-:Y:S01]  /*33570*/  STL.64 [R1+0x2d28], R32 ;  /* 0x002d282001007387 */ /* 0x000fe20000100a00 */
[----:B------:R-:W-:-:S03]  /*33580*/  IMAD.MOV.U32 R98, RZ, RZ, R16 ;  /* 0x000000ffff627224 */ /* 0x000fc600078e0010 */
[----:B------:R-:W-:Y:S01]  /*33590*/  STL.64 [R1+0x2d30], R30 ;  /* 0x002d301e01007387 */ /* 0x000fe20000100a00 */
[----:B------:R-:W-:Y:S02]  /*335a0*/  IMAD.MOV.U32 R99, RZ, RZ, R17 ;  /* 0x000000ffff637224 */ /* 0x000fe400078e0011 */
[--C-:B------:R-:W-:Y:S01]  /*335b0*/  IMAD.WIDE R18, R14, 0x2, R2.reuse ;  /* 0x000000020e127825 */ /* 0x100fe200078e0202 */
[----:B------:R-:W-:Y:S03]  /*335c0*/  STL.64 [R1+0x2d38], R28 ;  /* 0x002d381c01007387 */ /* 0x000fe60000100a00 */
[--C-:B------:R-:W-:Y:S01]  /*335d0*/  IMAD.WIDE R16, R13, 0x2, R2.reuse ;  /* 0x000000020d107825 */ /* 0x100fe200078e0202 */
[----:B------:R-:W-:Y:S03]  /*335e0*/  STL.64 [R1+0x2d48], R26 ;  /* 0x002d481a01007387 */ /* 0x000fe60000100a00 */
[--C-:B------:R-:W-:Y:S01]  /*335f0*/  IMAD.WIDE R14, R12, 0x2, R2.reuse ;  /* 0x000000020c0e7825 */ /* 0x100fe200078e0202 */
[----:B------:R-:W-:Y:S03]  /*33600*/  STL.64 [R1+0x2d50], R24 ;  /* 0x002d501801007387 */ /* 0x000fe60000100a00 */
[--C-:B------:R-:W-:Y:S01]  /*33610*/  IMAD.WIDE R12, R11, 0x2, R2.reuse ;  /* 0x000000020b0c7825 */ /* 0x100fe200078e0202 */
[----:B------:R-:W-:Y:S03]  /*33620*/  STL [R1+0x2d78], R22 ;  /* 0x002d781601007387 */ /* 0x000fe60000100800 */
[--C-:B------:R-:W-:Y:S01]  /*33630*/  IMAD.WIDE R10, R7, 0x2, R2.reuse ;  /* 0x00000002070a7825 */ /* 0x100fe200078e0202 */
[----:B------:R-:W-:Y:S04]  /*33640*/  STL [R1+0x2d58], R23 ;  /* 0x002d581701007387 */ /* 0x000fe80000100800 */
[----:B------:R-:W-:Y:S01]  /*33650*/  STL.64 [R1+0x2d60], R20 ;  /* 0x002d601401007387 */ /* 0x000fe20000100a00 */
[----:B0-----:R-:W-:-:S03]  /*33660*/  IMAD.WIDE R8, R4, 0x2, R2 ;  /* 0x0000000204087825 */ /* 0x001fc600078e0202 */
[----:B------:R-:W-:Y:S01]  /*33670*/  STL.64 [R1+0x2d68], R18 ;  /* 0x002d681201007387 */ /* 0x000fe20000100a00 */
[----:B------:R-:W-:-:S03]  /*33680*/  IMAD.WIDE R6, R5, 0x2, R2 ;  /* 0x0000000205067825 */ /* 0x000fc600078e0202 */
[----:B------:R-:W-:Y:S04]  /*33690*/  STL.64 [R1+0x2d70], R16 ;  /* 0x002d701001007387 */ /* 0x000fe80000100a00 */
[----:B------:R-:W-:Y:S04]  /*336a0*/  STL.64 [R1+0x2d80], R14 ;  /* 0x002d800e01007387 */ /* 0x000fe80000100a00 */
[----:B------:R-:W-:Y:S04]  /*336b0*/  STL.64 [R1+0x2d88], R12 ;  /* 0x002d880c01007387 */ /* 0x000fe80000100a00 */
[----:B------:R-:W-:Y:S04]  /*336c0*/  STL [R1+0x2da0], R10 ;  /* 0x002da00a01007387 */ /* 0x000fe80000100800 */
[----:B------:R-:W-:Y:S04]  /*336d0*/  STL [R1+0x2d90], R11 ;  /* 0x002d900b01007387 */ /* 0x000fe80000100800 */
[----:B------:R-:W-:Y:S04]  /*336e0*/  STL.64 [R1+0x2d98], R8 ;  /* 0x002d980801007387 */ /* 0x000fe80000100a00 */
[----:B------:R-:W-:Y:S04]  /*336f0*/  STL [R1+0x2dc0], R6 ;  /* 0x002dc00601007387 */ /* 0x000fe80000100800 */
[----:B------:R-:W-:Y:S01]  /*33700*/  STL [R1+0x2da4], R7 ;  /* 0x002da40701007387 */ /* 0x000fe20000100800 */
[----:B---3--:R-:W-:-:S03]  /*33710*/  IMAD.WIDE R4, R132, 0x2, R2 ;  /* 0x0000000284047825 */ /* 0x008fc600078e0202 */
[----:B------:R-:W3:Y:S01]  /*33720*/  LDL.LU R132, [R1+0xdf4] ;  /* 0x000df40001847983 */ /* 0x000ee20000300800 */
[----:B----4-:R-:W-:-:S03]  /*33730*/  IMAD.WIDE R2, R94, 0x2, R2 ;  /* 0x000000025e027825 */ /* 0x010fc600078e0202 */
[----:B------:R-:W-:Y:S04]  /*33740*/  STL.64 [R1+0x2da8], R4 ;  /* 0x002da80401007387 */ /* 0x000fe80000100a00 */
[----:B------:R-:W-:Y:S04]  /*33750*/  STL.64 [R1+0x2db0], R2 ;  /* 0x002db00201007387 */ /* 0x000fe80000100a00 */
[----:B--2---:R-:W-:Y:S04]  /*33760*/  STS.U16 [R0+UR4+0x1000], R145 ;  /* 0x0010009100007988 */ /* 0x004fe80008000404 */
[----:B------:R-:W-:Y:S04]  /*33770*/  STS.U16 [R0+UR4+0x11000], R155 ;  /* 0x0110009b00007988 */ /* 0x000fe80008000404 */
        /* <DEDUP_REMOVED lines=8> */
[----:B------:R0:W-:Y:S04]  /*33800*/  STS.U16 [R0+UR4+0x12c00], R127 ;  /* 0x012c007f00007988 */ /* 0x0001e80008000404 */
[----:B------:R1:W-:Y:S04]  /*33810*/  STS.U16 [R0+UR4+0x3000], R100 ;  /* 0x0030006400007988 */ /* 0x0003e80008000404 */
[----:B------:R2:W-:Y:S04]  /*33820*/  STS.U16 [R0+UR4+0x13000], R101 ;  /* 0x0130006500007988 */ /* 0x0005e80008000404 */
[----:B0-----:R-:W4:Y:S04]  /*33830*/  LDL.LU R127, [R1+0xdf0] ;  /* 0x000df000017f7983 */ /* 0x001f280000300800 */
[----:B-1----:R-:W4:Y:S04]  /*33840*/  LDL.LU R100, [R1+0xdec] ;  /* 0x000dec0001647983 */ /* 0x002f280000300800 */
[----:B--2---:R-:W2:Y:S04]  /*33850*/  LDL.LU R101, [R1+0xde8] ;  /* 0x000de80001657983 */ /* 0x004ea80000300800 */
[----:B------:R-:W2:Y:S04]  /*33860*/  LDL.LU R152, [R1+0xde4] ;  /* 0x000de40001987983 */ /* 0x000ea80000300800 */
[----:B------:R0:W-:Y:S04]  /*33870*/  STS.U16 [R0+UR4+0x3800], R133 ;  /* 0x0038008500007988 */ /* 0x0001e80008000404 */
[----:B------:R-:W2:Y:S04]  /*33880*/  LDL.LU R116, [R1+0xde0] ;  /* 0x000de00001747983 */ /* 0x000ea80000300800 */
[----:B0-----:R-:W2:Y:S04]  /*33890*/  LDL.LU R133, [R1+0xddc] ;  /* 0x000ddc0001857983 */ /* 0x001ea80000300800 */
        /* <DEDUP_REMOVED lines=11> */
[----:B------:R0:W-:Y:S04]  /*33950*/  STS.U16 [R0+UR4+0x2400], R156 ;  /* 0x0024009c00007988 */ /* 0x0001e80008000404 */
[----:B------:R-:W2:Y:S04]  /*33960*/  LDL.LU R114, [R1+0xdac] ;  /* 0x000dac0001727983 */ /* 0x000ea80000300800 */
[----:B------:R1:W-:Y:S04]  /*33970*/  STS.U16 [R0+UR4+0x12400], R157 ;  /* 0x0124009d00007988 */ /* 0x0003e80008000404 */
[----:B0-----:R-:W2:Y:S04]  /*33980*/  LDL.LU R156, [R1+0xda8] ;  /* 0x000da800019c7983 */ /* 0x001ea80000300800 */
[----:B------:R0:W-:Y:S04]  /*33990*/  STS.U16 [R0+UR4+0x2800], R121 ;  /* 0x0028007900007988 */ /* 0x0001e80008000404 */
[----:B-1----:R-:W2:Y:S04]  /*339a0*/  LDL.LU R157, [R1+0xda4] ;  /* 0x000da400019d7983 */ /* 0x002ea80000300800 */
        /* <DEDUP_REMOVED lines=8> */
[----:B0-----:R-:W2:Y:S04]  /*33a30*/  LDL.LU R126, [R1+0xd90] ;  /* 0x000d9000017e7983 */ /* 0x001ea80000300800 */
[----:B---3--:R0:W-:Y:S04]  /*33a40*/  STS.U16 [R0+UR4+0x13800], R132 ;  /* 0x0138008400007988 */ /* 0x0081e80008000404 */
[----:B0-----:R-:W3:Y:S04]  /*33a50*/  LDL.LU R132, [R1+0xd8c] ;  /* 0x000d8c0001847983 */ /* 0x001ee80000300800 */
[----:B----4-:R0:W-:Y:S04]  /*33a60*/  STS.U16 [R0+UR4+0x3c00], R127 ;  /* 0x003c007f00007988 */ /* 0x0101e80008000404 */
[----:B------:R1:W-:Y:S04]  /*33a70*/  STS.U16 [R0+UR4+0x13c00], R100 ;  /* 0x013c006400007988 */ /* 0x0003e80008000404 */
[----:B0-----:R-:W4:Y:S04]  /*33a80*/  LDL.LU R127, [R1+0xd88] ;  /* 0x000d8800017f7983 */ /* 0x001f280000300800 */
[----:B-1----:R-:W4:Y:S04]  /*33a90*/  LDL.LU R100, [R1+0xd84] ;  /* 0x000d840001647983 */ /* 0x002f280000300800 */
[----:B--2---:R0:W-:Y:S04]  /*33aa0*/  STS.U16 [R0+UR4+0x4000], R101 ;  /* 0x0040006500007988 */ /* 0x0041e80008000404 */
[----:B------:R-:W-:Y:S04]  /*33ab0*/  STS.U16 [R0+UR4+0x14000], R152 ;  /* 0x0140009800007988 */ /* 0x000fe80008000404 */
[----:B------:R1:W-:Y:S04]  /*33ac0*/  STS.U16 [R0+UR4+0x14400], R133 ;  /* 0x0144008500007988 */ /* 0x0003e80008000404 */
[----:B0-----:R-:W2:Y:S04]  /*33ad0*/  LDL.LU R101, [R1+0xd80] ;  /* 0x000d800001657983 */ /* 0x001ea80000300800 */
[----:B-1----:R-:W2:Y:S04]  /*33ae0*/  LDL.LU R133, [R1+0x15c] ;  /* 0x00015c0001857983 */ /* 0x002ea80000300800 */
[----:B------:R-:W2:Y:S04]  /*33af0*/  LDL.LU R152, [R1+0xe58] ;  /* 0x000e580001987983 */ /* 0x000ea80000300800 */
[----:B------:R0:W-:Y:S04]  /*33b00*/  STS.U16 [R0+UR4+0x6c00], R126 ;  /* 0x006c007e00007988 */ /* 0x0001e80008000404 */
[----:B0-----:R-:W2:Y:S04]  /*33b10*/  LDL.LU R126, [R1+0xe54] ;  /* 0x000e5400017e7983 */ /* 0x001ea80000300800 */
[----:B---3--:R0:W-:Y:S04]  /*33b20*/  STS.U16 [R0+UR4+0x16c00], R132 ;  /* 0x016c008400007988 */ /* 0x0081e80008000404 */
[----:B0-----:R-:W3:Y:S04]  /*33b30*/  LDL.LU R132, [R1+0xe50] ;  /* 0x000e500001847983 */ /* 0x001ee80000300800 */
[----:B------:R0:W-:Y:S04]  /*33b40*/  STS.U16 [R0+UR4+0x4400], R116 ;  /* 0x0044007400007988 */ /* 0x0001e80008000404 */
[----:B------:R1:W-:Y:S04]  /*33b50*/  STS.U16 [R0+UR4+0x4800], R95 ;  /* 0x0048005f00007988 */ /* 0x0003e80008000404 */
[----:B------:R-:W-:Y:S04]  /*33b60*/  STS.U16 [R0+UR4+0x4c00], R145 ;  /* 0x004c009100007988 */ /* 0x000fe80008000404 */
[----:B0-----:R-:W3:Y:S04]  /*33b70*/  LDL.LU R116, [R1+0xe4c] ;  /* 0x000e4c0001747983 */ /* 0x001ee80000300800 */
[----:B-1----:R-:W3:Y:S04]  /*33b80*/  LDL.LU R95, [R1+0xf48] ;  /* 0x000f4800015f7983 */ /* 0x002ee80000300800 */
        /* <DEDUP_REMOVED lines=10> */
[----:B----4-:R0:W-:Y:S04]  /*33c30*/  STS.U16 [R0+UR4+0x17000], R100 ;  /* 0x0170006400007988 */ /* 0x0101e80008000404 */
        /* <DEDUP_REMOVED lines=11> */
[----:B------:R0:W-:Y:S04]  /*33cf0*/  STS.U16 [R0+UR4+0x16000], R157 ;  /* 0x0160009d00007988 */ /* 0x0001e80008000404 */
[----:B------:R-:W4:Y:S04]  /*33d00*/  LDL.LU R156, [R1+0xf18] ;  /* 0x000f1800019c7983 */ /* 0x000f280000300800 */
[----:B------:R1:W-:Y:S04]  /*33d10*/  STS.U16 [R0+UR4+0x6400], R121 ;  /* 0x0064007900007988 */ /* 0x0003e80008000404 */
[----:B0-----:R-:W4:Y:S04]  /*33d20*/  LDL.LU R157, [R1+0xf14] ;  /* 0x000f1400019d7983 */ /* 0x001f280000300800 */
[----:B------:R0:W-:Y:S04]  /*33d30*/  STS.U16 [R0+UR4+0x16400], R120 ;  /* 0x0164007800007988 */ /* 0x0001e80008000404 */
[----:B-1----:R-:W4:Y:S04]  /*33d40*/  LDL.LU R121, [R1+0xf10] ;  /* 0x000f100001797983 */ /* 0x002f280000300800 */
[----:B------:R1:W-:Y:S04]  /*33d50*/  STS.U16 [R0+UR4+0x6800], R102 ;  /* 0x0068006600007988 */ /* 0x0003e80008000404 */
[----:B0-----:R-:W4:Y:S04]  /*33d60*/  LDL.LU R120, [R1+0xf0c] ;  /* 0x000f0c0001787983 */ /* 0x001f280000300800 */
[----:B------:R0:W-:Y:S04]  /*33d70*/  STS.U16 [R0+UR4+0x16800], R103 ;  /* 0x0168006700007988 */ /* 0x0001e80008000404 */
[----:B-1----:R-:W4:Y:S04]  /*33d80*/  LDL.LU R102, [R1+0xf08] ;  /* 0x000f080001667983 */ /* 0x002f280000300800 */
[----:B------:R1:W-:Y:S04]  /*33d90*/  STS.U16 [R0+UR4+0x7000], R127 ;  /* 0x0070007f00007988 */ /* 0x0003e80008000404 */
[----:B0-----:R-:W4:Y:S04]  /*33da0*/  LDL.LU R103, [R1+0xf04] ;  /* 0x000f040001677983 */ /* 0x001f280000300800 */
[----:B--2---:R0:W-:Y:S04]  /*33db0*/  STS.U16 [R0+UR4+0x7400], R101 ;  /* 0x0074006500007988 */ /* 0x0041e80008000404 */
[----:B-1----:R-:W2:Y:S04]  /*33dc0*/  LDL.LU R127, [R1+0xf00] ;  /* 0x000f0000017f7983 */ /* 0x002ea80000300800 */
[----:B------:R1:W-:Y:S04]  /*33dd0*/  STS.U16 [R0+UR4+0x17400], R133 ;  /* 0x0174008500007988 */ /* 0x0003e80008000404 */
[----:B0-----:R-:W2:Y:S04]  /*33de0*/  LDL.LU R101, [R1+0xefc] ;  /* 0x000efc0001657983 */ /* 0x001ea80000300800 */
[----:B-1----:R-:W2:Y:S04]  /*33df0*/  LDL.LU R133, [R1+0xef8] ;  /* 0x000ef80001857983 */ /* 0x002ea80000300800 */
[----:B------:R0:W-:Y:S04]  /*33e00*/  STS.U16 [R0+UR4+0x17800], R126 ;  /* 0x0178007e00007988 */ /* 0x0001e80008000404 */
[----:B0-----:R-:W2:Y:S04]  /*33e10*/  LDL.LU R126, [R1+0xef4] ;  /* 0x000ef400017e7983 */ /* 0x001ea80000300800 */
[----:B---3--:R0:W-:Y:S04]  /*33e20*/  STS.U16 [R0+UR4+0x7c00], R132 ;  /* 0x007c008400007988 */ /* 0x0081e80008000404 */
[----:B0-----:R-:W3:Y:S04]  /*33e30*/  LDL.LU R132, [R1+0xef0] ;  /* 0x000ef00001847983 */ /* 0x001ee80000300800 */
[----:B------:R0:W-:Y:S04]  /*33e40*/  STS.U16 [R0+UR4+0x14800], R94 ;  /* 0x0148005e00007988 */ /* 0x0001e80008000404 */
[----:B------:R-:W-:Y:S01]  /*33e50*/  STS.U16 [R0+UR4+0x7800], R152 ;  /* 0x0078009800007988 */ /* 0x000fe20008000404 */
[----:B0-----:R-:W-:-:S03]  /*33e60*/  LOP3.LUT R94, R0, 0x10, RZ, 0x3c, !PT ;  /* 0x00000010005e7812 */ /* 0x001fc600078e3cff */
[----:B------:R-:W-:Y:S04]  /*33e70*/  STS.U16 [R0+UR4+0x17c00], R116 ;  /* 0x017c007400007988 */ /* 0x000fe80008000404 */
[----:B------:R-:W-:Y:S04]  /*33e80*/  STS.U16 [R94+UR4+0x80], R95 ;  /* 0x0000805f5e007988 */ /* 0x000fe80008000404 */
[----:B----4-:R0:W-:Y:S04]  /*33e90*/  STS.U16 [R94+UR4+0x10080], R100 ;  /* 0x010080645e007988 */ /* 0x0101e80008000404 */
        /* <DEDUP_REMOVED lines=10> */
[----:B0-----:R-:W4:Y:S04]  /*33f40*/  LDL.LU R100, [R1+0xeec] ;  /* 0x000eec0001647983 */ /* 0x001f280000300800 */
[----:B------:R-:W-:Y:S04]  /*33f50*/  STS.U16 [R94+UR4+0x1880], R156 ;  /* 0x0018809c5e007988 */ /* 0x000fe80008000404 */
[----:B------:R-:W4:Y:S04]  /*33f60*/  LDL.LU R128, [R1+0xee8] ;  /* 0x000ee80001807983 */ /* 0x000f280000300800 */
[----:B------:R-:W-:Y:S04]  /*33f70*/  STS.U16 [R94+UR4+0x11880], R157 ;  /* 0x0118809d5e007988 */ /* 0x000fe80008000404 */
[----:B------:R-:W4:Y:S04]  /*33f80*/  LDL.LU R153, [R1+0xee4] ;  /* 0x000ee40001997983 */ /* 0x000f280000300800 */
[----:B------:R-:W-:Y:S04]  /*33f90*/  STS.U16 [R94+UR4+0x1c80], R121 ;  /* 0x001c80795e007988 */ /* 0x000fe80008000404 */
[----:B------:R-:W4:Y:S04]  /*33fa0*/  LDL.LU R152, [R1+0xee0] ;  /* 0x000ee00001987983 */ /* 0x000f280000300800 */
[----:B------:R-:W-:Y:S04]  /*33fb0*/  STS.U16 [R94+UR4+0x11c80], R120 ;  /* 0x011c80785e007988 */ /* 0x000fe80008000404 */
[----:B------:R-:W-:Y:S04]  /*33fc0*/  STS.U16 [R94+UR4+0x2080], R102 ;  /* 0x002080665e007988 */ /* 0x000fe80008000404 */
[----:B------:R-:W-:Y:S04]  /*33fd0*/  STS.U16 [R94+UR4+0x12080], R103 ;  /* 0x012080675e007988 */ /* 0x000fe80008000404 */
[----:B--2---:R-:W-:Y:S04]  /*33fe0*/  STS.U16 [R94+UR4+0x2480], R127 ;  /* 0x0024807f5e007988 */ /* 0x004fe80008000404 */
[----:B------:R0:W-:Y:S04]  /*33ff0*/  STS.U16 [R94+UR4+0x12480], R101 ;  /* 0x012480655e007988 */ /* 0x0001e80008000404 */
[----:B------:R1:W-:Y:S04]  /*34000*/  STS.U16 [R94+UR4+0x2880], R133 ;  /* 0x002880855e007988 */ /* 0x0003e80008000404 */
[----:B0-----:R-:W2:Y:S04]  /*34010*/  LDL.LU R101, [R1+0xedc] ;  /* 0x000edc0001657983 */ /* 0x001ea80000300800 */
[----:B-1----:R-:W2:Y:S04]  /*34020*/  LDL.LU R133, [R1+0xed8] ;  /* 0x000ed80001857983 */ /* 0x002ea80000300800 */
[----:B------:R-:W2:Y:S04]  /*34030*/  LDL.LU R116, [R1+0xed4] ;  /* 0x000ed40001747983 */ /* 0x000ea80000300800 */
[----:B------:R-:W-:Y:S04]  /*34040*/  STS.U16 [R94+UR4+0x12880], R126 ;  /* 0x0128807e5e007988 */ /* 0x000fe80008000404 */
[----:B------:R-:W2:Y:S04]  /*34050*/  LDL.LU R95, [R1+0xed0] ;  /* 0x000ed000015f7983 */ /* 0x000ea80000300800 */
[----:B---3--:R0:W-:Y:S04]  /*34060*/  STS.U16 [R94+UR4+0x2c80], R132 ;  /* 0x002c80845e007988 */ /* 0x0081e80008000404 */
[----:B0-----:R-:W3:Y:S04]  /*34070*/  LDL.LU R132, [R1+0xecc] ;  /* 0x000ecc0001847983 */ /* 0x001ee80000300800 */
[----:B------:R-:W3:Y:S04]  /*34080*/  LDL.LU R145, [R1+0xec8] ;  /* 0x000ec80001917983 */ /* 0x000ee80000300800 */
        /* <DEDUP_REMOVED lines=17> */
[----:B----4-:R0:W-:Y:S04]  /*341a0*/  STS.U16 [R94+UR4+0x12c80], R100 ;  /* 0x012c80645e007988 */ /* 0x0101e80008000404 */
[----:B------:R-:W-:Y:S04]  /*341b0*/  STS.U16 [R94+UR4+0x3080], R128 ;  /* 0x003080805e007988 */ /* 0x000fe80008000404 */
[----:B0-----:R-:W4:Y:S04]  /*341c0*/  LDL.LU R100, [R1+0xe80] ;  /* 0x000e800001647983 */ /* 0x001f280000300800 */
[----:B------:R-:W-:Y:S04]  /*341d0*/  STS.U16 [R94+UR4+0x13080], R153 ;  /* 0x013080995e007988 */ /* 0x000fe80008000404 */
[----:B------:R-:W-:Y:S04]  /*341e0*/  STS.U16 [R94+UR4+0x3480], R152 ;  /* 0x003480985e007988 */ /* 0x000fe80008000404 */
[----:B--2---:R0:W-:Y:S04]  /*341f0*/  STS.U16 [R94+UR4+0x13480], R101 ;  /* 0x013480655e007988 */ /* 0x0041e80008000404 */
[----:B------:R1:W-:Y:S04]  /*34200*/  STS.U16 [R94+UR4+0x3880], R133 ;  /* 0x003880855e007988 */ /* 0x0003e80008000404 */
[----:B------:R-:W-:Y:S04]  /*34210*/  STS.U16 [R94+UR4+0x13880], R116 ;  /* 0x013880745e007988 */ /* 0x000fe80008000404 */
[----:B0-----:R-:W2:Y:S04]  /*34220*/  LDL.LU R101, [R1+0xe7c] ;  /* 0x000e7c0001657983 */ /* 0x001ea80000300800 */
[----:B------:R-:W-:Y:S04]  /*34230*/  STS.U16 [R94+UR4+0x3c80], R95 ;  /* 0x003c805f5e007988 */ /* 0x000fe80008000404 */
[----:B-1----:R-:W2:Y:S04]  /*34240*/  LDL.LU R133, [R1+0xe78] ;  /* 0x000e780001857983 */ /* 0x002ea80000300800 */
[----:B---3--:R0:W-:Y:S04]  /*34250*/  STS.U16 [R94+UR4+0x13c80], R132 ;  /* 0x013c80845e007988 */ /* 0x0081e80008000404 */
[----:B0-----:R-:W3:Y:S04]  /*34260*/  LDL.LU R132, [R1+0xe74] ;  /* 0x000e740001847983 */ /* 0x001ee80000300800 */
[----:B------:R-:W3:Y:S04]  /*34270*/  LDL.LU R128, [R1+0xe70] ;  /* 0x000e700001807983 */ /* 0x000ee80000300800 */
[----:B------:R-:W3:Y:S04]  /*34280*/  LDL.LU R153, [R1+0xe6c] ;  /* 0x000e6c0001997983 */ /* 0x000ee80000300800 */
[----:B------:R-:W3:Y:S04]  /*34290*/  LDL.LU R152, [R1+0xe68] ;  /* 0x000e680001987983 */ /* 0x000ee80000300800 */
[----:B------:R-:W3:Y:S04]  /*342a0*/  LDL.LU R116, [R1+0xe64] ;  /* 0x000e640001747983 */ /* 0x000ee80000300800 */
[----:B------:R-:W3:Y:S04]  /*342b0*/  LDL.LU R95, [R1+0xe60] ;  /* 0x000e6000015f7983 */ /* 0x000ee80000300800 */
[----:B------:R0:W-:Y:S04]  /*342c0*/  STS.U16 [R94+UR4+0x4080], R145 ;  /* 0x004080915e007988 */ /* 0x0001e80008000404 */
[----:B------:R1:W-:Y:S04]  /*342d0*/  STS.U16 [R94+UR4+0x14080], R155 ;  /* 0x0140809b5e007988 */ /* 0x0003e80008000404 */
[----:B------:R1:W-:Y:S04]  /*342e0*/  STS.U16 [R94+UR4+0x4480], R154 ;  /* 0x0044809a5e007988 */ /* 0x0003e80008000404 */
[----:B0-----:R-:W3:Y:S04]  /*342f0*/  LDL.LU R145, [R1+0xf58] ;  /* 0x000f580001917983 */ /* 0x001ee80000300800 */
[----:B-1----:R-:W3:Y:S04]  /*34300*/  LDL.LU R155, [R1+0xf54] ;  /* 0x000f5400019b7983 */ /* 0x002ee80000300800 */
[----:B------:R0:W-:Y:S04]  /*34310*/  STS.U16 [R94+UR4+0x14480], R117 ;  /* 0x014480755e007988 */ /* 0x0001e80008000404 */
[----:B------:R-:W3:Y:S04]  /*34320*/  LDL.LU R154, [R1+0xf50] ;  /* 0x000f5000019a7983 */ /* 0x000ee80000300800 */
[----:B0-----:R-:W3:Y:S04]  /*34330*/  LDL.LU R117, [R1+0xf4c] ;  /* 0x000f4c0001757983 */ /* 0x001ee80000300800 */
[----:B------:R0:W-:Y:S04]  /*34340*/  STS.U16 [R94+UR4+0x4880], R97 ;  /* 0x004880615e007988 */ /* 0x0001e80008000404 */
[----:B------:R1:W-:Y:S04]  /*34350*/  STS.U16 [R94+UR4+0x14880], R96 ;  /* 0x014880605e007988 */ /* 0x0003e80008000404 */
[----:B------:R1:W-:Y:S04]  /*34360*/  STS.U16 [R94+UR4+0x4c80], R104 ;  /* 0x004c80685e007988 */ /* 0x0003e80008000404 */
[----:B0-----:R-:W3:Y:S04]  /*34370*/  LDL.LU R97, [R1+0x1048] ;  /* 0x0010480001617983 */ /* 0x001ee80000300800 */
[----:B-1----:R-:W3:Y:S04]  /*34380*/  LDL.LU R96, [R1+0x1044] ;  /* 0x0010440001607983 */ /* 0x002ee80000300800 */
[----:B------:R0:W-:Y:S04]  /*34390*/  STS.U16 [R94+UR4+0x14c80], R105 ;  /* 0x014c80695e007988 */ /* 0x0001e80008000404 */
[----:B------:R-:W3:Y:S04]  /*343a0*/  LDL.LU R104, [R1+0x1040] ;  /* 0x0010400001687983 */ /* 0x000ee80000300800 */
[----:B------:R1:W-:Y:S04]  /*343b0*/  STS.U16 [R94+UR4+0x5080], R115 ;  /* 0x005080735e007988 */ /* 0x0003e80008000404 */
[----:B0-----:R-:W3:Y:S04]  /*343c0*/  LDL.LU R105, [R1+0x103c] ;  /* 0x00103c0001697983 */ /* 0x001ee80000300800 */
[----:B------:R0:W-:Y:S04]  /*343d0*/  STS.U16 [R94+UR4+0x15080], R114 ;  /* 0x015080725e007988 */ /* 0x0001e80008000404 */
[----:B-1----:R-:W3:Y:S04]  /*343e0*/  LDL.LU R115, [R1+0x1038] ;  /* 0x0010380001737983 */ /* 0x002ee80000300800 */
        /* <DEDUP_REMOVED lines=16> */
[----:B----4-:R1:W-:Y:S04]  /*344f0*/  STS.U16 [R94+UR4+0x6480], R100 ;  /* 0x006480645e007988 */ /* 0x0103e80008000404 */
[----:B0-----:R-:W4:Y:S04]  /*34500*/  LDL.LU R126, [R1+0x1014] ;  /* 0x00101400017e7983 */ /* 0x001f280000300800 */
[----:B-1----:R-:W4:Y:S04]  /*34510*/  LDL.LU R100, [R1+0x1010] ;  /* 0x0010100001647983 */ /* 0x002f280000300800 */
[----:B--2---:R0:W-:Y:S04]  /*34520*/  STS.U16 [R94+UR4+0x16480], R101 ;  /* 0x016480655e007988 */ /* 0x0041e80008000404 */
[----:B------:R1:W-:Y:S04]  /*34530*/  STS.U16 [R94+UR4+0x6880], R133 ;  /* 0x006880855e007988 */ /* 0x0003e80008000404 */
[----:B0-----:R-:W2:Y:S04]  /*34540*/  LDL.LU R101, [R1+0x100c] ;  /* 0x00100c0001657983 */ /* 0x001ea80000300800 */
[----:B-1----:R-:W2:Y:S04]  /*34550*/  LDL.LU R133, [R1+0x1008] ;  /* 0x0010080001857983 */ /* 0x002ea80000300800 */
[----:B---3--:R0:W-:Y:S04]  /*34560*/  STS.U16 [R94+UR4+0x16880], R132 ;  /* 0x016880845e007988 */ /* 0x0081e80008000404 */
[----:B0-----:R-:W3:Y:S04]  /*34570*/  LDL.LU R132, [R1+0x1004] ;  /* 0x0010040001847983 */ /* 0x001ee80000300800 */
[----:B------:R0:W-:Y:S04]  /*34580*/  STS.U16 [R94+UR4+0x6c80], R128 ;  /* 0x006c80805e007988 */ /* 0x0001e80008000404 */
[----:B------:R-:W-:Y:S04]  /*34590*/  STS.U16 [R94+UR4+0x16c80], R153 ;  /* 0x016c80995e007988 */ /* 0x000fe80008000404 */
[----:B------:R-:W-:Y:S04]  /*345a0*/  STS.U16 [R94+UR4+0x7080], R152 ;  /* 0x007080985e007988 */ /* 0x000fe80008000404 */
[----:B------:R-:W-:Y:S04]  /*345b0*/  STS.U16 [R94+UR4+0x17080], R116 ;  /* 0x017080745e007988 */ /* 0x000fe80008000404 */
[----:B------:R-:W-:Y:S04]  /*345c0*/  STS.U16 [R94+UR4+0x7480], R95 ;  /* 0x0074805f5e007988 */ /* 0x000fe80008000404 */
[----:B------:R1:W-:Y:S04]  /*345d0*/  STS.U16 [R94+UR4+0x17480], R134 ;  /* 0x017480865e007988 */ /* 0x0003e80008000404 */
[----:B0-----:R-:W3:Y:S04]  /*345e0*/  LDL.LU R128, [R1+0x1000] ;  /* 0x0010000001807983 */ /* 0x001ee80000300800 */
[----:B------:R-:W-:Y:S01]  /*345f0*/  STS.U16 [R94+UR4+0x7880], R145 ;  /* 0x007880915e007988 */ /* 0x000fe20008000404 */
[----:B-1----:R-:W-:-:S03]  /*34600*/  LOP3.LUT R134, R0, 0x20, RZ, 0x3c, !PT ;  /* 0x0000002000867812 */ /* 0x002fc600078e3cff */
[----:B------:R-:W3:Y:S04]  /*34610*/  LDL.LU R153, [R1+0xffc] ;  /* 0x000ffc0001997983 */ /* 0x000ee80000300800 */
[----:B------:R-:W-:Y:S04]  /*34620*/  STS.U16 [R94+UR4+0x17880], R155 ;  /* 0x0178809b5e007988 */ /* 0x000fe80008000404 */
[----:B------:R-:W3:Y:S04]  /*34630*/  LDL.LU R152, [R1+0xff8] ;  /* 0x000ff80001987983 */ /* 0x000ee80000300800 */
[----:B------:R-:W-:Y:S04]  /*34640*/  STS.U16 [R94+UR4+0x7c80], R154 ;  /* 0x007c809a5e007988 */ /* 0x000fe80008000404 */
[----:B------:R-:W3:Y:S04]  /*34650*/  LDL.LU R116, [R1+0xff4] ;  /* 0x000ff40001747983 */ /* 0x000ee80000300800 */
[----:B------:R0:W-:Y:S04]  /*34660*/  STS.U16 [R94+UR4+0x17c80], R117 ;  /* 0x017c80755e007988 */ /* 0x0001e80008000404 */
[----:B------:R-:W3:Y:S04]  /*34670*/  LDL.LU R95, [R1+0xff0] ;  /* 0x000ff000015f7983 */ /* 0x000ee80000300800 */
[----:B0-----:R-:W3:Y:S04]  /*34680*/  LDL.LU R94, [R1+0xfec] ;  /* 0x000fec00015e7983 */ /* 0x001ee80000300800 */
[----:B------:R-:W3:Y:S04]  /*34690*/  LDL.LU R145, [R1+0xfe8] ;  /* 0x000fe80001917983 */ /* 0x000ee80000300800 */
[----:B------:R-:W3:Y:S04]  /*346a0*/  LDL.LU R155, [R1+0xfe4] ;  /* 0x000fe400019b7983 */ /* 0x000ee80000300800 */
[----:B------:R0:W-:Y:S04]  /*346b0*/  STS.U16 [R134+UR4+0x100], R97 ;  /* 0x0001006186007988 */ /* 0x0001e80008000404 */
[----:B------:R-:W3:Y:S04]  /*346c0*/  LDL.LU R154, [R1+0xfe0] ;  /* 0x000fe000019a7983 */ /* 0x000ee80000300800 */
[----:B------:R1:W-:Y:S04]  /*346d0*/  STS.U16 [R134+UR4+0x10100], R96 ;  /* 0x0101006086007988 */ /* 0x0003e80008000404 */
[----:B------:R-:W3:Y:S04]  /*346e0*/  LDL.LU R117, [R1+0xfdc] ;  /* 0x000fdc0001757983 */ /* 0x000ee80000300800 */
[----:B------:R1:W-:Y:S04]  /*346f0*/  STS.U16 [R134+UR4+0x500], R104 ;  /* 0x0005006886007988 */ /* 0x0003e80008000404 */
[----:B0-----:R-:W3:Y:S04]  /*34700*/  LDL.LU R97, [R1+0xfd8] ;  /* 0x000fd80001617983 */ /* 0x001ee80000300800 */
[----:B------:R0:W-:Y:S04]  /*34710*/  STS.U16 [R134+UR4+0x10500], R105 ;  /* 0x0105006986007988 */ /* 0x0001e80008000404 */
        /* <DEDUP_REMOVED lines=9> */
[----:B------:R-:W-:Y:S04]  /*347b0*/  STS.U16 [R134+UR4+0x1100], R121 ;  /* 0x0011007986007988 */ /* 0x000fe80008000404 */
[----:B0-----:R-:W3:Y:S04]  /*347c0*/  LDL.LU R156, [R1+0xfc0] ;  /* 0x000fc000019c7983 */ /* 0x001ee80000300800 */
[----:B------:R0:W-:Y:S04]  /*347d0*/  STS.U16 [R134+UR4+0x11100], R120 ;  /* 0x0111007886007988 */ /* 0x0001e80008000404 */
[----:B-1----:R-:W3:Y:S04]  /*347e0*/  LDL.LU R157, [R1+0xfbc] ;  /* 0x000fbc00019d7983 */ /* 0x002ee80000300800 */
[----:B------:R1:W-:Y:S04]  /*347f0*/  STS.U16 [R134+UR4+0x1500], R102 ;  /* 0x0015006686007988 */ /* 0x0003e80008000404 */
[----:B0-----:R-:W3:Y:S04]  /*34800*/  LDL.LU R120, [R1+0xfb8] ;  /* 0x000fb80001787983 */ /* 0x001ee80000300800 */
[----:B------:R-:W3:Y:S04]  /*34810*/  LDL.LU R121, [R1+0xfb4] ;  /* 0x000fb40001797983 */ /* 0x000ee80000300800 */
[----:B------:R0:W-:Y:S04]  /*34820*/  STS.U16 [R134+UR4+0x11500], R103 ;  /* 0x0115006786007988 */ /* 0x0001e80008000404 */
[----:B-1----:R-:W3:Y:S04]  /*34830*/  LDL.LU R102, [R1+0xfb0] ;  /* 0x000fb00001667983 */ /* 0x002ee80000300800 */
[----:B------:R1:W-:Y:S04]  /*34840*/  STS.U16 [R134+UR4+0x1900], R127 ;  /* 0x0019007f86007988 */ /* 0x0003e80008000404 */
[----:B0-----:R-:W3:Y:S04]  /*34850*/  LDL.LU R103, [R1+0xfac] ;  /* 0x000fac0001677983 */ /* 0x001ee80000300800 */
[----:B----4-:R0:W-:Y:S04]  /*34860*/  STS.U16 [R134+UR4+0x11900], R126 ;  /* 0x0119007e86007988 */ /* 0x0101e80008000404 */
[----:B-1----:R-:W4:Y:S04]  /*34870*/  LDL.LU R127, [R1+0xfa8] ;  /* 0x000fa800017f7983 */ /* 0x002f280000300800 */
[----:B------:R1:W-:Y:S04]  /*34880*/  STS.U16 [R134+UR4+0x1d00], R100 ;  /* 0x001d006486007988 */ /* 0x0003e80008000404 */
[----:B0-----:R-:W4:Y:S01]  /*34890*/  LDL.LU R126, [R1+0xfa4] ;  /* 0x000fa400017e7983 */ /* 0x001f220000300800 */
[----:B------:R-:W-:-:S03]  /*348a0*/  IMAD.MOV.U32 R118, RZ, RZ, R98 ;  /* 0x000000ffff767224 */ /* 0x000fc600078e0062 */
[----:B--2---:R0:W-:Y:S04]  /*348b0*/  STS.U16 [R134+UR4+0x11d00], R101 ;  /* 0x011d006586007988 */ /* 0x0041e80008000404 */
[----:B-1----:R-:W2:Y:S01]  /*348c0*/  LDL.LU R100, [R1+0xfa0] ;  /* 0x000fa00001647983 */ /* 0x002ea20000300800 */
[----:B------:R-:W-:-:S03]  /*348d0*/  IMAD.MOV.U32 R119, RZ, RZ, R99 ;  /* 0x000000ffff777224 */ /* 0x000fc600078e0063 */
[----:B------:R1:W-:Y:S04]  /*348e0*/  STS.U16 [R134+UR4+0x2100], R133 ;  /* 0x0021008586007988 */ /* 0x0003e80008000404 */
[----:B0-----:R-:W2:Y:S04]  /*348f0*/  LDL.LU R101, [R1+0xf9c] ;  /* 0x000f9c0001657983 */ /* 0x001ea80000300800 */
[----:B-1----:R-:W2:Y:S04]  /*34900*/  LDL.LU R133, [R1+0xf98] ;  /* 0x000f980001857983 */ /* 0x002ea80000300800 */
[----:B---3--:R0:W-:Y:S04]  /*34910*/  STS.U16 [R134+UR4+0x12100], R132 ;  /* 0x0121008486007988 */ /* 0x0081e80008000404 */
[----:B0-----:R-:W3:Y:S04]  /*34920*/  LDL.LU R132, [R1+0xf94] ;  /* 0x000f940001847983 */ /* 0x001ee80000300800 */
[----:B------:R-:W3:Y:S04]  /*34930*/  LDL.LU R98, [R1+0xf90] ;  /* 0x000f900001627983 */ /* 0x000ee80000300800 */
[----:B------:R-:W3:Y:S04]  /*34940*/  LDL.LU R99, [R1+0xf8c] ;  /* 0x000f8c0001637983 */ /* 0x000ee80000300800 */
[----:B------:R0:W-:Y:S04]  /*34950*/  STS.U16 [R134+UR4+0x2500], R128 ;  /* 0x0025008086007988 */ /* 0x0001e80008000404 */
        /* <DEDUP_REMOVED lines=42> */
[----:B----4-:R0:W-:Y:S04]  /*34c00*/  STS.U16 [R134+UR4+0x5100], R127 ;  /* 0x0051007f86007988 */ /* 0x0101e80008000404 */
[----:B-1----:R-:W4:Y:S04]  /*34c10*/  LDL.LU R103, [R1+0x2f38] ;  /* 0x002f380001677983 */ /* 0x002f280000300800 */
[----:B------:R1:W-:Y:S04]  /*34c20*/  STS.U16 [R134+UR4+0x15100], R126 ;  /* 0x0151007e86007988 */ /* 0x0003e80008000404 */
[----:B0-----:R-:W4:Y:S04]  /*34c30*/  LDL.LU R127, [R1+0x2f34] ;  /* 0x002f3400017f7983 */ /* 0x001f280000300800 */
[----:B--2---:R0:W-:Y:S04]  /*34c40*/  STS.U16 [R134+UR4+0x5500], R100 ;  /* 0x0055006486007988 */ /* 0x0041e80008000404 */
[----:B-1----:R-:W2:Y:S04]  /*34c50*/  LDL.LU R126, [R1+0x2f30] ;  /* 0x002f3000017e7983 */ /* 0x002ea80000300800 */
[----:B------:R1:W-:Y:S04]  /*34c60*/  STS.U16 [R134+UR4+0x15500], R101 ;  /* 0x0155006586007988 */ /* 0x0003e80008000404 */
[----:B0-----:R-:W2:Y:S04]  /*34c70*/  LDL.LU R100, [R1+0x2f2c] ;  /* 0x002f2c0001647983 */ /* 0x001ea80000300800 */
[----:B------:R0:W-:Y:S04]  /*34c80*/  STS.U16 [R134+UR4+0x5900], R133 ;  /* 0x0059008586007988 */ /* 0x0001e80008000404 */
[----:B-1----:R-:W2:Y:S04]  /*34c90*/  LDL.LU R101, [R1+0x2f28] ;  /* 0x002f280001657983 */ /* 0x002ea80000300800 */
[----:B0-----:R-:W2:Y:S04]  /*34ca0*/  LDL.LU R133, [R1+0x2f24] ;  /* 0x002f240001857983 */ /* 0x001ea80000300800 */
[----:B---3--:R0:W-:Y:S04]  /*34cb0*/  STS.U16 [R134+UR4+0x15900], R132 ;  /* 0x0159008486007988 */ /* 0x0081e80008000404 */
[----:B------:R1:W-:Y:S04]  /*34cc0*/  STS.U16 [R134+UR4+0x5d00], R98 ;  /* 0x005d006286007988 */ /* 0x0003e80008000404 */
[----:B------:R3:W-:Y:S04]  /*34cd0*/  STS.U16 [R134+UR4+0x15d00], R99 ;  /* 0x015d006386007988 */ /* 0x0007e80008000404 */
[----:B0-----:R-:W2:Y:S04]  /*34ce0*/  LDL.LU R132, [R1+0x2f20] ;  /* 0x002f200001847983 */ /* 0x001ea80000300800 */
[----:B-1----:R-:W2:Y:S04]  /*34cf0*/  LDL.LU R98, [R1+0x2f1c] ;  /* 0x002f1c0001627983 */ /* 0x002ea80000300800 */
[----:B---3--:R-:W3:Y:S04]  /*34d00*/  LDL.LU R99, [R1+0x2f18] ;  /* 0x002f180001637983 */ /* 0x008ee80000300800 */
[----:B---3--:R0:W-:Y:S04]  /*34d10*/  STS.U16 [R134+UR4+0x6100], R99 ;  /* 0x0061006386007988 */ /* 0x0081e80008000404 */
[----:B--2---:R1:W-:Y:S04]  /*34d20*/  STS.U16 [R134+UR4+0x16100], R98 ;  /* 0x0161006286007988 */ /* 0x0043e80008000404 */
[----:B------:R2:W-:Y:S04]  /*34d30*/  STS.U16 [R134+UR4+0x6500], R101 ;  /* 0x0065006586007988 */ /* 0x0005e80008000404 */
[----:B0-----:R-:W3:Y:S04]  /*34d40*/  LDL.LU R99, [R1+0x2f14] ;  /* 0x002f140001637983 */ /* 0x001ee80000300800 */
[----:B-1----:R-:W3:Y:S04]  /*34d50*/  LDL.LU R98, [R1+0x2f10] ;  /* 0x002f100001627983 */ /* 0x002ee80000300800 */
[----:B--2---:R-:W2:Y:S04]  /*34d60*/  LDL.LU R101, [R1+0x2f0c] ;  /* 0x002f0c0001657983 */ /* 0x004ea80000300800 */
[----:B------:R0:W-:Y:S04]  /*34d70*/  STS.U16 [R134+UR4+0x16500], R100 ;  /* 0x0165006486007988 */ /* 0x0001e80008000404 */
[----:B----4-:R1:W-:Y:S04]  /*34d80*/  STS.U16 [R134+UR4+0x6900], R103 ;  /* 0x0069006786007988 */ /* 0x0103e80008000404 */
[----:B------:R4:W-:Y:S04]  /*34d90*/  STS.U16 [R134+UR4+0x16900], R102 ;  /* 0x0169006686007988 */ /* 0x0009e80008000404 */
[----:B0-----:R-:W2:Y:S04]  /*34da0*/  LDL.LU R100, [R1+0x2f08] ;  /* 0x002f080001647983 */ /* 0x001ea80000300800 */
[----:B-1----:R-:W2:Y:S04]  /*34db0*/  LDL.LU R103, [R1+0x2f04] ;  /* 0x002f040001677983 */ /* 0x002ea80000300800 */
[----:B----4-:R-:W4:Y:S04]  /*34dc0*/  LDL.LU R102, [R1+0x2f00] ;  /* 0x002f000001667983 */ /* 0x010f280000300800 */
[----:B------:R0:W-:Y:S04]  /*34dd0*/  STS.U16 [R134+UR4+0x6d00], R157 ;  /* 0x006d009d86007988 */ /* 0x0001e80008000404 */
[----:B------:R1:W-:Y:S04]  /*34de0*/  STS.U16 [R134+UR4+0x16d00], R156 ;  /* 0x016d009c86007988 */ /* 0x0003e80008000404 */
[----:B------:R1:W-:Y:S04]  /*34df0*/  STS.U16 [R134+UR4+0x7100], R105 ;  /* 0x0071006986007988 */ /* 0x0003e80008000404 */
[----:B0-----:R-:W2:Y:S04]  /*34e00*/  LDL.LU R157, [R1+0x2efc] ;  /* 0x002efc00019d7983 */ /* 0x001ea80000300800 */
[----:B-1----:R-:W2:Y:S04]  /*34e10*/  LDL.LU R156, [R1+0x2ef8] ;  /* 0x002ef800019c7983 */ /* 0x002ea80000300800 */
[----:B------:R-:W2:Y:S04]  /*34e20*/  LDL.LU R105, [R1+0x2ef4] ;  /* 0x002ef40001697983 */ /* 0x000ea80000300800 */
[----:B------:R0:W-:Y:S04]  /*34e30*/  STS.U16 [R134+UR4+0x17100], R104 ;  /* 0x0171006886007988 */ /* 0x0001e80008000404 */
[----:B------:R1:W-:Y:S04]  /*34e40*/  STS.U16 [R134+UR4+0x7500], R117 ;  /* 0x0075007586007988 */ /* 0x0003e80008000404 */
[----:B------:R1:W-:Y:S04]  /*34e50*/  STS.U16 [R134+UR4+0x17500], R145 ;  /* 0x0175009186007988 */ /* 0x0003e80008000404 */
[----:B0-----:R-:W2:Y:S04]  /*34e60*/  LDL.LU R104, [R1+0x2ef0] ;  /* 0x002ef00001687983 */ /* 0x001ea80000300800 */
[----:B-1----:R-:W2:Y:S01]  /*34e70*/  LDL.LU R117, [R1+0x2eec] ;  /* 0x002eec0001757983 */ /* 0x002ea20000300800 */
[----:B------:R-:W-:-:S03]  /*34e80*/  LOP3.LUT R145, R0, 0x30, RZ, 0x3c, !PT ;  /* 0x0000003000917812 */ /* 0x000fc600078e3cff */
[----:B------:R-:W-:Y:S04]  /*34e90*/  STL [R1+0x2dd0], R0 ;  /* 0x002dd00001007387 */ /* 0x000fe80000100800 */
        /* <DEDUP_REMOVED lines=10> */
[----:B------:R-:W2:Y:S04]  /*34f40*/  LDL.LU R135, [R1+0x2ed8] ;  /* 0x002ed80001877983 */ /* 0x000ea80000300800 */
[----:B-1----:R-:W2:Y:S04]  /*34f50*/  LDL.LU R137, [R1+0x2ed4] ;  /* 0x002ed40001897983 */ /* 0x002ea80000300800 */
[----:B------:R-:W2:Y:S04]  /*34f60*/  LDL.LU R136, [R1+0x2ed0] ;  /* 0x002ed00001887983 */ /* 0x000ea80000300800 */
[----:B------:R0:W-:Y:S04]  /*34f70*/  STS.U16 [R145+UR4+0x1d80], R149 ;  /* 0x001d809591007988 */ /* 0x0001e80008000404 */
[----:B------:R1:W-:Y:S04]  /*34f80*/  STS.U16 [R145+UR4+0x11d80], R148 ;  /* 0x011d809491007988 */ /* 0x0003e80008000404 */
[----:B------:R1:W-:Y:S04]  /*34f90*/  STS.U16 [R145+UR4+0x2180], R139 ;  /* 0x0021808b91007988 */ /* 0x0003e80008000404 */
[----:B0-----:R-:W2:Y:S04]  /*34fa0*/  LDL.LU R149, [R1+0x2ecc] ;  /* 0x002ecc0001957983 */ /* 0x001ea80000300800 */
[----:B-1----:R-:W3:Y:S04]  /*34fb0*/  LDL.LU R148, [R1+0x2ec8] ;  /* 0x002ec80001947983 */ /* 0x002ee80000300800 */
[----:B------:R-:W4:Y:S04]  /*34fc0*/  LDL.LU R139, [R1+0x2ec4] ;  /* 0x002ec400018b7983 */ /* 0x000f280000300800 */
[----:B------:R0:W-:Y:S04]  /*34fd0*/  STS.U16 [R145+UR4+0x12180], R138 ;  /* 0x0121808a91007988 */ /* 0x0001e80008000404 */
[----:B------:R1:W-:Y:S04]  /*34fe0*/  STS.U16 [R145+UR4+0x12580], R144 ;  /* 0x0125809091007988 */ /* 0x0003e80008000404 */
[----:B0-----:R-:W4:Y:S04]  /*34ff0*/  LDL.LU R138, [R1+0x2ec0] ;  /* 0x002ec000018a7983 */ /* 0x001f280000300800 */
[----:B-1----:R-:W4:Y:S04]  /*35000*/  LDL.LU R145, [R1+0x2ebc] ;  /* 0x002ebc0001917983 */ /* 0x002f280000300800 */
[----:B------:R-:W4:Y:S01]  /*35010*/  LDL.LU R144, [R1+0x2eb8] ;  /* 0x002eb80001907983 */ /* 0x000f220000300800 */
[----:B------:R-:W-:-:S02]  /*35020*/  PRMT R114, RZ, 0x7610, R114 ;  /* 0x00007610ff727816 */ /* 0x000fc40000000072 */
[----:B------:R-:W-:Y:S02]  /*35030*/  PRMT R115, RZ, 0x7610, R115 ;  /* 0x00007610ff737816 */ /* 0x000fe40000000073 */
[----:B--2---:R-:W-:Y:S02]  /*35040*/  PRMT R149, RZ, 0x7610, R149 ;  /* 0x00007610ff957816 */ /* 0x004fe40000000095 */
[----:B---3--:R-:W-:-:S03]  /*35050*/  PRMT R148, RZ, 0x7610, R148 ;  /* 0x00007610ff947816 */ /* 0x008fc60000000094 */
[----:B------:R-:W-:Y:S01]  /*35060*/  STL.S16 [R1+0xe5c], R149 ;  /* 0x000e5c9501007387 */ /* 0x000fe20000100600 */
[----:B----4-:R-:W-:Y:S02]  /*35070*/  PRMT R139, RZ, 0x7610, R139 ;  /* 0x00007610ff8b7816 */ /* 0x010fe4000000008b */
[----:B------:R-:W-:Y:S02]  /*35080*/  PRMT R138, RZ, 0x7610, R138 ;  /* 0x00007610ff8a7816 */ /* 0x000fe4000000008a */
[----:B------:R-:W-:Y:S02]  /*35090*/  PRMT R145, RZ, 0x7610, R145 ;  /* 0x00007610ff917816 */ /* 0x000fe40000000091 */
[----:B------:R-:W-:-:S03]  /*350a0*/  PRMT R144, RZ, 0x7610, R144 ;  /* 0x00007610ff907816 */ /* 0x000fc60000000090 */
[----:B------:R-:W-:Y:S04]  /*350b0*/  STL.S16 [R1+0xe58], R145 ;  /* 0x000e589101007387 */ /* 0x000fe80000100600 */
[----:B------:R0:W-:Y:S04]  /*350c0*/  STL.S16 [R1+0x1148], R148 ;  /* 0x0011489401007387 */ /* 0x0001e80000100600 */
[----:B0-----:R-:W2:Y:S04]  /*350d0*/  LDL.LU R148, [R1+0x2eb4] ;  /* 0x002eb40001947983 */ /* 0x001ea80000300800 */
[----:B------:R-:W-:Y:S04]  /*350e0*/  STL.S16 [R1+0x104c], R138 ;  /* 0x00104c8a01007387 */ /* 0x000fe80000100600 */
[----:B------:R-:W-:Y:S04]  /*350f0*/  STL.S16 [R1+0x114c], R139 ;  /* 0x00114c8b01007387 */ /* 0x000fe80000100600 */
[----:B------:R-:W-:Y:S04]  /*35100*/  STL.S16 [R1+0x1048], R144 ;  /* 0x0010489001007387 */ /* 0x000fe80000100600 */
[----:B------:R0:W-:Y:S02]  /*35110*/  STL.64 [R1+0x2e50], R114 ;  /* 0x002e507201007387 */ /* 0x0001e40000100a00 */
[----:B0-----:R-:W-:-:S02]  /*35120*/  IMAD.MOV.U32 R115, RZ, RZ, R149 ;  /* 0x000000ffff737224 */ /* 0x001fc400078e0095 */
[----:B------:R-:W3:Y:S01]  /*35130*/  LDL.LU R149, [R1+0x2eb0] ;  /* 0x002eb00001957983 */ /* 0x000ee20000300800 */
[----:B------:R-:W-:-:S03]  /*35140*/  IMAD.MOV.U32 R114, RZ, RZ, R145 ;  /* 0x000000ffff727224 */ /* 0x000fc600078e0091 */
[----:B------:R-:W4:Y:S01]  /*35150*/  LDL.LU R145, [R1+0x2eac] ;  /* 0x002eac0001917983 */ /* 0x000f220000300800 */
[----:B------:R-:W-:Y:S02]  /*35160*/  PRMT R141, RZ, 0x7610, R141 ;  /* 0x00007610ff8d7816 */ /* 0x000fe4000000008d */
[----:B------:R-:W-:Y:S02]  /*35170*/  PRMT R140, RZ, 0x7610, R140 ;  /* 0x00007610ff8c7816 */ /* 0x000fe4000000008c */
[----:B------:R-:W-:-:S03]  /*35180*/  PRMT R27, RZ, 0x7610, R27 ;  /* 0x00007610ff1b7816 */ /* 0x000fc6000000001b */
[----:B------:R0:W-:Y:S04]  /*35190*/  STL.64 [R1+0x2e48], R140 ;  /* 0x002e488c01007387 */ /* 0x0001e80000100a00 */
[----:B0-----:R-:W2:Y:S04]  /*351a0*/  LDL.64 R140, [R1+0xc08] ;  /* 0x000c0800018c7983 */ /* 0x001ea80000100a00 */
[----:B------:R0:W-:Y:S02]  /*351b0*/  STL [R1+0x2e58], R27 ;  /* 0x002e581b01007387 */ /* 0x0001e40000100800 */
[----:B0-----:R-:W-:-:S02]  /*351c0*/  IMAD.MOV.U32 R27, RZ, RZ, R139 ;  /* 0x000000ffff1b7224 */ /* 0x001fc400078e008b */
[----:B------:R-:W2:Y:S01]  /*351d0*/  LDL.LU R139, [R1+0x2ea8] ;  /* 0x002ea800018b7983 */ /* 0x000ea20000300800 */
[----:B----4-:R-:W-:-:S05]  /*351e0*/  PRMT R145, RZ, 0x7610, R145 ;  /* 0x00007610ff917816 */ /* 0x010fca0000000091 */
[----:B------:R0:W-:Y:S04]  /*351f0*/  STL.S16 [R1+0x1044], R145 ;  /* 0x0010449101007387 */ /* 0x0001e80000100600 */
[----:B0-----:R-:W4:Y:S02]  /*35200*/  LDL.LU R145, [R1+0x2ea4] ;  /* 0x002ea40001917983 */ /* 0x001f240000300800 */
        /* <DEDUP_REMOVED lines=8> */
[----:B0-----:R-:W4:Y:S01]  /*35290*/  LDL.LU R145, [R1+0x2e98] ;  /* 0x002e980001917983 */ /* 0x001f220000300800 */
[----:B------:R-:W-:-:S05]  /*352a0*/  PRMT R96, RZ, 0x7610, R96 ;  /* 0x00007610ff607816 */ /* 0x000fca0000000060 */
[----:B------:R0:W-:Y:S02]  /*352b0*/  STL [R1+0x2e30], R96 ;  /* 0x002e306001007387 */ /* 0x0001e40000100800 */
[----:B0-----:R-:W-:Y:S02]  /*352c0*/  IMAD.MOV.U32 R96, RZ, RZ, R138 ;  /* 0x000000ffff607224 */ /* 0x001fe400078e008a */
        /* <DEDUP_REMOVED lines=13> */
[----:B------:R-:W-:Y:S02]  /*353a0*/  PRMT R9, RZ, 0x7610, R9 ;  /* 0x00007610ff097816 */ /* 0x000fe40000000009 */
[----:B----4-:R-:W-:-:S05]  /*353b0*/  PRMT R145, RZ, 0x7610, R145 ;  /* 0x00007610ff917816 */ /* 0x010fca0000000091 */
[----:B------:R0:W-:Y:S04]  /*353c0*/  STL.S16 [R1+0x103c], R145 ;  /* 0x00103c9101007387 */ /* 0x0001e80000100600 */
[----:B0-----:R-:W4:Y:S01]  /*353d0*/  LDL.LU R145, [R1+0x2e80] ;  /* 0x002e800001917983 */ /* 0x001f220000300800 */
[----:B------:R-:W-:Y:S02]  /*353e0*/  PRMT R8, RZ, 0x7610, R8 ;  /* 0x00007610ff087816 */ /* 0x000fe40000000008 */
[----:B------:R-:W-:Y:S02]  /*353f0*/  PRMT R154, RZ, 0x7610, R154 ;  /* 0x00007610ff9a7816 */ /* 0x000fe4000000009a */
[----:B------:R-:W-:Y:S01]  /*35400*/  PRMT R155, RZ, 0x7610, R155 ;  /* 0x00007610ff9b7816 */ /* 0x000fe2000000009b */
[----:B------:R0:W-:Y:S01]  /*35410*/  STL.64 [R1+0x2e38], R8 ;  /* 0x002e380801007387 */ /* 0x0001e20000100a00 */
[----:B------:R-:W-:-:S02]  /*35420*/  PRMT R83, RZ, 0x7610, R83 ;  /* 0x00007610ff537816 */ /* 0x000fc40000000053 */
[----:B------:R-:W-:Y:S01]  /*35430*/  PRMT R82, RZ, 0x7610, R82 ;  /* 0x00007610ff527816 */ /* 0x000fe20000000052 */
[----:B0-----:R-:W4:Y:S04]  /*35440*/  LDL.64 R8, [R1+0xd48] ;  /* 0x000d480001087983 */ /* 0x001f280000100a00 */
[----:B------:R2:W-:Y:S02]  /*35450*/  STL.64 [R1+0x2e40], R154 ;  /* 0x002e409a01007387 */ /* 0x0005e40000100a00 */
[----:B--2---:R-:W-:Y:S02]  /*35460*/  IMAD.MOV.U32 R154, RZ, RZ, R148 ;  /* 0x000000ffff9a7224 */ /* 0x004fe400078e0094 */
[----:B---3--:R-:W-:Y:S02]  /*35470*/  IMAD.MOV.U32 R155, RZ, RZ, R149 ;  /* 0x000000ffff9b7224 */ /* 0x008fe400078e0095 */
[----:B------:R-:W2:Y:S04]  /*35480*/  LDL.LU.64 R148, [R1+0x2e78] ;  /* 0x002e780001947983 */ /* 0x000ea80000300a00 */
[----:B------:R0:W-:Y:S04]  /*35490*/  STL.64 [R1+0x2e60], R82 ;  /* 0x002e605201007387 */ /* 0x0001e80000100a00 */
[----:B0-----:R-:W3:Y:S01]  /*354a0*/  LDL.64 R82, [R1+0xd40] ;  /* 0x000d400001527983 */ /* 0x001ee20000100a00 */
[----:B----4-:R-:W-:-:S05]  /*354b0*/  PRMT R145, RZ, 0x7610, R145 ;  /* 0x00007610ff917816 */ /* 0x010fca0000000091 */
[----:B------:R0:W-:Y:S04]  /*354c0*/  STL.S16 [R1+0xe40], R145 ;  /* 0x000e409101007387 */ /* 0x0001e80000100600 */
[----:B0-----:R-:W4:Y:S01]  /*354d0*/  LDL.LU R145, [R1+0x2e70] ;  /* 0x002e700001917983 */ /* 0x001f220000300800 */
[----:B------:R-:W-:Y:S02]  /*354e0*/  PRMT R147, RZ, 0x7610, R147 ;  /* 0x00007610ff937816 */ /* 0x000fe40000000093 */
[----:B------:R-:W-:Y:S02]  /*354f0*/  PRMT R165, RZ, 0x7610, R165 ;  /* 0x00007610ffa57816 */ /* 0x000fe400000000a5 */
[----:B------:R-:W-:Y:S01]  /*35500*/  PRMT R94, RZ, 0x7610, R94 ;  /* 0x00007610ff5e7816 */ /* 0x000fe2000000005e */
[----:B------:R0:W-:Y:S01]  /*35510*/  STL [R1+0x2e18], R147 ;  /* 0x002e189301007387 */ /* 0x0001e20000100800 */
[----:B------:R-:W-:-:S02]  /*35520*/  PRMT R95, RZ, 0x7610, R95 ;  /* 0x00007610ff5f7816 */ /* 0x000fc4000000005f */
[----:B------:R-:W-:Y:S02]  /*35530*/  PRMT R59, RZ, 0x7610, R59 ;  /* 0x00007610ff3b7816 */ /* 0x000fe4000000003b */
[----:B------:R-:W-:Y:S01]  /*35540*/  PRMT R58, RZ, 0x7610, R58 ;  /* 0x00007610ff3a7816 */ /* 0x000fe2000000003a */
[----:B0-----:R-:W-:Y:S02]  /*35550*/  IMAD.MOV.U32 R147, RZ, RZ, R144 ;  /* 0x000000ffff937224 */ /* 0x001fe400078e0090 */
[----:B------:R-:W2:Y:S01]  /*35560*/  LDL.LU R144, [R1+0x2e6c] ;  /* 0x002e6c0001907983 */ /* 0x000ea20000300800 */
[----:B------:R-:W-:Y:S02]  /*35570*/  PRMT R3, RZ, 0x7610, R3 ;  /* 0x00007610ff037816 */ /* 0x000fe40000000003 */
[----:B------:R-:W-:Y:S02]  /*35580*/  PRMT R2, RZ, 0x7610, R2 ;  /* 0x00007610ff027816 */ /* 0x000fe40000000002 */
[----:B------:R-:W-:-:S02]  /*35590*/  PRMT R5, RZ, 0x7610, R5 ;  /* 0x00007610ff057816 */ /* 0x000fc40000000005 */
[----:B------:R-:W-:Y:S02]  /*355a0*/  PRMT R4, RZ, 0x7610, R4 ;  /* 0x00007610ff047816 */ /* 0x000fe40000000004 */
[----:B------:R-:W-:Y:S02]  /*355b0*/  PRMT R152, RZ, 0x7610, R152 ;  /* 0x00007610ff987816 */ /* 0x000fe40000000098 */
[----:B------:R-:W-:Y:S02]  /*355c0*/  PRMT R153, RZ, 0x7610, R153 ;  /* 0x00007610ff997816 */ /* 0x000fe40000000099 */
[----:B------:R-:W-:Y:S02]  /*355d0*/  PRMT R125, RZ, 0x7610, R125 ;  /* 0x00007610ff7d7816 */ /* 0x000fe4000000007d */
[----:B------:R-:W-:Y:S02]  /*355e0*/  PRMT R124, RZ, 0x7610, R124 ;  /* 0x00007610ff7c7816 */ /* 0x000fe4000000007c */
[----:B------:R-:W-:-:S02]  /*355f0*/  PRMT R21, RZ, 0x7610, R21 ;  /* 0x00007610ff157816 */ /* 0x000fc40000000015 */
[----:B------:R-:W-:Y:S02]  /*35600*/  PRMT R20, RZ, 0x7610, R20 ;  /* 0x00007610ff147816 */ /* 0x000fe40000000014 */
[----:B------:R-:W-:Y:S01]  /*35610*/  PRMT R19, RZ, 0x7610, R19 ;  /* 0x00007610ff137816 */ /* 0x000fe20000000013 */
[----:B---3--:R-:W3:Y:S01]  /*35620*/  @P4 LDG.E.U16 R27, desc[UR20][R82.64] ;  /* 0x00000014521b4981 */ /* 0x008ee2000c1e1500 */
[----:B------:R-:W-:Y:S02]  /*35630*/  PRMT R18, RZ, 0x7610, R18 ;  /* 0x00007610ff127816 */ /* 0x000fe40000000012 */
[----:B------:R-:W-:Y:S02]  /*35640*/  PRMT R25, RZ, 0x7610, R25 ;  /* 0x00007610ff197816 */ /* 0x000fe40000000019 */
[----:B------:R-:W-:Y:S02]  /*35650*/  PRMT R24, RZ, 0x7610, R24 ;  /* 0x00007610ff187816 */ /* 0x000fe40000000018 */
[----:B------:R-:W-:-:S02]  /*35660*/  PRMT R92, RZ, 0x7610, R92 ;  /* 0x00007610ff5c7816 */ /* 0x000fc4000000005c */
[----:B------:R-:W-:Y:S02]  /*35670*/  PRMT R93, RZ, 0x7610, R93 ;  /* 0x00007610ff5d7816 */ /* 0x000fe4000000005d */
[----:B------:R-:W-:Y:S02]  /*35680*/  PRMT R6, RZ, 0x7610, R6 ;  /* 0x00007610ff067816 */ /* 0x000fe40000000006 */
[----:B------:R-:W-:Y:S02]  /*35690*/  PRMT R7, RZ, 0x7610, R7 ;  /* 0x00007610ff077816 */ /* 0x000fe40000000007 */
[----:B----4-:R-:W-:-:S05]  /*356a0*/  PRMT R145, RZ, 0x7610, R145 ;  /* 0x00007610ff917816 */ /* 0x010fca0000000091 */
[----:B------:R0:W-:Y:S04]  /*356b0*/  STL.S16 [R1+0x1034], R145 ;  /* 0x0010349101007387 */ /* 0x0001e80000100600 */
[----:B0-----:R-:W4:Y:S04]  /*356c0*/  LDL.LU R145, [R1+0x2e68] ;  /* 0x002e680001917983 */ /* 0x001f280000300800 */
[----:B------:R-:W-:Y:S04]  /*356d0*/  STL [R1+0x2df8], R165 ;  /* 0x002df8a501007387 */ /* 0x000fe80000100800 */
[----:B------:R-:W-:Y:S04]  /*356e0*/  STL.64 [R1+0x2de8], R94 ;  /* 0x002de85e01007387 */ /* 0x000fe80000100a00 */
[----:B------:R0:W-:Y:S02]  /*356f0*/  STL.64 [R1+0x2df0], R58 ;  /* 0x002df03a01007387 */ /* 0x0001e40000100a00 */
[----:B0-----:R-:W-:-:S05]  /*35700*/  PRMT R58, RZ, 0x7610, R58 ;  /* 0x00007610ff3a7816 */ /* 0x001fca000000003a */
[----:B------:R-:W-:Y:S04]  /*35710*/  STL.S16 [R1+0xe38], R58 ;  /* 0x000e383a01007387 */ /* 0x000fe80000100600 */
[----:B------:R-:W-:Y:S04]  /*35720*/  STL.64 [R1+0x2dd8], R2 ;  /* 0x002dd80201007387 */ /* 0x000fe80000100a00 */
[----:B------:R0:W-:Y:S04]  /*35730*/  STL.64 [R1+0x2de0], R4 ;  /* 0x002de00401007387 */ /* 0x0001e80000100a00 */
[----:B------:R-:W-:Y:S04]  /*35740*/  STL.64 [R1+0x2e00], R152 ;  /* 0x002e009801007387 */ /* 0x000fe80000100a00 */
[----:B------:R-:W-:Y:S04]  /*35750*/  STL.64 [R1+0x2e08], R124 ;  /* 0x002e087c01007387 */ /* 0x000fe80000100a00 */
[----:B------:R-:W-:Y:S04]  /*35760*/  STL.64 [R1+0x2dc8], R20 ;  /* 0x002dc81401007387 */ /* 0x000fe80000100a00 */
[----:B------:R1:W-:Y:S04]  /*35770*/  STL.64 [R1+0x2e10], R18 ;  /* 0x002e101201007387 */ /* 0x0003e80000100a00 */
[----:B------:R-:W-:Y:S04]  /*35780*/  STL.64 [R1+0x2e20], R24 ;  /* 0x002e201801007387 */ /* 0x000fe80000100a00 */
[----:B------:R-:W-:Y:S01]  /*35790*/  STL.64 [R1+0x2db8], R92 ;  /* 0x002db85c01007387 */ /* 0x000fe20000100a00 */
[----:B0-----:R-:W-:-:S03]  /*357a0*/  PRMT R5, RZ, 0x7610, R5 ;  /* 0x00007610ff057816 */ /* 0x001fc60000000005 */
[----:B------:R0:W-:Y:S01]  /*357b0*/  STL.64 [R1+0x2e28], R6 ;  /* 0x002e280601007387 */ /* 0x0001e20000100a00 */
[----:B-1----:R-:W-:Y:S02]  /*357c0*/  PRMT R18, RZ, 0x7610, R18 ;  /* 0x00007610ff127816 */ /* 0x002fe40000000012 */
[----:B------:R-:W-:Y:S02]  /*357d0*/  PRMT R4, RZ, 0x7610, R4 ;  /* 0x00007610ff047816 */ /* 0x000fe40000000004 */
[----:B------:R-:W-:Y:S01]  /*357e0*/  PRMT R3, RZ, 0x7610, R3 ;  /* 0x00007610ff037816 */ /* 0x000fe20000000003 */
[----:B------:R-:W-:Y:S01]  /*357f0*/  STL.S16 [R1+0x121c], R18 ;  /* 0x00121c1201007387 */ /* 0x000fe20000100600 */
[----:B------:R-:W-:Y:S02]  /*35800*/  PRMT R2, RZ, 0x7610, R2 ;  /* 0x00007610ff027816 */ /* 0x000fe40000000002 */
[----:B0-----:R-:W-:Y:S02]  /*35810*/  PRMT R7, RZ, 0x7610, R7 ;  /* 0x00007610ff077816 */ /* 0x001fe40000000007 */
[----:B------:R-:W-:-:S03]  /*35820*/  PRMT R6, RZ, 0x7610, R6 ;  /* 0x00007610ff067816 */ /* 0x000fc60000000006 */
[----:B------:R-:W-:Y:S04]  /*35830*/  STL.S16 [R1+0x1218], R7 ;  /* 0x0012180701007387 */ /* 0x000fe80000100600 */
[----:B------:R-:W-:Y:S01]  /*35840*/  STL.S16 [R1+0x1214], R6 ;  /* 0x0012140601007387 */ /* 0x000fe20000100600 */
[----:B------:R-:W-:-:S03]  /*35850*/  IMAD.MOV.U32 R124, RZ, RZ, R118 ;  /* 0x000000ffff7c7224 */ /* 0x000fc600078e0076 */
[----:B------:R-:W-:Y:S01]  /*35860*/  STL.S16 [R1+0x1210], R5 ;  /* 0x0012100501007387 */ /* 0x000fe20000100600 */
[----:B------:R-:W-:-:S03]  /*35870*/  IMAD.MOV.U32 R125, RZ, RZ, R119 ;  /* 0x000000ffff7d7224 */ /* 0x000fc600078e0077 */
[----:B------:R0:W-:Y:S01]  /*35880*/  STL.S16 [R1+0xff8], R4 ;  /* 0x000ff80401007387 */ /* 0x0001e20000100600 */
[----:B------:R-:W-:-:S03]  /*35890*/  IMAD.MOV.U32 R58, RZ, RZ, R8 ;  /* 0x000000ffff3a7224 */ /* 0x000fc600078e0008 */
[----:B------:R-:W-:Y:S01]  /*358a0*/  STL.S16 [R1+0xff4], R3 ;  /* 0x000ff40301007387 */ /* 0x000fe20000100600 */
[----:B------:R-:W-:-:S03]  /*358b0*/  IMAD.MOV.U32 R59, RZ, RZ, R9 ;  /* 0x000000ffff3b7224 */ /* 0x000fc600078e0009 */
[----:B------:R1:W-:Y:S04]  /*358c0*/  STL.S16 [R1+0xfe8], R2 ;  /* 0x000fe80201007387 */ /* 0x0003e80000100600 */
[----:B------:R-:W2:Y:S04]  /*358d0*/  LDL.64 R118, [R1+0xc00] ;  /* 0x000c000001767983 */ /* 0x000ea80000100a00 */
[----:B------:R-:W3:Y:S01]  /*358e0*/  LDL.64 R8, [R1+0xd50] ;  /* 0x000d500001087983 */ /* 0x000ee20000100a00 */
[----:B------:R-:W-:Y:S02]  /*358f0*/  IMAD.MOV.U32 R165, RZ, RZ, R96 ;  /* 0x000000ffffa57224 */ /* 0x000fe400078e0060 */
[----:B------:R-:W-:Y:S01]  /*35900*/  IMAD.MOV.U32 R94, RZ, RZ, R154 ;  /* 0x000000ffff5e7224 */ /* 0x000fe200078e009a */
[----:B------:R-:W-:Y:S01]  /*35910*/  PRMT R108, RZ, 0x7610, R108 ;  /* 0x00007610ff6c7816 */ /* 0x000fe2000000006c */
[----:B------:R-:W-:Y:S01]  /*35920*/  IMAD.MOV.U32 R95, RZ, RZ, R155 ;  /* 0x000000ffff5f7224 */ /* 0x000fe200078e009b */
[----:B------:R-:W-:Y:S01]  /*35930*/  PRMT R109, RZ, 0x7610, R109 ;  /* 0x00007610ff6d7816 */ /* 0x000fe2000000006d */
[----:B------:R-:W-:Y:S01]  /*35940*/  IMAD.MOV.U32 R96, RZ, RZ, R114 ;  /* 0x000000ffff607224 */ /* 0x000fe200078e0072 */
[----:B------:R-:W4:Y:S01]  /*35950*/  @P4 LDG.E.U16 R165, desc[UR20][R58.64] ;  /* 0x000000143aa54981 */ /* 0x000f22000c1e1500 */
[----:B------:R-:W-:-:S02]  /*35960*/  IMAD.MOV.U32 R154, RZ, RZ, R140 ;  /* 0x000000ffff9a7224 */ /* 0x000fc400078e008c */
[----:B------:R-:W-:Y:S01]  /*35970*/  IMAD.MOV.U32 R155, RZ, RZ, R141 ;  /* 0x000000ffff9b7224 */ /* 0x000fe200078e008d */
[----:B------:R-:W4:Y:S01]  /*35980*/  @P0 LDG.E.U16 R147, desc[UR20][R94.64] ;  /* 0x000000145e930981 */ /* 0x000f22000c1e1500 */
[----:B------:R-:W-:-:S03]  /*35990*/  IMAD.MOV.U32 R153, RZ, RZ, R115 ;  /* 0x000000ffff997224 */ /* 0x000fc600078e0073 */
[----:B------:R-:W4:Y:S04]  /*359a0*/  @P0 LDG.E.U16 R96, desc[UR20][R154.64] ;  /* 0x000000149a600981 */ /* 0x000f28000c1e1500 */
[----:B------:R-:W4:Y:S04]  /*359b0*/  @P4 LDG.E.U16 R153, desc[UR20][R124.64] ;  /* 0x000000147c994981 */ /* 0x000f28000c1e1500 */
[----:B------:R-:W4:Y:S04]  /*359c0*/  LDL.64 R114, [R1+0xbf0] ;  /* 0x000bf00001727983 */ /* 0x000f280000100a00 */
[----:B------:R-:W4:Y:S04]  /*359d0*/  LDL R21, [R1+0x1148] ;  /* 0x0011480001157983 */ /* 0x000f280000100800 */
[----:B------:R-:W4:Y:S04]  /*359e0*/  LDL.64 R140, [R1+0xd38] ;  /* 0x000d3800018c7983 */ /* 0x000f280000100a00 */
[----:B------:R-:W4:Y:S04]  /*359f0*/  LDL.64 R92, [R1+0xbe8] ;  /* 0x000be800015c7983 */ /* 0x000f280000100a00 */
[----:B0-----:R-:W4:Y:S04]  /*35a00*/  LDL.64 R4, [R1+0xd10] ;  /* 0x000d100001047983 */ /* 0x001f280000100a00 */
[----:B-1----:R-:W4:Y:S04]  /*35a10*/  LDL.64 R2, [R1+0xbd0] ;  /* 0x000bd00001027983 */ /* 0x002f280000100a00 */
[----:B------:R-:W4:Y:S04]  /*35a20*/  LDL.64 R154, [R1+0xbc8] ;  /* 0x000bc800019a7983 */ /* 0x000f280000100a00 */
[----:B--2---:R-:W2:Y:S04]  /*35a30*/  @P0 LDG.E.U16 R108, desc[UR20][R118.64] ;  /* 0x00000014766c0981 */ /* 0x004ea8000c1e1500 */
[----:B---3--:R-:W3:Y:S04]  /*35a40*/  @P4 LDG.E.U16 R109, desc[UR20][R8.64] ;  /* 0x00000014086d4981 */ /* 0x008ee8000c1e1500 */
[----:B------:R-:W3:Y:S04]  /*35a50*/  LDL.64 R118, [R1+0xd08] ;  /* 0x000d080001767983 */ /* 0x000ee80000100a00 */
[----:B------:R-:W3:Y:S04]  /*35a60*/  LDL.64 R8, [R1+0xd00] ;  /* 0x000d000001087983 */ /* 0x000ee80000100a00 */
[----:B----4-:R0:W-:Y:S04]  /*35a70*/  @P0 STL [R1+0xe58], R96 ;  /* 0x000e586001000387 */ /* 0x0101e80000100800 */
[----:B------:R-:W4:Y:S04]  /*35a80*/  LDL.64 R6, [R1+0xbc0] ;  /* 0x000bc00001067983 */ /* 0x000f280000100a00 */
[----:B------:R-:W4:Y:S04]  /*35a90*/  LDL R20, [R1+0x1040] ;  /* 0x0010400001147983 */ /* 0x000f280000100800 */
[----:B0-----:R-:W4:Y:S04]  /*35aa0*/  LDL R96, [R1+0x1044] ;  /* 0x0010440001607983 */ /* 0x001f280000100800 */
[----:B------:R-:W4:Y:S04]  /*35ab0*/  LDL.64 R24, [R1+0xcf8] ;  /* 0x000cf80001187983 */ /* 0x000f280000100a00 */
[----:B------:R-:W4:Y:S04]  /*35ac0*/  LDL R124, [R1+0x1144] ;  /* 0x00114400017c7983 */ /* 0x000f280000100800 */
[----:B------:R-:W4:Y:S04]  /*35ad0*/  LDL.64 R18, [R1+0xbb8] ;  /* 0x000bb80001127983 */ /* 0x000f280000100a00 */
[----:B------:R-:W4:Y:S04]  /*35ae0*/  LDL R125, [R1+0x1140] ;  /* 0x00114000017d7983 */ /* 0x000f280000100800 */
[----:B------:R-:W4:Y:S04]  /*35af0*/  @P0 LDG.E.U16 R21, desc[UR20][R114.64] ;  /* 0x0000001472150981 */ /* 0x000f28000c1e1500 */
[----:B--2---:R-:W-:Y:S04]  /*35b00*/  STL [R1+0xf58], R108 ;  /* 0x000f586c01007387 */ /* 0x004fe80000100800 */
[----:B---3--:R0:W-:Y:S04]  /*35b10*/  STL [R1+0xf5c], R109 ;  /* 0x000f5c6d01007387 */ /* 0x0081e80000100800 */
[----:B0-----:R-:W2:Y:S04]  /*35b20*/  LDL.64 R108, [R1+0xcf0] ;  /* 0x000cf000016c7983 */ /* 0x001ea80000100a00 */
[----:B------:R0:W-:Y:S04]  /*35b30*/  @P4 STL [R1+0xe5c], R153 ;  /* 0x000e5c9901004387 */ /* 0x0001e80000100800 */
[----:B------:R-:W3:Y:S04]  /*35b40*/  LDL.64 R58, [R1+0xcc8] ;  /* 0x000cc800013a7983 */ /* 0x000ee80000100a00 */
[----:B0-----:R-:W2:Y:S04]  /*35b50*/  LDL.64 R152, [R1+0xbb0] ;  /* 0x000bb00001987983 */ /* 0x001ea80000100a00 */
[----:B------:R0:W-:Y:S04]  /*35b60*/  @P4 STL [R1+0x104c], R165 ;  /* 0x00104ca501004387 */ /* 0x0001e80000100800 */
[----:B------:R-:W3:Y:S01]  /*35b70*/  LDL.64 R94, [R1+0xb98] ;  /* 0x000b9800015e7983 */ /* 0x000ee20000100a00 */
[----:B------:R-:W-:-:S03]  /*35b80*/  PRMT R26, RZ, 0x7610, R26 ;  /* 0x00007610ff1a7816 */ /* 0x000fc6000000001a */
[----:B----4-:R-:W4:Y:S04]  /*35b90*/  @P4 LDG.E.U16 R96, desc[UR20][R8.64] ;  /* 0x0000001408604981 */ /* 0x010f28000c1e1500 */
[----:B0-----:R-:W3:Y:S04]  /*35ba0*/  LDL R165, [R1+0xe4c] ;  /* 0x000e4c0001a57983 */ /* 0x001ee80000100800 */
[----:B------:R0:W-:Y:S04]  /*35bb0*/  @P0 STL [R1+0x1048], R147 ;  /* 0x0010489301000387 */ /* 0x0001e80000100800 */
[----:B------:R-:W4:Y:S01]  /*35bc0*/  @P0 LDG.E.U16 R26, desc[UR20][R154.64] ;  /* 0x000000149a1a0981 */ /* 0x000f22000c1e1500 */
[----:B------:R-:W-:-:S03]  /*35bd0*/  PRMT R97, RZ, 0x7610, R97 ;  /* 0x00007610ff617816 */ /* 0x000fc60000000061 */
[----:B------:R-:W4:Y:S04]  /*35be0*/  @P0 LDG.E.U16 R20, desc[UR20][R6.64] ;  /* 0x0000001406140981 */ /* 0x000f28000c1e1500 */
[----:B0-----:R-:W4:Y:S04]  /*35bf0*/  LDL R147, [R1+0xe48] ;  /* 0x000e480001937983 */ /* 0x001f280000100800 */
[----:B------:R-:W4:Y:S04]  /*35c00*/  LDL.LU.64 R82, [R1+0x2e60] ;  /* 0x002e600001527983 */ /* 0x000f280000300a00 */
[----:B------:R0:W-:Y:S04]  /*35c10*/  @P4 STL [R1+0x114c], R27 ;  /* 0x00114c1b01004387 */ /* 0x0001e80000100800 */
[----:B------:R-:W4:Y:S04]  /*35c20*/  @P4 LDG.E.U16 R124, desc[UR20][R24.64] ;  /* 0x00000014187c4981 */ /* 0x000f28000c1e1500 */
[----:B------:R-:W4:Y:S04]  /*35c30*/  @P0 LDG.E.U16 R125, desc[UR20][R18.64] ;  /* 0x00000014127d0981 */ /* 0x000f28000c1e1500 */
[----:B0-----:R-:W4:Y:S04]  /*35c40*/  LDL.LU R27, [R1+0x2e58] ;  /* 0x002e5800011b7983 */ /* 0x001f280000300800 */
[----:B------:R-:W4:Y:S04]  /*35c50*/  LDL.LU.64 R114, [R1+0x2e50] ;  /* 0x002e500001727983 */ /* 0x000f280000300a00 */
[----:B--2---:R-:W2:Y:S04]  /*35c60*/  @P0 LDG.E.U16 R97, desc[UR20][R152.64] ;  /* 0x0000001498610981 */ /* 0x004ea8000c1e1500 */
[----:B---3--:R-:W3:Y:S04]  /*35c70*/  @P4 LDG.E.U16 R165, desc[UR20][R58.64] ;  /* 0x000000143aa54981 */ /* 0x008ee8000c1e1500 */
[----:B----4-:R-:W4:Y:S04]  /*35c80*/  @P0 LDG.E.U16 R147, desc[UR20][R94.64] ;  /* 0x000000145e930981 */ /* 0x010f28000c1e1500 */
[----:B------:R-:W2:Y:S04]  /*35c90*/  @P4 LDG.E.U16 R27, desc[UR20][R118.64] ;  /* 0x00000014761b4981 */ /* 0x000ea8000c1e1500 */
[----:B------:R-:W2:Y:S04]  /*35ca0*/  @P4 LDG.E.U16 R114, desc[UR20][R140.64] ;  /* 0x000000148c724981 */ /* 0x000ea8000c1e1500 */
[----:B------:R-:W2:Y:S04]  /*35cb0*/  @P0 LDG.E.U16 R115, desc[UR20][R92.64] ;  /* 0x000000145c730981 */ /* 0x000ea8000c1e1500 */
[----:B------:R-:W2:Y:S04]  /*35cc0*/  LDL.LU.64 R140, [R1+0x2e48] ;  /* 0x002e4800018c7983 */ /* 0x000ea80000300a00 */
[----:B--2---:R-:W2:Y:S04]  /*35cd0*/  @P0 LDG.E.U16 R140, desc[UR20][R2.64] ;  /* 0x00000014028c0981 */ /* 0x004ea8000c1e1500 */
[----:B------:R-:W3:Y:S04]  /*35ce0*/  @P4 LDG.E.U16 R141, desc[UR20][R4.64] ;  /* 0x00000014048d4981 */ /* 0x000ee8000c1e1500 */
[----:B------:R-:W-:Y:S04]  /*35cf0*/  STL [R1+0x28c8], R114 ;  /* 0x0028c87201007387 */ /* 0x000fe80000100800 */
[----:B------:R0:W-:Y:S04]  /*35d00*/  STL [R1+0x28cc], R115 ;  /* 0x0028cc7301007387 */ /* 0x0001e80000100800 */
[----:B0-----:R-:W4:Y:S04]  /*35d10*/  LDL.64 R114, [R1+0xcc0] ;  /* 0x000cc00001727983 */ /* 0x001f280000100a00 */
[----:B------:R0:W-:Y:S04]  /*35d20*/  @P0 STL [R1+0x1148], R21 ;  /* 0x0011481501000387 */ /* 0x0001e80000100800 */
[----:B------:R-:W4:Y:S04]  /*35d30*/  LDL R4, [R1+0xf48] ;  /* 0x000f480001047983 */ /* 0x000f280000100800 */
[----:B------:R-:W4:Y:S04]  /*35d40*/  LDL.64 R92, [R1+0xcb8] ;  /* 0x000cb800015c7983 */ /* 0x000f280000100a00 */
[----:B0-----:R-:W4:Y:S04]  /*35d50*/  LDL R21, [R1+0xf4c] ;  /* 0x000f4c0001157983 */ /* 0x001f280000100800 */
[----:B------:R-:W4:Y:S04]  /*35d60*/  LDL R5, [R1+0x103c] ;  /* 0x00103c0001057983 */ /* 0x000f280000100800 */
[----:B--2---:R-:W-:Y:S04]  /*35d70*/  STL [R1+0xe50], R140 ;  /* 0x000e508c01007387 */ /* 0x004fe80000100800 */
[----:B---3--:R0:W-:Y:S04]  /*35d80*/  STL [R1+0xe54], R141 ;  /* 0x000e548d01007387 */ /* 0x0081e80000100800 */
[----:B------:R-:W2:Y:S04]  /*35d90*/  LDL.64 R2, [R1+0xcb0] ;  /* 0x000cb00001027983 */ /* 0x000ea80000100a00 */
[----:B------:R-:W3:Y:S04]  /*35da0*/  LDL.64 R118, [R1+0xb80] ;  /* 0x000b800001767983 */ /* 0x000ee80000100a00 */
[----:B0-----:R-:W2:Y:S04]  /*35db0*/  LDL.64 R140, [R1+0xb88] ;  /* 0x000b8800018c7983 */ /* 0x001ea80000100a00 */
[----:B------:R-:W3:Y:S04]  /*35dc0*/  LDL.LU.64 R154, [R1+0x2e40] ;  /* 0x002e4000019a7983 */ /* 0x000ee80000300a00 */
[----:B------:R-:W-:Y:S04]  /*35dd0*/  STL [R1+0xf50], R26 ;  /* 0x000f501a01007387 */ /* 0x000fe80000100800 */
[----:B------:R0:W-:Y:S04]  /*35de0*/  STL [R1+0xf54], R27 ;  /* 0x000f541b01007387 */ /* 0x0001e80000100800 */
[----:B0-----:R-:W3:Y:S04]  /*35df0*/  LDL.64 R26, [R1+0xca8] ;  /* 0x000ca800011a7983 */ /* 0x001ee80000100a00 */
[----:B------:R-:W3:Y:S04]  /*35e00*/  LDL.LU.64 R8, [R1+0x2e38] ;  /* 0x002e380001087983 */ /* 0x000ee80000300a00 */
[----:B------:R0:W-:Y:S04]  /*35e10*/  @P4 STL [R1+0x1044], R96 ;  /* 0x0010446001004387 */ /* 0x0001e80000100800 */
[----:B----4-:R-:W4:Y:S04]  /*35e20*/  @P4 LDG.E.U16 R21, desc[UR20][R114.64] ;  /* 0x0000001472154981 */ /* 0x010f28000c1e1500 */
[----:B------:R-:W4:Y:S04]  /*35e30*/  @P4 LDG.E.U16 R5, desc[UR20][R92.64] ;  /* 0x000000145c054981 */ /* 0x000f28000c1e1500 */
[----:B0-----:R-:W4:Y:S04]  /*35e40*/  LDL.LU R96, [R1+0x2e30] ;  /* 0x002e300001607983 */ /* 0x001f280000300800 */
[----:B--2---:R-:W2:Y:S04]  /*35e50*/  @P0 LDG.E.U16 R83, desc[UR20][R140.64] ;  /* 0x000000148c530981 */ /* 0x004ea8000c1e1500 */
[----:B---3--:R-:W3:Y:S04]  /*35e60*/  @P4 LDG.E.U16 R154, desc[UR20][R26.64] ;  /* 0x000000141a9a4981 */ /* 0x008ee8000c1e1500 */
[----:B------:R-:W2:Y:S04]  /*35e70*/  @P0 LDG.E.U16 R8, desc[UR20][R118.64] ;  /* 0x0000001476080981 */ /* 0x000ea8000c1e1500 */
[----:B------:R-:W2:Y:S04]  /*35e80*/  @P4 LDG.E.U16 R9, desc[UR20][R2.64] ;  /* 0x0000001402094981 */ /* 0x000ea8000c1e1500 */
[----:B----4-:R-:W4:Y:S04]  /*35e90*/  @P4 LDG.E.U16 R96, desc[UR20][R108.64] ;  /* 0x000000146c604981 */ /* 0x010f28000c1e1500 */
[----:B------:R-:W2:Y:S04]  /*35ea0*/  LDL.64 R108, [R1+0xb78] ;  /* 0x000b7800016c7983 */ /* 0x000ea80000100a00 */
[----:B----4-:R-:W-:Y:S04]  /*35eb0*/  STL [R1+0x28d0], R96 ;  /* 0x0028d06001007387 */ /* 0x010fe80000100800 */
[----:B------:R0:W-:Y:S04]  /*35ec0*/  STL [R1+0x28d4], R97 ;  /* 0x0028d46101007387 */ /* 0x0001e80000100800 */
[----:B------:R-:W4:Y:S04]  /*35ed0*/  LDL.64 R6, [R1+0xc80] ;  /* 0x000c800001067983 */ /* 0x000f280000100a00 */
[----:B------:R-:W3:Y:S04]  /*35ee0*/  LDL.64 R24, [R1+0xb60] ;  /* 0x000b600001187983 */ /* 0x000ee80000100a00 */
[----:B0-----:R-:W3:Y:S04]  /*35ef0*/  LDL.64 R96, [R1+0xb90] ;  /* 0x000b900001607983 */ /* 0x001ee80000100a00 */
[----:B------:R0:W-:Y:S04]  /*35f00*/  @P0 STL [R1+0xe48], R147 ;  /* 0x000e489301000387 */ /* 0x0001e80000100800 */
[----:B--2---:R-:W2:Y:S04]  /*35f10*/  @P0 LDG.E.U16 R155, desc[UR20][R108.64] ;  /* 0x000000146c9b0981 */ /* 0x004ea8000c1e1500 */
[----:B------:R-:W2:Y:S04]  /*35f20*/  LDL.64 R18, [R1+0xc78] ;  /* 0x000c780001127983 */ /* 0x000ea80000100a00 */
[----:B0-----:R-:W2:Y:S04]  /*35f30*/  LDL R147, [R1+0xe40] ;  /* 0x000e400001937983 */ /* 0x001ea80000100800 */
[----:B----4-:R-:W4:Y:S04]  /*35f40*/  @P4 LDG.E.U16 R82, desc[UR20][R6.64] ;  /* 0x0000001406524981 */ /* 0x010f28000c1e1500 */
[----:B---3--:R-:W3:Y:S04]  /*35f50*/  @P0 LDG.E.U16 R4, desc[UR20][R96.64] ;  /* 0x0000001460040981 */ /* 0x008ee8000c1e1500 */
[----:B--2---:R-:W2:Y:S04]  /*35f60*/  @P0 LDG.E.U16 R147, desc[UR20][R24.64] ;  /* 0x0000001418930981 */ /* 0x004ea8000c1e1500 */
[----:B------:R-:W-:Y:S04]  /*35f70*/  @P0 STL [R1+0x1140], R125 ;  /* 0x0011407d01000387 */ /* 0x000fe80000100800 */
[----:B------:R0:W-:Y:S04]  /*35f80*/  @P4 STL [R1+0x1144], R124 ;  /* 0x0011447c01004387 */ /* 0x0001e80000100800 */
[----:B------:R-:W2:Y:S04]  /*35f90*/  LDL.64 R152, [R1+0xc70] ;  /* 0x000c700001987983 */ /* 0x000ea80000100a00 */
[----:B0-----:R-:W2:Y:S04]  /*35fa0*/  LDL.64 R124, [R1+0xb58] ;  /* 0x000b5800017c7983 */ /* 0x001ea80000100a00 */
[----:B------:R0:W-:Y:S04]  /*35fb0*/  @P4 STL [R1+0xe4c], R165 ;  /* 0x000e4ca501004387 */ /* 0x0001e80000100800 */
[----:B------:R-:W2:Y:S04]  /*35fc0*/  LDL.64 R58, [R1+0xb50] ;  /* 0x000b5000013a7983 */ /* 0x000ea80000100a00 */
[----:B------:R-:W2:Y:S04]  /*35fd0*/  LDL.64 R94, [R1+0xc68] ;  /* 0x000c6800015e7983 */ /* 0x000ea80000100a00 */
[----:B0-----:R-:W2:Y:S04]  /*35fe0*/  LDL R165, [R1+0x1034] ;  /* 0x0010340001a57983 */ /* 0x001ea80000100800 */
[----:B------:R-:W4:Y:S04]  /*35ff0*/  LDL.64 R114, [R1+0xb48] ;  /* 0x000b480001727983 */ /* 0x000f280000100a00 */
[----:B------:R-:W-:Y:S04]  /*36000*/  @P4 STL [R1+0xf4c], R21 ;  /* 0x000f4c1501004387 */ /* 0x000fe80000100800 */
[----:B------:R0:W-:Y:S04]  /*36010*/  @P0 STL [R1+0x1040], R20 ;  /* 0x0010401401000387 */ /* 0x0001e80000100800 */
[----:B------:R-:W4:Y:S04]  /*36020*/  LDL.64 R140, [R1+0xb40] ;  /* 0x000b4000018c7983 */ /* 0x000f280000100a00 */
[----:B------:R-:W4:Y:S04]  /*36030*/  LDL.64 R118, [R1+0xc40] ;  /* 0x000c400001767983 */ /* 0x000f280000100a00 */
[----:B0-----:R-:W4:Y:S04]  /*36040*/  LDL.64 R20, [R1+0xc60] ;  /* 0x000c600001147983 */ /* 0x001f280000100a00 */
[----:B------:R-:W-:Y:S04]  /*36050*/  @P4 STL [R1+0x103c], R5 ;  /* 0x00103c0501004387 */ /* 0x000fe80000100800 */
[----:B---3--:R0:W-:Y:S04]  /*36060*/  @P0 STL [R1+0xf48], R4 ;  /* 0x000f480401000387 */ /* 0x0081e80000100800 */
[----:B------:R-:W3:Y:S04]  /*36070*/  LDL.64 R2, [R1+0xc38] ;  /* 0x000c380001027983 */ /* 0x000ee80000100a00 */
[----:B------:R-:W3:Y:S04]  /*36080*/  LDL.64 R92, [R1+0xb18] ;  /* 0x000b1800015c7983 */ /* 0x000ee80000100a00 */
[----:B0-----:R-:W3:Y:S04]  /*36090*/  LDL.64 R4, [R1+0xb20] ;  /* 0x000b200001047983 */ /* 0x001ee80000100a00 */
[----:B------:R-:W3:Y:S04]  /*360a0*/  LDL.64 R26, [R1+0xc30] ;  /* 0x000c3000011a7983 */ /* 0x000ee80000100a00 */
[----:B------:R-:W-:Y:S04]  /*360b0*/  STL [R1+0x28d8], R154 ;  /* 0x0028d89a01007387 */ /* 0x000fe80000100800 */
[----:B------:R-:W3:Y:S04]  /*360c0*/  LDL.64 R96, [R1+0xb10] ;  /* 0x000b100001607983 */ /* 0x000ee80000100a00 */
[----:B------:R-:W-:Y:S04]  /*360d0*/  STL [R1+0x1138], R8 ;  /* 0x0011380801007387 */ /* 0x000fe80000100800 */
[----:B------:R0:W-:Y:S04]  /*360e0*/  STL [R1+0x113c], R9 ;  /* 0x00113c0901007387 */ /* 0x0001e80000100800 */
[----:B------:R-:W3:Y:S04]  /*360f0*/  LDL.64 R108, [R1+0xb08] ;  /* 0x000b0800016c7983 */ /* 0x000ee80000100a00 */
[----:B0-----:R-:W3:Y:S04]  /*36100*/  LDL.64 R8, [R1+0xc28] ;  /* 0x000c280001087983 */ /* 0x001ee80000100a00 */
[----:B------:R0:W-:Y:S01]  /*36110*/  STL [R1+0x28dc], R155 ;  /* 0x0028dc9b01007387 */ /* 0x0001e20000100800 */
[----:B------:R-:W-:-:S03]  /*36120*/  PRMT R146, RZ, 0x7610, R146 ;  /* 0x00007610ff927816 */ /* 0x000fc60000000092 */
[----:B--2---:R-:W2:Y:S04]  /*36130*/  @P4 LDG.E.U16 R165, desc[UR20][R152.64] ;  /* 0x0000001498a54981 */ /* 0x004ea8000c1e1500 */
[----:B------:R-:W2:Y:S04]  /*36140*/  @P0 LDG.E.U16 R146, desc[UR20][R124.64] ;  /* 0x000000147c920981 */ /* 0x000ea8000c1e1500 */
[----:B0-----:R-:W2:Y:S04]  /*36150*/  LDL R155, [R1+0xe38] ;  /* 0x000e3800019b7983 */ /* 0x001ea80000100800 */
[----:B------:R-:W2:Y:S04]  /*36160*/  LDL.LU.64 R6, [R1+0x2e28] ;  /* 0x002e280001067983 */ /* 0x000ea80000300a00 */
[----:B----4-:R-:W-:Y:S04]  /*36170*/  STL [R1+0xe44], R82 ;  /* 0x000e445201007387 */ /* 0x010fe80000100800 */
[----:B------:R0:W-:Y:S04]  /*36180*/  STL [R1+0x1038], R83 ;  /* 0x0010385301007387 */ /* 0x0001e80000100800 */
[----:B0-----:R-:W4:Y:S04]  /*36190*/  LDL.64 R82, [R1+0xc20] ;  /* 0x000c200001527983 */ /* 0x001f280000100a00 */
[----:B------:R-:W4:Y:S04]  /*361a0*/  LDL.LU.64 R24, [R1+0x2e20] ;  /* 0x002e200001187983 */ /* 0x000f280000300a00 */
[----:B------:R0:W-:Y:S04]  /*361b0*/  @P0 STL [R1+0xe40], R147 ;  /* 0x000e409301000387 */ /* 0x0001e80000100800 */
[----:B0-----:R-:W4:Y:S01]  /*361c0*/  LDL.LU R147, [R1+0x2e18] ;  /* 0x002e180001937983 */ /* 0x001f220000300800 */
[----:B------:R-:W-:-:S06]  /*361d0*/  PRMT R164, RZ, 0x7610, R164 ;  /* 0x00007610ffa47816 */ /* 0x000fcc00000000a4 */
[----:B------:R-:W4:Y:S01]  /*361e0*/  @P4 LDG.E.U16 R164, desc[UR20][R94.64] ;  /* 0x000000145ea44981 */ /* 0x000f22000c1e1500 */
[----:B------:R-:W-:-:S06]  /*361f0*/  PRMT R0, RZ, 0x7610, R0 ;  /* 0x00007610ff007816 */ /* 0x000fcc0000000000 */
[----:B---3--:R-:W3:Y:S04]  /*36200*/  @P4 LDG.E.U16 R0, desc[UR20][R2.64] ;  /* 0x0000001402004981 */ /* 0x008ee8000c1e1500 */
[----:B--2---:R-:W2:Y:S04]  /*36210*/  @P0 LDG.E.U16 R155, desc[UR20][R4.64] ;  /* 0x00000014049b0981 */ /* 0x004ea8000c1e1500 */
[----:B----4-:R-:W4:Y:S04]  /*36220*/  @P4 LDG.E.U16 R147, desc[UR20][R18.64] ;  /* 0x0000001412934981 */ /* 0x010f28000c1e1500 */
[----:B------:R-:W2:Y:S04]  /*36230*/  LDL.LU.64 R18, [R1+0x2e10] ;  /* 0x002e100001127983 */ /* 0x000ea80000300a00 */
[----:B------:R-:W2:Y:S04]  /*36240*/  LDL.LU.64 R124, [R1+0x2e08] ;  /* 0x002e0800017c7983 */ /* 0x000ea80000300a00 */
[----:B------:R-:W-:Y:S04]  /*36250*/  STL [R1+0xf40], R146 ;  /* 0x000f409201007387 */ /* 0x000fe80000100800 */
[----:B----4-:R0:W-:Y:S04]  /*36260*/  STL [R1+0xf44], R147 ;  /* 0x000f449301007387 */ /* 0x0101e80000100800 */
[----:B0-----:R-:W4:Y:S04]  /*36270*/  LDL.64 R146, [R1+0xb00] ;  /* 0x000b000001927983 */ /* 0x001f280000100a00 */
[----:B------:R-:W3:Y:S04]  /*36280*/  LDL.LU.64 R152, [R1+0x2e00] ;  /* 0x002e000001987983 */ /* 0x000ee80000300a00 */
[----:B------:R0:W-:Y:S04]  /*36290*/  @P4 STL [R1+0x1034], R165 ;  /* 0x001034a501004387 */ /* 0x0001e80000100800 */
[----:B--2---:R-:W2:Y:S04]  /*362a0*/  @P0 LDG.E.U16 R125, desc[UR20][R96.64] ;  /* 0x00000014607d0981 */ /* 0x004ea8000c1e1500 */
[----:B0-----:R-:W2:Y:S04]  /*362b0*/  LDL.LU R165, [R1+0x2df8] ;  /* 0x002df80001a57983 */ /* 0x001ea80000300800 */
[----:B---3--:R-:W3:Y:S04]  /*362c0*/  @P4 LDG.E.U16 R152, desc[UR20][R82.64] ;  /* 0x0000001452984981 */ /* 0x008ee8000c1e1500 */
[----:B----4-:R-:W4:Y:S04]  /*362d0*/  @P0 LDG.E.U16 R153, desc[UR20][R146.64] ;  /* 0x0000001492990981 */ /* 0x010f28000c1e1500 */
[----:B--2---:R-:W2:Y:S04]  /*362e0*/  @P0 LDG.E.U16 R165, desc[UR20][R58.64] ;  /* 0x000000143aa50981 */ /* 0x004ea8000c1e1500 */
[----:B------:R-:W2:Y:S04]  /*362f0*/  LDL.LU.64 R58, [R1+0x2df0] ;  /* 0x002df000013a7983 */ /* 0x000ea80000300a00 */
[----:B------:R-:W3:Y:S04]  /*36300*/  LDL.LU.64 R94, [R1+0x2de8] ;  /* 0x002de800015e7983 */ /* 0x000ee80000300a00 */
[----:B--2---:R-:W2:Y:S04]  /*36310*/  @P4 LDG.E.U16 R58, desc[UR20][R118.64] ;  /* 0x00000014763a4981 */ /* 0x004ea8000c1e1500 */
[----:B---3--:R-:W3:Y:S04]  /*36320*/  @P4 LDG.E.U16 R94, desc[UR20][R20.64] ;  /* 0x00000014145e4981 */ /* 0x008ee8000c1e1500 */
[----:B------:R-:W2:Y:S04]  /*36330*/  @P0 LDG.E.U16 R95, desc[UR20][R140.64] ;  /* 0x000000148c5f0981 */ /* 0x000ea8000c1e1500 */
[----:B------:R-:W2:Y:S04]  /*36340*/  @P0 LDG.E.U16 R59, desc[UR20][R114.64] ;  /* 0x00000014723b0981 */ /* 0x000ea8000c1e1500 */
[----:B------:R-:W-:Y:S04]  /*36350*/  STL [R1+0x1134], R164 ;  /* 0x001134a401007387 */ /* 0x000fe80000100800 */
[----:B------:R0:W-:Y:S04]  /*36360*/  STL [R1+0x1030], R165 ;  /* 0x001030a501007387 */ /* 0x0001e80000100800 */
[----:B------:R-:W4:Y:S04]  /*36370*/  LDL.64 R20, [R1+0xab8] ;  /* 0x000ab80001147983 */ /* 0x000f280000100a00 */
[----:B------:R-:W4:Y:S04]  /*36380*/  LDL.64 R114, [R1+0xac0] ;  /* 0x000ac00001727983 */ /* 0x000f280000100a00 */
[----:B0-----:R-:W4:Y:S04]  /*36390*/  LDL.64 R164, [R1+0xac8] ;  /* 0x000ac80001a47983 */ /* 0x001f280000100a00 */
[----:B---3--:R-:W-:Y:S04]  /*363a0*/  STL [R1+0x28e0], R94 ;  /* 0x0028e05e01007387 */ /* 0x008fe80000100800 */
[----:B------:R-:W3:Y:S04]  /*363b0*/  LDL.64 R140, [R1+0xab0] ;  /* 0x000ab000018c7983 */ /* 0x000ee80000100a00 */
[----:B--2---:R-:W-:Y:S04]  /*363c0*/  STL [R1+0x28e4], R95 ;  /* 0x0028e45f01007387 */ /* 0x004fe80000100800 */
[----:B------:R-:W-:Y:S04]  /*363d0*/  STL [R1+0xe3c], R58 ;  /* 0x000e3c3a01007387 */ /* 0x000fe80000100800 */
[----:B------:R0:W-:Y:S04]  /*363e0*/  STL [R1+0x1130], R59 ;  /* 0x0011303b01007387 */ /* 0x0001e80000100800 */
[----:B------:R-:W2:Y:S04]  /*363f0*/  LDL.64 R118, [R1+0xaa0] ;  /* 0x000aa00001767983 */ /* 0x000ea80000100a00 */
[----:B----4-:R-:W4:Y:S04]  /*36400*/  @P0 LDG.E.U16 R6, desc[UR20][R20.64] ;  /* 0x0000001414060981 */ /* 0x010f28000c1e1500 */
[----:B0-----:R-:W3:Y:S04]  /*36410*/  LDL.64 R58, [R1+0xaa8] ;  /* 0x000aa800013a7983 */ /* 0x001ee80000100a00 */
[----:B------:R-:W4:Y:S04]  /*36420*/  LDL.LU.64 R4, [R1+0x2de0] ;  /* 0x002de00001047983 */ /* 0x000f280000300a00 */
[----:B------:R-:W4:Y:S04]  /*36430*/  LDL.LU.64 R2, [R1+0x2dd8] ;  /* 0x002dd80001027983 */ /* 0x000f280000300a00 */
[----:B------:R-:W4:Y:S04]  /*36440*/  @P4 LDG.E.U16 R124, desc[UR20][R164.64] ;  /* 0x00000014a47c4981 */ /* 0x000f28000c1e1500 */
[----:B--2---:R-:W2:Y:S04]  /*36450*/  @P0 LDG.E.U16 R18, desc[UR20][R118.64] ;  /* 0x0000001476120981 */ /* 0x004ea8000c1e1500 */
[----:B---3--:R-:W3:Y:S04]  /*36460*/  @P4 LDG.E.U16 R19, desc[UR20][R58.64] ;  /* 0x000000143a134981 */ /* 0x008ee8000c1e1500 */
[----:B----4-:R-:W4:Y:S04]  /*36470*/  @P0 LDG.E.U16 R4, desc[UR20][R108.64] ;  /* 0x000000146c040981 */ /* 0x010f28000c1e1500 */
[----:B------:R-:W2:Y:S04]  /*36480*/  @P4 LDG.E.U16 R2, desc[UR20][R26.64] ;  /* 0x000000141a024981 */ /* 0x000ea8000c1e1500 */
[----:B------:R-:W3:Y:S04]  /*36490*/  @P0 LDG.E.U16 R3, desc[UR20][R92.64] ;  /* 0x000000145c030981 */ /* 0x000ee8000c1e1500 */
[----:B------:R-:W4:Y:S04]  /*364a0*/  @P4 LDG.E.U16 R5, desc[UR20][R8.64] ;  /* 0x0000001408054981 */ /* 0x000f28000c1e1500 */
[----:B------:R0:W-:Y:S04]  /*364b0*/  STL [R1+0xf3c], R0 ;  /* 0x000f3c0001007387 */ /* 0x0001e80000100800 */
[----:B0-----:R-:W4:Y:S04]  /*364c0*/  LDL.LU R0, [R1+0x2dd0] ;  /* 0x002dd00001007983 */ /* 0x001f280000300800 */
[----:B------:R-:W4:Y:S04]  /*364d0*/  LDL.64 R92, [R1+0xa98] ;  /* 0x000a9800015c7983 */ /* 0x000f280000100a00 */
[----:B--2---:R-:W-:Y:S04]  /*364e0*/  STL [R1+0x102c], R2 ;  /* 0x00102c0201007387 */ /* 0x004fe80000100800 */
[----:B---3--:R0:W-:Y:S04]  /*364f0*/  STL [R1+0xf38], R3 ;  /* 0x000f380301007387 */ /* 0x0081e80000100800 */
[----:B------:R-:W2:Y:S04]  /*36500*/  LDL.64 R26, [R1+0xa90] ;  /* 0x000a9000011a7983 */ /* 0x000ea80000100a00 */
[----:B------:R-:W3:Y:S04]  /*36510*/  LDL.64 R108, [R1+0xa80] ;  /* 0x000a8000016c7983 */ /* 0x000ee80000100a00 */
[----:B0-----:R-:W2:Y:S04]  /*36520*/  LDL.64 R2, [R1+0xa88] ;  /* 0x000a880001027983 */ /* 0x001ea80000100a00 */
[----:B----4-:R-:W-:Y:S04]  /*36530*/  STL [R1+0x1128], R4 ;  /* 0x0011280401007387 */ /* 0x010fe80000100800 */
[----:B------:R0:W-:Y:S04]  /*36540*/  STL [R1+0x112c], R5 ;  /* 0x00112c0501007387 */ /* 0x0001e80000100800 */
[----:B------:R-:W4:Y:S04]  /*36550*/  LDL.64 R96, [R1+0xa28] ;  /* 0x000a280001607983 */ /* 0x000f280000100a00 */
[----:B------:R-:W3:Y:S04]  /*36560*/  @P4 LDG.E.U16 R25, desc[UR20][R92.64] ;  /* 0x000000145c194981 */ /* 0x000ee8000c1e1500 */
[----:B0-----:R-:W3:Y:S04]  /*36570*/  LDL.64 R4, [R1+0xa38] ;  /* 0x000a380001047983 */ /* 0x001ee80000100a00 */
[----:B------:R-:W-:Y:S04]  /*36580*/  STL [R1+0x28e8], R152 ;  /* 0x0028e89801007387 */ /* 0x000fe80000100800 */
[----:B------:R-:W3:Y:S04]  /*36590*/  LDL.64 R8, [R1+0xa30] ;  /* 0x000a300001087983 */ /* 0x000ee80000100a00 */
[----:B------:R-:W3:Y:S04]  /*365a0*/  LDL.64 R82, [R1+0xa20] ;  /* 0x000a200001527983 */ /* 0x000ee80000100a00 */
[----:B------:R-:W-:Y:S04]  /*365b0*/  STL [R1+0x28ec], R153 ;  /* 0x0028ec9901007387 */ /* 0x000fe80000100800 */
[----:B------:R-:W3:Y:S04]  /*365c0*/  LDL.64 R146, [R1+0xa18] ;  /* 0x000a180001927983 */ /* 0x000ee80000100a00 */
[----:B------:R-:W3:Y:S04]  /*365d0*/  LDL.64 R164, [R1+0xa10] ;  /* 0x000a100001a47983 */ /* 0x000ee80000100a00 */
[----:B------:R-:W-:Y:S04]  /*365e0*/  STL [R1+0xe34], R124 ;  /* 0x000e347c01007387 */ /* 0x000fe80000100800 */
[----:B------:R0:W-:Y:S04]  /*365f0*/  STL [R1+0x1028], R125 ;  /* 0x0010287d01007387 */ /* 0x0001e80000100800 */
[----:B0-----:R-:W3:Y:S04]  /*36600*/  LDL.64 R124, [R1+0xa08] ;  /* 0x000a0800017c7983 */ /* 0x001ee80000100a00 */
[----:B------:R-:W-:Y:S04]  /*36610*/  @P0 STL [R1+0xe38], R155 ;  /* 0x000e389b01000387 */ /* 0x000fe80000100800 */
[----:B------:R-:W3:Y:S04]  /*36620*/  LDL.LU.64 R20, [R1+0x2dc8] ;  /* 0x002dc80001147983 */ /* 0x000ee80000300a00 */
[----:B------:R0:W-:Y:S04]  /*36630*/  STL [R1+0xe30], R6 ;  /* 0x000e300601007387 */ /* 0x0001e80000100800 */
[----:B0-----:R-:W3:Y:S01]  /*36640*/  LDL.LU R6, [R1+0x2dc0] ;  /* 0x002dc00001067983 */ /* 0x001ee20000300800 */
[----:B------:R-:W-:-:S02]  /*36650*/  PRMT R10, RZ, 0x7610, R10 ;  /* 0x00007610ff0a7816 */ /* 0x000fc4000000000a */
[----:B------:R-:W-:Y:S02]  /*36660*/  PRMT R11, RZ, 0x7610, R11 ;  /* 0x00007610ff0b7816 */ /* 0x000fe4000000000b */
[----:B------:R-:W-:Y:S02]  /*36670*/  PRMT R42, RZ, 0x7610, R42 ;  /* 0x00007610ff2a7816 */ /* 0x000fe4000000002a */
[----:B------:R-:W-:Y:S02]  /*36680*/  PRMT R43, RZ, 0x7610, R43 ;  /* 0x00007610ff2b7816 */ /* 0x000fe4000000002b */
[----:B------:R-:W-:Y:S02]  /*36690*/  PRMT R150, RZ, 0x7610, R150 ;  /* 0x00007610ff967816 */ /* 0x000fe40000000096 */
[----:B------:R-:W-:Y:S02]  /*366a0*/  PRMT R151, RZ, 0x7610, R151 ;  /* 0x00007610ff977816 */ /* 0x000fe40000000097 */
[----:B------:R-:W-:-:S02]  /*366b0*/  PRMT R12, RZ, 0x7610, R12 ;  /* 0x00007610ff0c7816 */ /* 0x000fc4000000000c */
[----:B------:R-:W-:Y:S01]  /*366c0*/  PRMT R13, RZ, 0x7610, R13 ;  /* 0x00007610ff0d7816 */ /* 0x000fe2000000000d */
[----:B--2---:R-:W2:Y:S04]  /*366d0*/  @P0 LDG.E.U16 R24, desc[UR20][R2.64] ;  /* 0x0000001402180981 */ /* 0x004ea8000c1e1500 */
[----:B----4-:R-:W4:Y:S04]  /*366e0*/  @P0 LDG.E.U16 R10, desc[UR20][R96.64] ;  /* 0x00000014600a0981 */ /* 0x010f28000c1e1500 */
[----:B---3--:R-:W3:Y:S04]  /*366f0*/  @P4 LDG.E.U16 R7, desc[UR20][R4.64] ;  /* 0x0000001404074981 */ /* 0x008ee8000c1e1500 */
[----:B------:R-:W2:Y:S04]  /*36700*/  @P4 LDG.E.U16 R11, desc[UR20][R8.64] ;  /* 0x00000014080b4981 */ /* 0x000ea8000c1e1500 */
[----:B------:R-:W2:Y:S04]  /*36710*/  @P0 LDG.E.U16 R43, desc[UR20][R82.64] ;  /* 0x00000014522b0981 */ /* 0x000ea8000c1e1500 */
[----:B------:R-:W2:Y:S04]  /*36720*/  @P4 LDG.E.U16 R42, desc[UR20][R146.64] ;  /* 0x00000014922a4981 */ /* 0x000ea8000c1e1500 */
[----:B------:R-:W2:Y:S04]  /*36730*/  @P4 LDG.E.U16 R150, desc[UR20][R124.64] ;  /* 0x000000147c964981 */ /* 0x000ea8000c1e1500 */
[----:B------:R-:W2:Y:S04]  /*36740*/  @P0 LDG.E.U16 R20, desc[UR20][R140.64] ;  /* 0x000000148c140981 */ /* 0x000ea8000c1e1500 */
[----:B------:R-:W3:Y:S04]  /*36750*/  @P4 LDG.E.U16 R21, desc[UR20][R114.64] ;  /* 0x0000001472154981 */ /* 0x000ee8000c1e1500 */
[----:B------:R-:W4:Y:S04]  /*36760*/  LDL.LU R115, [R1+0x121c] ;  /* 0x00121c0001737983 */ /* 0x000f280000300800 */
[----:B------:R-:W4:Y:S04]  /*36770*/  LDL.LU R114, [R1+0x1218] ;  /* 0x0012180001727983 */ /* 0x000f280000300800 */
[----:B------:R-:W4:Y:S04]  /*36780*/  LDL.64 R140, [R1+0x9f8] ;  /* 0x0009f800018c7983 */ /* 0x000f280000100a00 */
[----:B------:R-:W-:Y:S04]  /*36790*/  STL [R1+0x1020], R18 ;  /* 0x0010201201007387 */ /* 0x000fe80000100800 */
[----:B------:R0:W-:Y:S04]  /*367a0*/  STL [R1+0x1024], R19 ;  /* 0x0010241301007387 */ /* 0x0001e80000100800 */
[----:B0-----:R-:W4:Y:S04]  /*367b0*/  LDL.64 R18, [R1+0x9b8] ;  /* 0x0009b80001127983 */ /* 0x001f280000100a00 */
[----:B--2---:R-:W-:Y:S04]  /*367c0*/  STL [R1+0xf30], R20 ;  /* 0x000f301401007387 */ /* 0x004fe80000100800 */
[----:B---3--:R0:W-:Y:S04]  /*367d0*/  STL [R1+0xf34], R21 ;  /* 0x000f341501007387 */ /* 0x0081e80000100800 */
[----:B------:R-:W2:Y:S04]  /*367e0*/  LDL.64 R58, [R1+0x9a8] ;  /* 0x0009a800013a7983 */ /* 0x000ea80000100a00 */
[----:B------:R-:W3:Y:S04]  /*367f0*/  LDL.64 R118, [R1+0x998] ;  /* 0x0009980001767983 */ /* 0x000ee80000100a00 */
[----:B0-----:R-:W3:Y:S04]  /*36800*/  LDL.64 R20, [R1+0x9b0] ;  /* 0x0009b00001147983 */ /* 0x001ee80000100a00 */
[----:B------:R-:W3:Y:S04]  /*36810*/  LDL.LU.64 R92, [R1+0x2db8] ;  /* 0x002db800015c7983 */ /* 0x000ee80000300a00 */
[----:B----4-:R-:W4:Y:S04]  /*36820*/  @P0 LDG.E.U16 R151, desc[UR20][R140.64] ;  /* 0x000000148c970981 */ /* 0x010f28000c1e1500 */
[----:B------:R-:W4:Y:S01]  /*36830*/  LDL.LU.64 R2, [R1+0x2db0] ;  /* 0x002db00001027983 */ /* 0x000f220000300a00 */
[----:B------:R-:W-:-:S03]  /*36840*/  PRMT R17, RZ, 0x7610, R17 ;  /* 0x00007610ff117816 */ /* 0x000fc60000000011 */
[----:B--2---:R-:W2:Y:S04]  /*36850*/  @P4 LDG.E.U16 R12, desc[UR20][R58.64] ;  /* 0x000000143a0c4981 */ /* 0x004ea8000c1e1500 */
[----:B---3--:R-:W3:Y:S04]  /*36860*/  @P0 LDG.E.U16 R13, desc[UR20][R20.64] ;  /* 0x00000014140d0981 */ /* 0x008ee8000c1e1500 */
[----:B------:R-:W2:Y:S04]  /*36870*/  @P4 LDG.E.U16 R92, desc[UR20][R26.64] ;  /* 0x000000141a5c4981 */ /* 0x000ea8000c1e1500 */
[----:B------:R-:W3:Y:S04]  /*36880*/  @P0 LDG.E.U16 R93, desc[UR20][R108.64] ;  /* 0x000000146c5d0981 */ /* 0x000ee8000c1e1500 */
[----:B------:R-:W-:Y:S04]  /*36890*/  STL [R1+0x1120], R24 ;  /* 0x0011201801007387 */ /* 0x000fe80000100800 */
[----:B------:R0:W-:Y:S04]  /*368a0*/  STL [R1+0x1124], R25 ;  /* 0x0011241901007387 */ /* 0x0001e80000100800 */
[----:B------:R-:W4:Y:S04]  /*368b0*/  LDL.64 R26, [R1+0x990] ;  /* 0x00099000011a7983 */ /* 0x000f280000100a00 */
[----:B------:R-:W4:Y:S04]  /*368c0*/  @P0 LDG.E.U16 R17, desc[UR20][R164.64] ;  /* 0x00000014a4110981 */ /* 0x000f28000c1e1500 */
[----:B0-----:R-:W4:Y:S04]  /*368d0*/  LDL.64 R24, [R1+0x9a0] ;  /* 0x0009a00001187983 */ /* 0x001f280000100a00 */
[----:B--2---:R-:W-:Y:S04]  /*368e0*/  STL [R1+0x28f0], R92 ;  /* 0x0028f05c01007387 */ /* 0x004fe80000100800 */
[----:B------:R-:W2:Y:S04]  /*368f0*/  LDL.64 R108, [R1+0x988] ;  /* 0x00098800016c7983 */ /* 0x000ea80000100a00 */
[----:B---3--:R-:W-:Y:S04]  /*36900*/  STL [R1+0x28f4], R93 ;  /* 0x0028f45d01007387 */ /* 0x008fe80000100800 */
[----:B------:R-:W3:Y:S04]  /*36910*/  LDL.LU.64 R4, [R1+0x2da8] ;  /* 0x002da80001047983 */ /* 0x000ee80000300a00 */
[----:B------:R0:W-:Y:S04]  /*36920*/  STL [R1+0xf2c], R7 ;  /* 0x000f2c0701007387 */ /* 0x0001e80000100800 */
[----:B0-----:R-:W3:Y:S04]  /*36930*/  LDL.LU R7, [R1+0x2da4] ;  /* 0x002da40001077983 */ /* 0x001ee80000300800 */
[----:B------:R0:W-:Y:S04]  /*36940*/  STL [R1+0xf28], R10 ;  /* 0x000f280a01007387 */ /* 0x0001e80000100800 */
[----:B0-----:R-:W3:Y:S04]  /*36950*/  LDL.LU R10, [R1+0x2da0] ;  /* 0x002da000010a7983 */ /* 0x001ee80000300800 */
[----:B------:R-:W3:Y:S04]  /*36960*/  LDL.LU R97, [R1+0x1214] ;  /* 0x0012140001617983 */ /* 0x000ee80000300800 */
[----:B------:R-:W3:Y:S04]  /*36970*/  LDL.LU R96, [R1+0x1210] ;  /* 0x0012100001607983 */ /* 0x000ee80000300800 */
[----:B------:R-:W3:Y:S04]  /*36980*/  LDL.LU.64 R8, [R1+0x2d98] ;  /* 0x002d980001087983 */ /* 0x000ee80000300a00 */
[----:B------:R0:W-:Y:S04]  /*36990*/  STL [R1+0x101c], R11 ;  /* 0x00101c0b01007387 */ /* 0x0001e80000100800 */
[----:B0-----:R-:W3:Y:S04]  /*369a0*/  LDL.LU R11, [R1+0x2d90] ;  /* 0x002d9000010b7983 */ /* 0x001ee80000300800 */
[----:B------:R-:W3:Y:S04]  /*369b0*/  LDL.64 R82, [R1+0x980] ;  /* 0x0009800001527983 */ /* 0x000ee80000100a00 */
[----:B------:R-:W3:Y:S04]  /*369c0*/  LDL.64 R164, [R1+0x940] ;  /* 0x0009400001a47983 */ /* 0x000ee80000100a00 */
[----:B------:R-:W-:Y:S04]  /*369d0*/  STL [R1+0x111c], R42 ;  /* 0x00111c2a01007387 */ /* 0x000fe80000100800 */
[----:B------:R0:W-:Y:S04]  /*369e0*/  STL [R1+0x1018], R43 ;  /* 0x0010182b01007387 */ /* 0x0001e80000100800 */
[----:B------:R-:W3:Y:S04]  /*369f0*/  LDL.64 R124, [R1+0x920] ;  /* 0x00092000017c7983 */ /* 0x000ee80000100a00 */
[----:B------:R-:W3:Y:S04]  /*36a00*/  LDL.64 R146, [R1+0x928] ;  /* 0x0009280001927983 */ /* 0x000ee80000100a00 */
[----:B0-----:R-:W3:Y:S04]  /*36a10*/  LDL.64 R42, [R1+0x930] ;  /* 0x00093000012a7983 */ /* 0x001ee80000100a00 */
[----:B------:R-:W-:Y:S04]  /*36a20*/  STL [R1+0x28f8], R150 ;  /* 0x0028f89601007387 */ /* 0x000fe80000100800 */
[----:B------:R-:W3:Y:S04]  /*36a30*/  LDL.64 R140, [R1+0x918] ;  /* 0x00091800018c7983 */ /* 0x000ee80000100a00 */
[----:B----4-:R-:W-:Y:S04]  /*36a40*/  STL [R1+0x28fc], R151 ;  /* 0x0028fc9701007387 */ /* 0x010fe80000100800 */
[----:B------:R-:W-:Y:S04]  /*36a50*/  STL [R1+0x1014], R12 ;  /* 0x0010140c01007387 */ /* 0x000fe80000100800 */
[----:B------:R0:W-:Y:S04]  /*36a60*/  STL [R1+0xf20], R13 ;  /* 0x000f200d01007387 */ /* 0x0001e80000100800 */
[----:B------:R-:W4:Y:S04]  /*36a70*/  LDL.64 R58, [R1+0x910] ;  /* 0x00091000013a7983 */ /* 0x000f280000100a00 */
[----:B0-----:R-:W4:Y:S01]  /*36a80*/  LDL.64 R12, [R1+0x908] ;  /* 0x00090800010c7983 */ /* 0x001f220000100a00 */
[----:B------:R-:W-:-:S02]  /*36a90*/  PRMT R137, RZ, 0x7610, R137 ;  /* 0x00007610ff897816 */ /* 0x000fc40000000089 */
[----:B------:R-:W-:Y:S02]  /*36aa0*/  PRMT R14, RZ, 0x7610, R14 ;  /* 0x00007610ff0e7816 */ /* 0x000fe4000000000e */
[----:B------:R-:W-:Y:S02]  /*36ab0*/  PRMT R15, RZ, 0x7610, R15 ;  /* 0x00007610ff0f7816 */ /* 0x000fe4000000000f */
[----:B------:R-:W-:Y:S01]  /*36ac0*/  PRMT R16, RZ, 0x7610, R16 ;  /* 0x00007610ff107816 */ /* 0x000fe20000000010 */
[----:B------:R-:W4:Y:S04]  /*36ad0*/  @P0 LDG.E.U16 R137, desc[UR20][R118.64] ;  /* 0x0000001476890981 */ /* 0x000f28000c1e1500 */
[----:B------:R-:W4:Y:S04]  /*36ae0*/  @P0 LDG.E.U16 R14, desc[UR20][R26.64] ;  /* 0x000000141a0e0981 */ /* 0x000f28000c1e1500 */
[----:B------:R-:W4:Y:S04]  /*36af0*/  @P4 LDG.E.U16 R15, desc[UR20][R24.64] ;  /* 0x00000014180f4981 */ /* 0x000f28000c1e1500 */
[----:B------:R-:W4:Y:S01]  /*36b00*/  @P4 LDG.E.U16 R16, desc[UR20][R18.64] ;  /* 0x0000001412104981 */ /* 0x000f22000c1e1500 */
[----:B------:R-:W-:-:S02]  /*36b10*/  PRMT R90, RZ, 0x7610, R90 ;  /* 0x00007610ff5a7816 */ /* 0x000fc4000000005a */
[----:B------:R-:W-:Y:S01]  /*36b20*/  PRMT R91, RZ, 0x7610, R91 ;  /* 0x00007610ff5b7816 */ /* 0x000fe2000000005b */
[----:B------:R-:W4:Y:S01]  /*36b30*/  LDL.64 R118, [R1+0x900] ;  /* 0x0009000001767983 */ /* 0x000f220000100a00 */
[----:B------:R-:W-:Y:S02]  /*36b40*/  PRMT R28, RZ, 0x7610, R28 ;  /* 0x00007610ff1c7816 */ /* 0x000fe4000000001c */
[----:B------:R-:W-:Y:S02]  /*36b50*/  PRMT R29, RZ, 0x7610, R29 ;  /* 0x00007610ff1d7816 */ /* 0x000fe4000000001d */
[----:B------:R-:W-:Y:S02]  /*36b60*/  PRMT R30, RZ, 0x7610, R30 ;  /* 0x00007610ff1e7816 */ /* 0x000fe4000000001e */
[----:B------:R-:W-:Y:S02]  /*36b70*/  PRMT R31, RZ, 0x7610, R31 ;  /* 0x00007610ff1f7816 */ /* 0x000fe4000000001f */
[----:B------:R-:W-:-:S02]  /*36b80*/  PRMT R44, RZ, 0x7610, R44 ;  /* 0x00007610ff2c7816 */ /* 0x000fc4000000002c */
[----:B------:R-:W-:Y:S01]  /*36b90*/  PRMT R45, RZ, 0x7610, R45 ;  /* 0x00007610ff2d7816 */ /* 0x000fe2000000002d */
[----:B--2---:R-:W2:Y:S04]  /*36ba0*/  @P4 LDG.E.U16 R90, desc[UR20][R108.64] ;  /* 0x000000146c5a4981 */ /* 0x004ea8000c1e1500 */
[----:B---3--:R-:W3:Y:S04]  /*36bb0*/  @P0 LDG.E.U16 R91, desc[UR20][R82.64] ;  /* 0x00000014525b0981 */ /* 0x008ee8000c1e1500 */
[----:B------:R-:W3:Y:S04]  /*36bc0*/  @P4 LDG.E.U16 R45, desc[UR20][R164.64] ;  /* 0x00000014a42d4981 */ /* 0x000ee8000c1e1500 */
[----:B------:R-:W3:Y:S04]  /*36bd0*/  @P0 LDG.E.U16 R28, desc[UR20][R124.64] ;  /* 0x000000147c1c0981 */ /* 0x000ee8000c1e1500 */
[----:B------:R-:W3:Y:S04]  /*36be0*/  @P4 LDG.E.U16 R29, desc[UR20][R146.64] ;  /* 0x00000014921d4981 */ /* 0x000ee8000c1e1500 */
[----:B------:R-:W3:Y:S04]  /*36bf0*/  @P0 LDG.E.U16 R31, desc[UR20][R42.64] ;  /* 0x000000142a1f0981 */ /* 0x000ee8000c1e1500 */
[----:B------:R-:W3:Y:S04]  /*36c00*/  @P4 LDG.E.U16 R30, desc[UR20][R140.64] ;  /* 0x000000148c1e4981 */ /* 0x000ee8000c1e1500 */
[----:B----4-:R-:W4:Y:S04]  /*36c10*/  @P4 LDG.E.U16 R115, desc[UR20][R58.64] ;  /* 0x000000143a734981 */ /* 0x010f28000c1e1500 */
[----:B------:R-:W4:Y:S04]  /*36c20*/  @P0 LDG.E.U16 R44, desc[UR20][R12.64] ;  /* 0x000000140c2c0981 */ /* 0x000f28000c1e1500 */
[----:B------:R-:W-:Y:S04]  /*36c30*/  STL [R1+0x2a30], R137 ;  /* 0x002a308901007387 */ /* 0x000fe80000100800 */
[----:B------:R-:W4:Y:S04]  /*36c40*/  LDL.LU R155, [R1+0xff8] ;  /* 0x000ff800019b7983 */ /* 0x000f280000300800 */
[----:B------:R-:W-:Y:S04]  /*36c50*/  STL [R1+0x1110], R14 ;  /* 0x0011100e01007387 */ /* 0x000fe80000100800 */
[----:B------:R0:W-:Y:S01]  /*36c60*/  STL [R1+0x1114], R15 ;  /* 0x0011140f01007387 */ /* 0x0001e20000100800 */
[----:B------:R-:W-:-:S02]  /*36c70*/  PRMT R22, RZ, 0x7610, R22 ;  /* 0x00007610ff167816 */ /* 0x000fc40000000016 */
[----:B------:R-:W-:Y:S01]  /*36c80*/  PRMT R160, RZ, 0x7610, R160 ;  /* 0x00007610ffa07816 */ /* 0x000fe200000000a0 */
[----:B------:R-:W4:Y:S04]  /*36c90*/  @P0 LDG.E.U16 R114, desc[UR20][R118.64] ;  /* 0x0000001476720981 */ /* 0x000f28000c1e1500 */
[----:B0-----:R-:W4:Y:S04]  /*36ca0*/  LDL.64 R14, [R1+0x8c8] ;  /* 0x0008c800010e7983 */ /* 0x001f280000100a00 */
[----:B------:R-:W-:Y:S04]  /*36cb0*/  STL [R1+0xf24], R16 ;  /* 0x000f241001007387 */ /* 0x000fe80000100800 */
[----:B------:R0:W-:Y:S04]  /*36cc0*/  STL [R1+0x1118], R17 ;  /* 0x0011181101007387 */ /* 0x0001e80000100800 */
[----:B------:R-:W4:Y:S04]  /*36cd0*/  LDL.64 R18, [R1+0x8a8] ;  /* 0x0008a80001127983 */ /* 0x000f280000100a00 */
[----:B------:R-:W4:Y:S04]  /*36ce0*/  LDL.64 R20, [R1+0x8b0] ;  /* 0x0008b00001147983 */ /* 0x000f280000100a00 */
[----:B0-----:R-:W4:Y:S04]  /*36cf0*/  LDL.64 R16, [R1+0x8b8] ;  /* 0x0008b80001107983 */ /* 0x001f280000100a00 */
[----:B------:R-:W4:Y:S04]  /*36d00*/  LDL.64 R108, [R1+0x898] ;  /* 0x00089800016c7983 */ /* 0x000f280000100a00 */
[----:B------:R-:W4:Y:S04]  /*36d10*/  LDL.64 R24, [R1+0x8a0] ;  /* 0x0008a00001187983 */ /* 0x000f280000100a00 */
[----:B--2---:R-:W-:Y:S04]  /*36d20*/  STL [R1+0x2900], R90 ;  /* 0x0029005a01007387 */ /* 0x004fe80000100800 */
[----:B------:R-:W2:Y:S04]  /*36d30*/  LDL.64 R26, [R1+0x628] ;  /* 0x00062800011a7983 */ /* 0x000ea80000100a00 */
[----:B------:R-:W2:Y:S04]  /*36d40*/  LDL.64 R82, [R1+0x890] ;  /* 0x0008900001527983 */ /* 0x000ea80000100a00 */
[----:B---3--:R-:W-:Y:S04]  /*36d50*/  STL [R1+0x2904], R91 ;  /* 0x0029045b01007387 */ /* 0x008fe80000100800 */
[----:B------:R-:W3:Y:S04]  /*36d60*/  LDL.64 R164, [R1+0x618] ;  /* 0x0006180001a47983 */ /* 0x000ee80000100a00 */
[----:B------:R-:W-:Y:S04]  /*36d70*/  STL [R1+0x1008], R28 ;  /* 0x0010081c01007387 */ /* 0x000fe80000100800 */
[----:B------:R0:W-:Y:S04]  /*36d80*/  STL [R1+0x100c], R29 ;  /* 0x00100c1d01007387 */ /* 0x0001e80000100800 */
[----:B------:R-:W3:Y:S04]  /*36d90*/  LDL.64 R124, [R1+0x5e0] ;  /* 0x0005e000017c7983 */ /* 0x000ee80000100a00 */
[----:B0-----:R-:W3:Y:S04]  /*36da0*/  LDL.64 R28, [R1+0x870] ;  /* 0x00087000011c7983 */ /* 0x001ee80000100a00 */
[----:B------:R-:W-:Y:S04]  /*36db0*/  STL [R1+0x110c], R30 ;  /* 0x00110c1e01007387 */ /* 0x000fe80000100800 */
[----:B------:R0:W-:Y:S04]  /*36dc0*/  STL [R1+0xf18], R31 ;  /* 0x000f181f01007387 */ /* 0x0001e80000100800 */
[----:B------:R-:W3:Y:S04]  /*36dd0*/  LDL.64 R140, [R1+0x5b8] ;  /* 0x0005b800018c7983 */ /* 0x000ee80000100a00 */
[----:B------:R-:W3:Y:S04]  /*36de0*/  LDL.64 R42, [R1+0x5c8] ;  /* 0x0005c800012a7983 */ /* 0x000ee80000100a00 */
[----:B0-----:R-:W3:Y:S04]  /*36df0*/  LDL.64 R30, [R1+0x868] ;  /* 0x00086800011e7983 */ /* 0x001ee80000100a00 */
[----:B------:R-:W3:Y:S04]  /*36e00*/  LDL.64 R146, [R1+0x860] ;  /* 0x0008600001927983 */ /* 0x000ee80000100a00 */
[----:B------:R-:W3:Y:S04]  /*36e10*/  LDL.LU.64 R12, [R1+0x2d88] ;  /* 0x002d8800010c7983 */ /* 0x000ee80000300a00 */
[----:B----4-:R-:W-:Y:S04]  /*36e20*/  STL [R1+0x2908], R115 ;  /* 0x0029087301007387 */ /* 0x010fe80000100800 */
[----:B------:R-:W-:Y:S04]  /*36e30*/  STL [R1+0x1108], R44 ;  /* 0x0011082c01007387 */ /* 0x000fe80000100800 */
[----:B------:R0:W-:Y:S04]  /*36e40*/  STL [R1+0xf1c], R45 ;  /* 0x000f1c2d01007387 */ /* 0x0001e80000100800 */
[----:B------:R-:W4:Y:S01]  /*36e50*/  LDL.64 R58, [R1+0x5b0] ;  /* 0x0005b000013a7983 */ /* 0x000f220000100a00 */
[----:B------:R-:W-:-:S02]  /*36e60*/  PRMT R161, RZ, 0x7610, R161 ;  /* 0x00007610ffa17816 */ /* 0x000fc400000000a1 */
[----:B------:R-:W-:Y:S01]  /*36e70*/  PRMT R23, RZ, 0x7610, R23 ;  /* 0x00007610ff177816 */ /* 0x000fe20000000017 */
[----:B------:R-:W4:Y:S04]  /*36e80*/  LDL.64 R118, [R1+0x850] ;  /* 0x0008500001767983 */ /* 0x000f280000100a00 */
[----:B0-----:R-:W4:Y:S04]  /*36e90*/  LDL.64 R44, [R1+0x858] ;  /* 0x00085800012c7983 */ /* 0x001f280000100a00 */
[----:B------:R-:W4:Y:S01]  /*36ea0*/  @P4 LDG.E.U16 R22, desc[UR20][R14.64] ;  /* 0x000000140e164981 */ /* 0x000f22000c1e1500 */
[----:B------:R-:W-:-:S02]  /*36eb0*/  PRMT R76, RZ, 0x7610, R76 ;  /* 0x00007610ff4c7816 */ /* 0x000fc4000000004c */
[----:B------:R-:W-:Y:S02]  /*36ec0*/  PRMT R77, RZ, 0x7610, R77 ;  /* 0x00007610ff4d7816 */ /* 0x000fe4000000004d */
[----:B------:R-:W-:Y:S01]  /*36ed0*/  PRMT R40, RZ, 0x7610, R40 ;  /* 0x00007610ff287816 */ /* 0x000fe20000000028 */
[----:B------:R-:W4:Y:S04]  /*36ee0*/  @P0 LDG.E.U16 R160, desc[UR20][R18.64] ;  /* 0x0000001412a00981 */ /* 0x000f28000c1e1500 */
[----:B------:R-:W4:Y:S04]  /*36ef0*/  @P4 LDG.E.U16 R23, desc[UR20][R20.64] ;  /* 0x0000001414174981 */ /* 0x000f28000c1e1500 */
[----:B------:R-:W4:Y:S04]  /*36f00*/  @P4 LDG.E.U16 R161, desc[UR20][R16.64] ;  /* 0x0000001410a14981 */ /* 0x000f28000c1e1500 */
[----:B------:R-:W4:Y:S04]  /*36f10*/  @P4 LDG.E.U16 R76, desc[UR20][R108.64] ;  /* 0x000000146c4c4981 */ /* 0x000f28000c1e1500 */
[----:B------:R-:W4:Y:S01]  /*36f20*/  @P0 LDG.E.U16 R77, desc[UR20][R24.64] ;  /* 0x00000014184d0981 */ /* 0x000f22000c1e1500 */
[----:B------:R-:W-:-:S02]  /*36f30*/  PRMT R32, RZ, 0x7610, R32 ;  /* 0x00007610ff207816 */ /* 0x000fc40000000020 */
[----:B------:R-:W-:Y:S01]  /*36f40*/  PRMT R33, RZ, 0x7610, R33 ;  /* 0x00007610ff217816 */ /* 0x000fe20000000021 */
[----:B--2---:R-:W2:Y:S04]  /*36f50*/  @P0 LDG.E.U16 R40, desc[UR20][R26.64] ;  /* 0x000000141a280981 */ /* 0x004ea8000c1e1500 */
[----:B------:R-:W2:Y:S04]  /*36f60*/  @P4 LDG.E.U16 R97, desc[UR20][R82.64] ;  /* 0x0000001452614981 */ /* 0x000ea8000c1e1500 */
[----:B---3--:R-:W3:Y:S04]  /*36f70*/  @P0 LDG.E.U16 R96, desc[UR20][R164.64] ;  /* 0x00000014a4600981 */ /* 0x008ee8000c1e1500 */
[----:B------:R-:W3:Y:S04]  /*36f80*/  @P0 LDG.E.U16 R155, desc[UR20][R140.64] ;  /* 0x000000148c9b0981 */ /* 0x000ee8000c1e1500 */
[----:B----4-:R-:W4:Y:S04]  /*36f90*/  @P0 LDG.E.U16 R32, desc[UR20][R58.64] ;  /* 0x000000143a200981 */ /* 0x010f28000c1e1500 */
[----:B------:R-:W4:Y:S04]  /*36fa0*/  @P4 LDG.E.U16 R33, desc[UR20][R44.64] ;  /* 0x000000142c214981 */ /* 0x000f28000c1e1500 */
[----:B------:R-:W-:Y:S04]  /*36fb0*/  STL [R1+0x290c], R114 ;  /* 0x00290c7201007387 */ /* 0x000fe80000100800 */
[----:B------:R-:W4:Y:S04]  /*36fc0*/  LDL.LU.64 R14, [R1+0x2d80] ;  /* 0x002d8000010e7983 */ /* 0x000f280000300a00 */
[----:B------:R0:W-:Y:S04]  /*36fd0*/  STL [R1+0xe2c], R22 ;  /* 0x000e2c1601007387 */ /* 0x0001e80000100800 */
[----:B0-----:R-:W4:Y:S04]  /*36fe0*/  LDL.LU R22, [R1+0x2d78] ;  /* 0x002d780001167983 */ /* 0x001f280000300800 */
[----:B------:R-:W4:Y:S04]  /*36ff0*/  LDL.LU.64 R16, [R1+0x2d70] ;  /* 0x002d700001107983 */ /* 0x000f280000300a00 */
[----:B------:R-:W4:Y:S04]  /*37000*/  LDL.LU.64 R18, [R1+0x2d68] ;  /* 0x002d680001127983 */ /* 0x000f280000300a00 */
[----:B------:R-:W-:Y:S04]  /*37010*/  STL [R1+0xf10], R160 ;  /* 0x000f10a001007387 */ /* 0x000fe80000100800 */
[----:B------:R0:W-:Y:S01]  /*37020*/  STL [R1+0xf14], R161 ;  /* 0x000f14a101007387 */ /* 0x0001e20000100800 */
[----:B------:R-:W-:-:S02]  /*37030*/  PRMT R143, RZ, 0x7610, R143 ;  /* 0x00007610ff8f7816 */ /* 0x000fc4000000008f */
[----:B------:R-:W-:Y:S02]  /*37040*/  PRMT R37, RZ, 0x7610, R37 ;  /* 0x00007610ff257816 */ /* 0x000fe40000000025 */
[----:B------:R-:W-:Y:S02]  /*37050*/  PRMT R36, RZ, 0x7610, R36 ;  /* 0x00007610ff247816 */ /* 0x000fe40000000024 */
[----:B------:R-:W-:Y:S01]  /*37060*/  PRMT R34, RZ, 0x7610, R34 ;  /* 0x00007610ff227816 */ /* 0x000fe20000000022 */
[----:B------:R-:W4:Y:S04]  /*37070*/  @P4 LDG.E.U16 R143, desc[UR20][R28.64] ;  /* 0x000000141c8f4981 */ /* 0x000f28000c1e1500 */
[----:B0-----:R-:W4:Y:S04]  /*37080*/  LDL.64 R160, [R1+0x598] ;  /* 0x0005980001a07983 */ /* 0x001f280000100a00 */
[----:B------:R-:W4:Y:S04]  /*37090*/  LDL.LU.64 R20, [R1+0x2d60] ;  /* 0x002d600001147983 */ /* 0x000f280000300a00 */
[----:B------:R0:W-:Y:S04]  /*370a0*/  STL [R1+0x1004], R23 ;  /* 0x0010041701007387 */ /* 0x0001e80000100800 */
[----:B------:R-:W4:Y:S04]  /*370b0*/  @P0 LDG.E.U16 R37, desc[UR20][R124.64] ;  /* 0x000000147c250981 */ /* 0x000f28000c1e1500 */
[----:B------:R-:W4:Y:S04]  /*370c0*/  @P4 LDG.E.U16 R36, desc[UR20][R30.64] ;  /* 0x000000141e244981 */ /* 0x000f28000c1e1500 */
[----:B0-----:R-:W4:Y:S04]  /*370d0*/  LDL.LU R23, [R1+0x2d58] ;  /* 0x002d580001177983 */ /* 0x001f280000300800 */
[----:B------:R-:W4:Y:S04]  /*370e0*/  LDL.LU.64 R24, [R1+0x2d50] ;  /* 0x002d500001187983 */ /* 0x000f280000300a00 */
[----:B------:R-:W-:Y:S04]  /*370f0*/  STL [R1+0x1104], R76 ;  /* 0x0011044c01007387 */ /* 0x000fe80000100800 */
[----:B------:R0:W-:Y:S04]  /*37100*/  STL [R1+0x1000], R77 ;  /* 0x0010004d01007387 */ /* 0x0001e80000100800 */
[----:B------:R-:W4:Y:S04]  /*37110*/  LDL.64 R108, [R1+0x558] ;  /* 0x00055800016c7983 */ /* 0x000f280000100a00 */
[----:B------:R-:W4:Y:S04]  /*37120*/  @P4 LDG.E.U16 R34, desc[UR20][R146.64] ;  /* 0x0000001492224981 */ /* 0x000f28000c1e1500 */
[----:B0-----:R-:W4:Y:S04]  /*37130*/  LDL.64 R76, [R1+0x830] ;  /* 0x00083000014c7983 */ /* 0x001f280000100a00 */
[----:B------:R-:W4:Y:S01]  /*37140*/  LDL.LU.64 R26, [R1+0x2d48] ;  /* 0x002d4800011a7983 */ /* 0x000f220000300a00 */
[----:B------:R-:W-:-:S06]  /*37150*/  PRMT R35, RZ, 0x7610, R35 ;  /* 0x00007610ff237816 */ /* 0x000fcc0000000023 */
[----:B------:R-:W4:Y:S04]  /*37160*/  @P0 LDG.E.U16 R35, desc[UR20][R42.64] ;  /* 0x000000142a230981 */ /* 0x000f28000c1e1500 */
[----:B--2---:R0:W-:Y:S04]  /*37170*/  STL [R1+0x1100], R40 ;  /* 0x0011002801007387 */ /* 0x0041e80000100800 */
[----:B0-----:R-:W2:Y:S04]  /*37180*/  LDL.LU R40, [R1+0x2d40] ;  /* 0x002d400001287983 */ /* 0x001ea80000300800 */
[----:B------:R-:W-:Y:S04]  /*37190*/  STL [R1+0x2910], R97 ;  /* 0x0029106101007387 */ /* 0x000fe80000100800 */
[----:B------:R-:W2:Y:S04]  /*371a0*/  LDL.64 R82, [R1+0x828] ;  /* 0x0008280001527983 */ /* 0x000ea80000100a00 */
[----:B------:R-:W2:Y:S04]  /*371b0*/  LDL.64 R164, [R1+0x550] ;  /* 0x0005500001a47983 */ /* 0x000ea80000100a00 */
[----:B---3--:R-:W-:Y:S04]  /*371c0*/  STL [R1+0x2914], R96 ;  /* 0x0029146001007387 */ /* 0x008fe80000100800 */
[----:B------:R-:W3:Y:S04]  /*371d0*/  LDL.LU.64 R28, [R1+0x2d38] ;  /* 0x002d3800011c7983 */ /* 0x000ee80000300a00 */
[----:B------:R-:W3:Y:S04]  /*371e0*/  LDL.64 R124, [R1+0x820] ;  /* 0x00082000017c7983 */ /* 0x000ee80000100a00 */
[----:B------:R-:W3:Y:S04]  /*371f0*/  LDL.LU.64 R30, [R1+0x2d30] ;  /* 0x002d3000011e7983 */ /* 0x000ee80000300a00 */
[----:B------:R-:W3:Y:S04]  /*37200*/  LDL.64 R140, [R1+0x538] ;  /* 0x00053800018c7983 */ /* 0x000ee80000100a00 */
[----:B------:R-:W3:Y:S04]  /*37210*/  LDL.64 R146, [R1+0x818] ;  /* 0x0008180001927983 */ /* 0x000ee80000100a00 */
[----:B------:R0:W-:Y:S04]  /*37220*/  STL [R1+0x29bc], R155 ;  /* 0x0029bc9b01007387 */ /* 0x0001e80000100800 */
[----:B0-----:R-:W3:Y:S04]  /*37230*/  LDL.LU R155, [R1+0xff4] ;  /* 0x000ff400019b7983 */ /* 0x001ee80000300800 */
[----:B----4-:R-:W-:Y:S04]  /*37240*/  STL [R1+0x10f8], R32 ;  /* 0x0010f82001007387 */ /* 0x010fe80000100800 */
[----:B------:R0:W-:Y:S04]  /*37250*/  STL [R1+0x10fc], R33 ;  /* 0x0010fc2101007387 */ /* 0x0001e80000100800 */
[----:B0-----:R-:W4:Y:S01]  /*37260*/  LDL.64 R32, [R1+0x528] ;  /* 0x0005280001207983 */ /* 0x001f220000100a00 */
[----:B------:R-:W-:-:S02]  /*37270*/  PRMT R116, RZ, 0x7610, R116 ;  /* 0x00007610ff747816 */ /* 0x000fc40000000074 */
[----:B------:R-:W-:Y:S02]  /*37280*/  PRMT R117, RZ, 0x7610, R117 ;  /* 0x00007610ff757816 */ /* 0x000fe40000000075 */
[----:B------:R-:W-:Y:S02]  /*37290*/  PRMT R38, RZ, 0x7610, R38 ;  /* 0x00007610ff267816 */ /* 0x000fe40000000026 */
[----:B------:R-:W-:Y:S01]  /*372a0*/  PRMT R39, RZ, 0x7610, R39 ;  /* 0x00007610ff277816 */ /* 0x000fe20000000027 */
[----:B------:R-:W4:Y:S01]  /*372b0*/  @P4 LDG.E.U16 R116, desc[UR20][R118.64] ;  /* 0x0000001476744981 */ /* 0x000f22000c1e1500 */
[----:B------:R-:W-:Y:S02]  /*372c0*/  PRMT R56, RZ, 0x7610, R56 ;  /* 0x00007610ff387816 */ /* 0x000fe40000000038 */
[----:B------:R-:W-:Y:S02]  /*372d0*/  PRMT R57, RZ, 0x7610, R57 ;  /* 0x00007610ff397816 */ /* 0x000fe40000000039 */
[----:B------:R-:W-:-:S02]  /*372e0*/  PRMT R80, RZ, 0x7610, R80 ;  /* 0x00007610ff507816 */ /* 0x000fc40000000050 */
[----:B------:R-:W-:Y:S01]  /*372f0*/  PRMT R81, RZ, 0x7610, R81 ;  /* 0x00007610ff517816 */ /* 0x000fe20000000051 */
[----:B------:R-:W4:Y:S01]  /*37300*/  @P0 LDG.E.U16 R117, desc[UR20][R160.64] ;  /* 0x00000014a0750981 */ /* 0x000f22000c1e1500 */
[----:B------:R-:W-:-:S03]  /*37310*/  PRMT R142, RZ, 0x7610, R142 ;  /* 0x00007610ff8e7816 */ /* 0x000fc6000000008e */
[----:B------:R-:W4:Y:S04]  /*37320*/  @P0 LDG.E.U16 R38, desc[UR20][R108.64] ;  /* 0x000000146c260981 */ /* 0x000f28000c1e1500 */
[----:B------:R-:W4:Y:S04]  /*37330*/  @P4 LDG.E.U16 R39, desc[UR20][R76.64] ;  /* 0x000000144c274981 */ /* 0x000f28000c1e1500 */
[----:B------:R-:W-:Y:S04]  /*37340*/  STL [R1+0xffc], R34 ;  /* 0x000ffc2201007387 */ /* 0x000fe80000100800 */
[----:B------:R0:W-:Y:S04]  /*37350*/  STL [R1+0xf08], R35 ;  /* 0x000f082301007387 */ /* 0x0001e80000100800 */
[----:B0-----:R-:W4:Y:S04]  /*37360*/  LDL.64 R34, [R1+0x810] ;  /* 0x0008100001227983 */ /* 0x001f280000100a00 */
[----:B------:R-:W-:Y:S04]  /*37370*/  STL [R1+0xf0c], R36 ;  /* 0x000f0c2401007387 */ /* 0x000fe80000100800 */
[----:B------:R0:W-:Y:S04]  /*37380*/  STL [R1+0xe24], R37 ;  /* 0x000e242501007387 */ /* 0x0001e80000100800 */
[----:B0-----:R-:W4:Y:S04]  /*37390*/  LDL.64 R36, [R1+0x520] ;  /* 0x0005200001247983 */ /* 0x001f280000100a00 */
[----:B--2---:R-:W2:Y:S04]  /*373a0*/  @P4 LDG.E.U16 R57, desc[UR20][R82.64] ;  /* 0x0000001452394981 */ /* 0x004ea8000c1e1500 */
[----:B------:R-:W2:Y:S04]  /*373b0*/  @P0 LDG.E.U16 R56, desc[UR20][R164.64] ;  /* 0x00000014a4380981 */ /* 0x000ea8000c1e1500 */
[----:B---3--:R-:W3:Y:S04]  /*373c0*/  @P0 LDG.E.U16 R81, desc[UR20][R140.64] ;  /* 0x000000148c510981 */ /* 0x008ee8000c1e1500 */
[----:B------:R-:W3:Y:S04]  /*373d0*/  @P4 LDG.E.U16 R80, desc[UR20][R146.64] ;  /* 0x0000001492504981 */ /* 0x000ee8000c1e1500 */
[----:B------:R-:W3:Y:S04]  /*373e0*/  @P4 LDG.E.U16 R155, desc[UR20][R124.64] ;  /* 0x000000147c9b4981 */ /* 0x000ee8000c1e1500 */
[----:B----4-:R-:W4:Y:S04]  /*373f0*/  @P0 LDG.E.U16 R142, desc[UR20][R32.64] ;  /* 0x00000014208e0981 */ /* 0x010f28000c1e1500 */
[----:B------:R-:W-:Y:S04]  /*37400*/  STL [R1+0x2918], R116 ;  /* 0x0029187401007387 */ /* 0x000fe80000100800 */
[----:B------:R-:W4:Y:S04]  /*37410*/  LDL.64 R118, [R1+0x7f0] ;  /* 0x0007f00001767983 */ /* 0x000f280000100a00 */
[----:B------:R-:W4:Y:S04]  /*37420*/  LDL.64 R160, [R1+0x4d8] ;  /* 0x0004d80001a07983 */ /* 0x000f280000100a00 */
[----:B------:R-:W-:Y:S04]  /*37430*/  STL [R1+0x291c], R117 ;  /* 0x00291c7501007387 */ /* 0x000fe80000100800 */
[----:B------:R-:W-:Y:S04]  /*37440*/  STL [R1+0xe1c], R38 ;  /* 0x000e1c2601007387 */ /* 0x000fe80000100800 */
[----:B------:R-:W-:Y:S04]  /*37450*/  STL [R1+0xe28], R143 ;  /* 0x000e288f01007387 */ /* 0x000fe80000100800 */
[----:B------:R0:W-:Y:S04]  /*37460*/  STL [R1+0xe20], R39 ;  /* 0x000e202701007387 */ /* 0x0001e80000100800 */
[----:B------:R-:W4:Y:S04]  /*37470*/  LDL.64 R42, [R1+0x4c8] ;  /* 0x0004c800012a7983 */ /* 0x000f280000100a00 */
[----:B------:R-:W4:Y:S04]  /*37480*/  LDL.64 R44, [R1+0x7e0] ;  /* 0x0007e000012c7983 */ /* 0x000f280000100a00 */
[----:B0-----:R-:W4:Y:S04]  /*37490*/  LDL.64 R38, [R1+0x7e8] ;  /* 0x0007e80001267983 */ /* 0x001f280000100a00 */
[----:B------:R-:W4:Y:S01]  /*374a0*/  LDL.64 R108, [R1+0x4c0] ;  /* 0x0004c000016c7983 */ /* 0x000f220000100a00 */
[----:B------:R-:W-:-:S02]  /*374b0*/  PRMT R104, RZ, 0x7610, R104 ;  /* 0x00007610ff687816 */ /* 0x000fc40000000068 */
[----:B------:R-:W-:-:S04]  /*374c0*/  PRMT R105, RZ, 0x7610, R105 ;  /* 0x00007610ff697816 */ /* 0x000fc80000000069 */
[----:B------:R-:W4:Y:S04]  /*374d0*/  @P4 LDG.E.U16 R104, desc[UR20][R34.64] ;  /* 0x0000001422684981 */ /* 0x000f28000c1e1500 */
[----:B------:R-:W4:Y:S04]  /*374e0*/  @P0 LDG.E.U16 R105, desc[UR20][R36.64] ;  /* 0x0000001424690981 */ /* 0x000f28000c1e1500 */
[----:B--2---:R-:W-:Y:S04]  /*374f0*/  STL [R1+0xf00], R56 ;  /* 0x000f003801007387 */ /* 0x004fe80000100800 */
[----:B------:R0:W-:Y:S04]  /*37500*/  STL [R1+0xf04], R57 ;  /* 0x000f043901007387 */ /* 0x0001e80000100800 */
[----:B------:R-:W2:Y:S04]  /*37510*/  LDL.64 R58, [R1+0x4a8] ;  /* 0x0004a800013a7983 */ /* 0x000ea80000100a00 */
[----:B------:R-:W2:Y:S04]  /*37520*/  LDL.64 R76, [R1+0x7d0] ;  /* 0x0007d000014c7983 */ /* 0x000ea80000100a00 */
[----:B0-----:R-:W2:Y:S04]  /*37530*/  LDL.64 R56, [R1+0x7d8] ;  /* 0x0007d80001387983 */ /* 0x001ea80000100a00 */
[----:B------:R-:W2:Y:S04]  /*37540*/  LDL.64 R164, [R1+0x498] ;  /* 0x0004980001a47983 */ /* 0x000ea80000100a00 */
[----:B------:R-:W2:Y:S04]  /*37550*/  LDL.64 R124, [R1+0x7b0] ;  /* 0x0007b000017c7983 */ /* 0x000ea80000100a00 */
[----:B---3--:R0:W-:Y:S04]  /*37560*/  STL [R1+0x29c0], R155 ;  /* 0x0029c09b01007387 */ /* 0x0081e80000100800 */
[----:B0-----:R-:W3:Y:S04]  /*37570*/  LDL.LU R155, [R1+0xfe8] ;  /* 0x000fe800019b7983 */ /* 0x001ee80000300800 */
[----:B------:R-:W3:Y:S04]  /*37580*/  LDL.64 R140, [R1+0x460] ;  /* 0x00046000018c7983 */ /* 0x000ee80000100a00 */
[----:B------:R-:W-:Y:S04]  /*37590*/  STL [R1+0x10f4], R80 ;  /* 0x0010f45001007387 */ /* 0x000fe80000100800 */
[----:B------:R0:W-:Y:S04]  /*375a0*/  STL [R1+0xff0], R81 ;  /* 0x000ff05101007387 */ /* 0x0001e80000100800 */
[----:B------:R-:W3:Y:S04]  /*375b0*/  LDL.64 R146, [R1+0x7a0] ;  /* 0x0007a00001927983 */ /* 0x000ee80000100a00 */
[----:B------:R-:W3:Y:S04]  /*375c0*/  LDL.64 R82, [R1+0x448] ;  /* 0x0004480001527983 */ /* 0x000ee80000100a00 */
[----:B0-----:R-:W3:Y:S04]  /*375d0*/  LDL.64 R80, [R1+0x7a8] ;  /* 0x0007a80001507983 */ /* 0x001ee80000100a00 */
[----:B------:R-:W3:Y:S04]  /*375e0*/  LDL.LU.64 R32, [R1+0x2d28] ;  /* 0x002d280001207983 */ /* 0x000ee80000300a00 */
[----:B----4-:R0:W-:Y:S04]  /*375f0*/  STL [R1+0x10f0], R142 ;  /* 0x0010f08e01007387 */ /* 0x0101e80000100800 */
[----:B0-----:R-:W4:Y:S01]  /*37600*/  LDL.64 R142, [R1+0x438] ;  /* 0x00043800018e7983 */ /* 0x001f220000100a00 */
[----:B------:R-:W-:-:S02]  /*37610*/  PRMT R112, RZ, 0x7610, R112 ;  /* 0x00007610ff707816 */ /* 0x000fc40000000070 */
[----:B------:R-:W-:Y:S01]  /*37620*/  PRMT R113, RZ, 0x7610, R113 ;  /* 0x00007610ff717816 */ /* 0x000fe20000000071 */
[----:B------:R-:W4:Y:S01]  /*37630*/  LDL.LU.64 R34, [R1+0x2d20] ;  /* 0x002d200001227983 */ /* 0x000f220000300a00 */
[----:B------:R-:W-:-:S03]  /*37640*/  PRMT R41, RZ, 0x7610, R41 ;  /* 0x00007610ff297816 */ /* 0x000fc60000000029 */
[----:B------:R-:W4:Y:S01]  /*37650*/  @P0 LDG.E.U16 R112, desc[UR20][R160.64] ;  /* 0x00000014a0700981 */ /* 0x000f22000c1e1500 */
[----:B------:R-:W-:-:S03]  /*37660*/  PRMT R156, RZ, 0x7610, R156 ;  /* 0x00007610ff9c7816 */ /* 0x000fc6000000009c */
[----:B------:R-:W4:Y:S01]  /*37670*/  @P4 LDG.E.U16 R113, desc[UR20][R118.64] ;  /* 0x0000001476714981 */ /* 0x000f22000c1e1500 */
[----:B------:R-:W-:Y:S02]  /*37680*/  PRMT R157, RZ, 0x7610, R157 ;  /* 0x00007610ff9d7816 */ /* 0x000fe4000000009d */
[----:B------:R-:W-:Y:S02]  /*37690*/  PRMT R46, RZ, 0x7610, R46 ;  /* 0x00007610ff2e7816 */ /* 0x000fe4000000002e */
[----:B------:R-:W-:Y:S02]  /*376a0*/  PRMT R47, RZ, 0x7610, R47 ;  /* 0x00007610ff2f7816 */ /* 0x000fe4000000002f */
[----:B------:R-:W-:Y:S02]  /*376b0*/  PRMT R48, RZ, 0x7610, R48 ;  /* 0x00007610ff307816 */ /* 0x000fe40000000030 */
[----:B------:R-:W-:Y:S02]  /*376c0*/  PRMT R49, RZ, 0x7610, R49 ;  /* 0x00007610ff317816 */ /* 0x000fe40000000031 */
[----:B------:R-:W-:-:S02]  /*376d0*/  PRMT R50, RZ, 0x7610, R50 ;  /* 0x00007610ff327816 */ /* 0x000fc40000000032 */
[----:B------:R-:W-:Y:S02]  /*376e0*/  PRMT R51, RZ, 0x7610, R51 ;  /* 0x00007610ff337816 */ /* 0x000fe40000000033 */
[----:B------:R-:W-:Y:S02]  /*376f0*/  PRMT R54, RZ, 0x7610, R54 ;  /* 0x00007610ff367816 */ /* 0x000fe40000000036 */
[----:B------:R-:W-:Y:S02]  /*37700*/  PRMT R55, RZ, 0x7610, R55 ;  /* 0x00007610ff377816 */ /* 0x000fe40000000037 */
[----:B------:R-:W-:Y:S02]  /*37710*/  PRMT R131, RZ, 0x7610, R131 ;  /* 0x00007610ff837816 */ /* 0x000fe40000000083 */
[----:B------:R-:W-:-:S04]  /*37720*/  PRMT R123, RZ, 0x7610, R123 ;  /* 0x00007610ff7b7816 */ /* 0x000fc8000000007b */
[----:B------:R-:W4:Y:S04]  /*37730*/  @P0 LDG.E.U16 R131, desc[UR20][R42.64] ;  /* 0x000000142a830981 */ /* 0x000f28000c1e1500 */
[----:B------:R-:W4:Y:S04]  /*37740*/  @P4 LDG.E.U16 R123, desc[UR20][R44.64] ;  /* 0x000000142c7b4981 */ /* 0x000f28000c1e1500 */
[----:B------:R-:W4:Y:S04]  /*37750*/  @P4 LDG.E.U16 R41, desc[UR20][R38.64] ;  /* 0x0000001426294981 */ /* 0x000f28000c1e1500 */
[----:B------:R-:W-:Y:S04]  /*37760*/  STL [R1+0x2920], R104 ;  /* 0x0029206801007387 */ /* 0x000fe80000100800 */
[----:B------:R-:W4:Y:S04]  /*37770*/  LDL.LU.64 R36, [R1+0x2d18] ;  /* 0x002d180001247983 */ /* 0x000f280000300a00 */
[----:B------:R-:W-:Y:S04]  /*37780*/  STL [R1+0x2924], R105 ;  /* 0x0029246901007387 */ /* 0x000fe80000100800 */
[----:B------:R-:W4:Y:S04]  /*37790*/  LDL.64 R118, [R1+0x798] ;  /* 0x0007980001767983 */ /* 0x000f280000100a00 */
[----:B--2---:R-:W2:Y:S04]  /*377a0*/  @P0 LDG.E.U16 R54, desc[UR20][R58.64] ;  /* 0x000000143a360981 */ /* 0x004ea8000c1e1500 */
[----:B------:R-:W2:Y:S04]  /*377b0*/  @P4 LDG.E.U16 R156, desc[UR20][R76.64] ;  /* 0x000000144c9c4981 */ /* 0x000ea8000c1e1500 */
[----:B------:R-:W2:Y:S04]  /*377c0*/  @P4 LDG.E.U16 R55, desc[UR20][R56.64] ;  /* 0x0000001438374981 */ /* 0x000ea8000c1e1500 */
[----:B------:R-:W2:Y:S04]  /*377d0*/  @P0 LDG.E.U16 R157, desc[UR20][R164.64] ;  /* 0x00000014a49d0981 */ /* 0x000ea8000c1e1500 */
[----:B------:R-:W2:Y:S04]  /*377e0*/  @P4 LDG.E.U16 R51, desc[UR20][R124.64] ;  /* 0x000000147c334981 */ /* 0x000ea8000c1e1500 */
[----:B---3--:R-:W3:Y:S04]  /*377f0*/  @P0 LDG.E.U16 R155, desc[UR20][R108.64] ;  /* 0x000000146c9b0981 */ /* 0x008ee8000c1e1500 */
[----:B------:R-:W2:Y:S04]  /*37800*/  @P0 LDG.E.U16 R50, desc[UR20][R140.64] ;  /* 0x000000148c320981 */ /* 0x000ea8000c1e1500 */
[----:B------:R-:W2:Y:S04]  /*37810*/  @P4 LDG.E.U16 R46, desc[UR20][R146.64] ;  /* 0x00000014922e4981 */ /* 0x000ea8000c1e1500 */
[----:B------:R-:W2:Y:S04]  /*37820*/  @P0 LDG.E.U16 R47, desc[UR20][R82.64] ;  /* 0x00000014522f0981 */ /* 0x000ea8000c1e1500 */
[----:B------:R-:W2:Y:S04]  /*37830*/  @P4 LDG.E.U16 R49, desc[UR20][R80.64] ;  /* 0x0000001450314981 */ /* 0x000ea8000c1e1500 */
[----:B----4-:R-:W4:Y:S04]  /*37840*/  @P0 LDG.E.U16 R48, desc[UR20][R142.64] ;  /* 0x000000148e300981 */ /* 0x010f28000c1e1500 */
[----:B------:R-:W-:Y:S04]  /*37850*/  STL [R1+0xe14], R112 ;  /* 0x000e147001007387 */ /* 0x000fe80000100800 */
[----:B------:R0:W-:Y:S04]  /*37860*/  STL [R1+0xe18], R113 ;  /* 0x000e187101007387 */ /* 0x0001e80000100800 */
[----:B------:R-:W4:Y:S04]  /*37870*/  LDL.64 R160, [R1+0x790] ;  /* 0x0007900001a07983 */ /* 0x000f280000100a00 */
[----:B0-----:R-:W4:Y:S04]  /*37880*/  LDL.64 R112, [R1+0x430] ;  /* 0x0004300001707983 */ /* 0x001f280000100a00 */
[----:B------:R-:W4:Y:S01]  /*37890*/  LDL.LU.64 R38, [R1+0x2d10] ;  /* 0x002d100001267983 */ /* 0x000f220000300a00 */
[----:B------:R-:W-:-:S03]  /*378a0*/  PRMT R61, RZ, 0x7610, R61 ;  /* 0x00007610ff3d7816 */ /* 0x000fc6000000003d */
[----:B------:R0:W-:Y:S04]  /*378b0*/  STL [R1+0xefc], R41 ;  /* 0x000efc2901007387 */ /* 0x0001e80000100800 */
[----:B0-----:R-:W4:Y:S04]  /*378c0*/  LDL.LU R41, [R1+0x2d08] ;  /* 0x002d080001297983 */ /* 0x001f280000300800 */
[----:B------:R-:W4:Y:S04]  /*378d0*/  LDL.LU.64 R42, [R1+0x2d00] ;  /* 0x002d0000012a7983 */ /* 0x000f280000300a00 */
[----:B------:R-:W4:Y:S04]  /*378e0*/  LDL.LU.64 R44, [R1+0x2cf8] ;  /* 0x002cf800012c7983 */ /* 0x000f280000300a00 */
[----:B------:R-:W4:Y:S04]  /*378f0*/  LDL.64 R108, [R1+0x418] ;  /* 0x00041800016c7983 */ /* 0x000f280000100a00 */
[----:B------:R-:W4:Y:S04]  /*37900*/  @P4 LDG.E.U16 R61, desc[UR20][R118.64] ;  /* 0x00000014763d4981 */ /* 0x000f28000c1e1500 */
[----:B---3--:R-:W-:Y:S04]  /*37910*/  STL [R1+0x29c4], R155 ;  /* 0x0029c49b01007387 */ /* 0x008fe80000100800 */
[----:B--2---:R-:W-:Y:S04]  /*37920*/  STL [R1+0x2928], R156 ;  /* 0x0029289c01007387 */ /* 0x004fe80000100800 */
[----:B------:R-:W2:Y:S04]  /*37930*/  LDL.64 R164, [R1+0x770] ;  /* 0x0007700001a47983 */ /* 0x000ea80000100a00 */
[----:B------:R-:W-:Y:S04]  /*37940*/  STL [R1+0x292c], R157 ;  /* 0x00292c9d01007387 */ /* 0x000fe80000100800 */
[----:B------:R-:W3:Y:S04]  /*37950*/  LDL.64 R124, [R1+0x3d8] ;  /* 0x0003d800017c7983 */ /* 0x000ee80000100a00 */
[----:B------:R-:W3:Y:S04]  /*37960*/  LDL.64 R140, [R1+0x768] ;  /* 0x00076800018c7983 */ /* 0x000ee80000100a00 */
[----:B------:R-:W-:Y:S04]  /*37970*/  STL [R1+0xfe4], R46 ;  /* 0x000fe42e01007387 */ /* 0x000fe80000100800 */
[----:B------:R0:W-:Y:S04]  /*37980*/  STL [R1+0xef0], R47 ;  /* 0x000ef02f01007387 */ /* 0x0001e80000100800 */
[----:B0-----:R-:W3:Y:S04]  /*37990*/  LDL.64 R46, [R1+0x3d0] ;  /* 0x0003d000012e7983 */ /* 0x001ee80000100a00 */
[----:B----4-:R-:W-:Y:S04]  /*379a0*/  STL [R1+0xfe0], R48 ;  /* 0x000fe03001007387 */ /* 0x010fe80000100800 */
[----:B------:R0:W-:Y:S04]  /*379b0*/  STL [R1+0xef4], R49 ;  /* 0x000ef43101007387 */ /* 0x0001e80000100800 */
[----:B0-----:R-:W4:Y:S04]  /*379c0*/  LDL.64 R48, [R1+0x760] ;  /* 0x0007600001307983 */ /* 0x001f280000100a00 */
[----:B------:R-:W-:Y:S04]  /*379d0*/  STL [R1+0xe0c], R50 ;  /* 0x000e0c3201007387 */ /* 0x000fe80000100800 */
[----:B------:R0:W-:Y:S04]  /*379e0*/  STL [R1+0xe10], R51 ;  /* 0x000e103301007387 */ /* 0x0001e80000100800 */
[----:B0-----:R-:W4:Y:S04]  /*379f0*/  LDL.64 R50, [R1+0x238] ;  /* 0x0002380001327983 */ /* 0x001f280000100a00 */
[----:B------:R-:W-:Y:S04]  /*37a00*/  STL [R1+0x10e8], R54 ;  /* 0x0010e83601007387 */ /* 0x000fe80000100800 */
[----:B------:R0:W-:Y:S04]  /*37a10*/  STL [R1+0x10ec], R55 ;  /* 0x0010ec3701007387 */ /* 0x0001e80000100800 */
[----:B------:R-:W-:Y:S04]  /*37a20*/  STL [R1+0xef8], R131 ;  /* 0x000ef88301007387 */ /* 0x000fe80000100800 */
[----:B------:R-:W4:Y:S04]  /*37a30*/  LDL.64 R56, [R1+0x230] ;  /* 0x0002300001387983 */ /* 0x000f280000100a00 */
[----:B0-----:R-:W4:Y:S04]  /*37a40*/  LDL.64 R54, [R1+0x758] ;  /* 0x0007580001367983 */ /* 0x001f280000100a00 */
[----:B------:R-:W-:Y:S04]  /*37a50*/  STL [R1+0xfec], R123 ;  /* 0x000fec7b01007387 */ /* 0x000fe80000100800 */
[----:B------:R-:W4:Y:S04]  /*37a60*/  LDL.64 R58, [R1+0x750] ;  /* 0x00075000013a7983 */ /* 0x000f280000100a00 */
[----:B------:R-:W4:Y:S01]  /*37a70*/  LDL.64 R118, [R1+0x228] ;  /* 0x0002280001767983 */ /* 0x000f220000100a00 */
[----:B------:R-:W-:-:S02]  /*37a80*/  PRMT R60, RZ, 0x7610, R60 ;  /* 0x00007610ff3c7816 */ /* 0x000fc4000000003c */
[----:B------:R-:W-:Y:S02]  /*37a90*/  PRMT R102, RZ, 0x7610, R102 ;  /* 0x00007610ff667816 */ /* 0x000fe40000000066 */
[----:B------:R-:W-:Y:S02]  /*37aa0*/  PRMT R103, RZ, 0x7610, R103 ;  /* 0x00007610ff677816 */ /* 0x000fe40000000067 */
[----:B------:R-:W4:Y:S01]  /*37ab0*/  @P0 LDG.E.U16 R60, desc[UR20][R112.64] ;  /* 0x00000014703c0981 */ /* 0x000f22000c1e1500 */
[----:B------:R-:W-:Y:S02]  /*37ac0*/  PRMT R110, RZ, 0x7610, R110 ;  /* 0x00007610ff6e7816 */ /* 0x000fe4000000006e */
[----:B------:R-:W-:Y:S01]  /*37ad0*/  PRMT R111, RZ, 0x7610, R111 ;  /* 0x00007610ff6f7816 */ /* 0x000fe2000000006f */
[----:B------:R-:W4:Y:S01]  /*37ae0*/  @P4 LDG.E.U16 R102, desc[UR20][R160.64] ;  /* 0x00000014a0664981 */ /* 0x000f22000c1e1500 */
[----:B------:R-:W-:Y:S02]  /*37af0*/  PRMT R122, RZ, 0x7610, R122 ;  /* 0x00007610ff7a7816 */ /* 0x000fe4000000007a */
[----:B------:R-:W-:-:S02]  /*37b00*/  PRMT R130, RZ, 0x7610, R130 ;  /* 0x00007610ff827816 */ /* 0x000fc40000000082 */
[----:B------:R-:W-:Y:S01]  /*37b10*/  PRMT R52, RZ, 0x7610, R52 ;  /* 0x00007610ff347816 */ /* 0x000fe20000000034 */
[----:B------:R-:W4:Y:S01]  /*37b20*/  LDL.64 R112, [R1+0x730] ;  /* 0x0007300001707983 */ /* 0x000f220000100a00 */
[----:B------:R-:W-:-:S03]  /*37b30*/  PRMT R53, RZ, 0x7610, R53 ;  /* 0x00007610ff357816 */ /* 0x000fc60000000035 */
[----:B------:R-:W4:Y:S01]  /*37b40*/  @P0 LDG.E.U16 R103, desc[UR20][R108.64] ;  /* 0x000000146c670981 */ /* 0x000f22000c1e1500 */
[----:B------:R-:W-:Y:S02]  /*37b50*/  PRMT R66, RZ, 0x7610, R66 ;  /* 0x00007610ff427816 */ /* 0x000fe40000000042 */
[----:B------:R-:W-:Y:S02]  /*37b60*/  PRMT R100, RZ, 0x7610, R100 ;  /* 0x00007610ff647816 */ /* 0x000fe40000000064 */
[----:B------:R-:W-:Y:S01]  /*37b70*/  PRMT R101, RZ, 0x7610, R101 ;  /* 0x00007610ff657816 */ /* 0x000fe20000000065 */
[----:B--2---:R-:W2:Y:S04]  /*37b80*/  @P4 LDG.E.U16 R111, desc[UR20][R164.64] ;  /* 0x00000014a46f4981 */ /* 0x004ea8000c1e1500 */
[----:B---3--:R-:W3:Y:S04]  /*37b90*/  @P0 LDG.E.U16 R110, desc[UR20][R124.64] ;  /* 0x000000147c6e0981 */ /* 0x008ee8000c1e1500 */
[----:B------:R-:W2:Y:S04]  /*37ba0*/  @P4 LDG.E.U16 R122, desc[UR20][R140.64] ;  /* 0x000000148c7a4981 */ /* 0x000ea8000c1e1500 */
[----:B------:R-:W2:Y:S04]  /*37bb0*/  @P0 LDG.E.U16 R130, desc[UR20][R46.64] ;  /* 0x000000142e820981 */ /* 0x000ea8000c1e1500 */
[----:B----4-:R-:W4:Y:S04]  /*37bc0*/  @P4 LDG.E.U16 R52, desc[UR20][R48.64] ;  /* 0x0000001430344981 */ /* 0x010f28000c1e1500 */
[----:B------:R-:W4:Y:S04]  /*37bd0*/  @P0 LDG.E.U16 R53, desc[UR20][R50.64] ;  /* 0x0000001432350981 */ /* 0x000f28000c1e1500 */
[----:B------:R-:W4:Y:S04]  /*37be0*/  @P4 LDG.E.U16 R66, desc[UR20][R54.64] ;  /* 0x0000001436424981 */ /* 0x000f28000c1e1500 */
[----:B------:R-:W4:Y:S04]  /*37bf0*/  @P4 LDG.E.U16 R100, desc[UR20][R58.64] ;  /* 0x000000143a644981 */ /* 0x000f28000c1e1500 */
[----:B------:R-:W4:Y:S04]  /*37c00*/  @P0 LDG.E.U16 R101, desc[UR20][R118.64] ;  /* 0x0000001476650981 */ /* 0x000f28000c1e1500 */
[----:B------:R-:W-:Y:S04]  /*37c10*/  STL [R1+0x10e0], R60 ;  /* 0x0010e03c01007387 */ /* 0x000fe80000100800 */
[----:B------:R0:W-:Y:S04]  /*37c20*/  STL [R1+0x10e4], R61 ;  /* 0x0010e43d01007387 */ /* 0x0001e80000100800 */
[----:B------:R-:W4:Y:S04]  /*37c30*/  LDL.64 R160, [R1+0x728] ;  /* 0x0007280001a07983 */ /* 0x000f280000100a00 */
[----:B0-----:R-:W4:Y:S04]  /*37c40*/  LDL.64 R60, [R1+0x208] ;  /* 0x00020800013c7983 */ /* 0x001f280000100a00 */
[----:B------:R-:W-:Y:S04]  /*37c50*/  STL [R1+0x2930], R102 ;  /* 0x0029306601007387 */ /* 0x000fe80000100800 */
[----:B------:R-:W4:Y:S04]  /*37c60*/  LDL.64 R76, [R1+0x200] ;  /* 0x00020000014c7983 */ /* 0x000f280000100a00 */
[----:B------:R-:W4:Y:S04]  /*37c70*/  LDL.64 R80, [R1+0x720] ;  /* 0x0007200001507983 */ /* 0x000f280000100a00 */
[----:B------:R-:W4:Y:S04]  /*37c80*/  LDL.64 R108, [R1+0x1f8] ;  /* 0x0001f800016c7983 */ /* 0x000f280000100a00 */
[----:B------:R-:W4:Y:S04]  /*37c90*/  LDL.64 R82, [R1+0x718] ;  /* 0x0007180001527983 */ /* 0x000f280000100a00 */
[----:B------:R-:W4:Y:S04]  /*37ca0*/  LDL.64 R146, [R1+0x1f0] ;  /* 0x0001f00001927983 */ /* 0x000f280000100a00 */
[----:B------:R-:W4:Y:S04]  /*37cb0*/  LDL.64 R142, [R1+0x710] ;  /* 0x00071000018e7983 */ /* 0x000f280000100a00 */
[----:B------:R-:W-:Y:S04]  /*37cc0*/  STL [R1+0x2934], R103 ;  /* 0x0029346701007387 */ /* 0x000fe80000100800 */
[----:B------:R-:W4:Y:S01]  /*37cd0*/  LDL.64 R164, [R1+0x1e8] ;  /* 0x0001e80001a47983 */ /* 0x000f220000100a00 */
[----:B------:R-:W-:-:S02]  /*37ce0*/  PRMT R145, RZ, 0x7610, R145 ;  /* 0x00007610ff917816 */ /* 0x000fc40000000091 */
[----:B------:R-:W-:-:S04]  /*37cf0*/  PRMT R107, RZ, 0x7610, R107 ;  /* 0x00007610ff6b7816 */ /* 0x000fc8000000006b */
[----:B------:R-:W4:Y:S04]  /*37d00*/  @P0 LDG.E.U16 R145, desc[UR20][R56.64] ;  /* 0x0000001438910981 */ /* 0x000f28000c1e1500 */
[----:B------:R-:W4:Y:S04]  /*37d10*/  @P4 LDG.E.U16 R107, desc[UR20][R112.64] ;  /* 0x00000014706b4981 */ /* 0x000f28000c1e1500 */
[----:B---3--:R-:W-:Y:S04]  /*37d20*/  STL [R1+0xe04], R110 ;  /* 0x000e046e01007387 */ /* 0x008fe80000100800 */
[----:B--2---:R0:W-:Y:S04]  /*37d30*/  STL [R1+0xe08], R111 ;  /* 0x000e086f01007387 */ /* 0x0041e80000100800 */
[----:B------:R-:W2:Y:S04]  /*37d40*/  LDL.64 R124, [R1+0x1c8] ;  /* 0x0001c800017c7983 */ /* 0x000ea80000100a00 */
[----:B0-----:R-:W3:Y:S04]  /*37d50*/  LDL.64 R110, [R1+0x6f0] ;  /* 0x0006f000016e7983 */ /* 0x001ee80000100a00 */
[----:B------:R0:W-:Y:S04]  /*37d60*/  STL [R1+0xeec], R122 ;  /* 0x000eec7a01007387 */ /* 0x0001e80000100800 */
[----:B------:R-:W3:Y:S04]  /*37d70*/  LDL.64 R140, [R1+0x1c0] ;  /* 0x0001c000018c7983 */ /* 0x000ee80000100a00 */
[----:B0-----:R-:W3:Y:S04]  /*37d80*/  LDL.64 R122, [R1+0x6e8] ;  /* 0x0006e800017a7983 */ /* 0x001ee80000100a00 */
[----:B------:R-:W3:Y:S04]  /*37d90*/  LDL.LU.64 R46, [R1+0x2cf0] ;  /* 0x002cf000012e7983 */ /* 0x000ee80000300a00 */
[----:B------:R0:W-:Y:S04]  /*37da0*/  STL [R1+0xee8], R130 ;  /* 0x000ee88201007387 */ /* 0x0001e80000100800 */
[----:B0-----:R-:W3:Y:S04]  /*37db0*/  LDL.64 R130, [R1+0x6e0] ;  /* 0x0006e00001827983 */ /* 0x001ee80000100a00 */
[----:B------:R-:W3:Y:S04]  /*37dc0*/  LDL.LU.64 R48, [R1+0x2ce8] ;  /* 0x002ce80001307983 */ /* 0x000ee80000300a00 */
[----:B----4-:R0:W-:Y:S04]  /*37dd0*/  STL [R1+0xfdc], R52 ;  /* 0x000fdc3401007387 */ /* 0x0101e80000100800 */
[----:B0-----:R-:W4:Y:S04]  /*37de0*/  LDL.LU R52, [R1+0x2ce0] ;  /* 0x002ce00001347983 */ /* 0x001f280000300800 */
[----:B------:R-:W4:Y:S04]  /*37df0*/  LDL.LU.64 R50, [R1+0x2cd8] ;  /* 0x002cd80001327983 */ /* 0x000f280000300a00 */
[----:B------:R0:W-:Y:S04]  /*37e00*/  STL [R1+0xfd8], R53 ;  /* 0x000fd83501007387 */ /* 0x0001e80000100800 */
[----:B0-----:R-:W4:Y:S04]  /*37e10*/  LDL.LU R53, [R1+0x2cd0] ;  /* 0x002cd00001357983 */ /* 0x001f280000300800 */
[----:B------:R-:W4:Y:S04]  /*37e20*/  LDL.LU.64 R54, [R1+0x2cc8] ;  /* 0x002cc80001367983 */ /* 0x000f280000300a00 */
[----:B------:R0:W-:Y:S04]  /*37e30*/  STL [R1+0x10dc], R66 ;  /* 0x0010dc4201007387 */ /* 0x0001e80000100800 */
[----:B0-----:R-:W4:Y:S04]  /*37e40*/  LDL.LU R66, [R1+0x2cc0] ;  /* 0x002cc00001427983 */ /* 0x001f280000300800 */
[----:B------:R-:W4:Y:S04]  /*37e50*/  LDL.LU.64 R56, [R1+0x2cb8] ;  /* 0x002cb80001387983 */ /* 0x000f280000300a00 */
[----:B------:R-:W4:Y:S04]  /*37e60*/  LDL.LU.64 R58, [R1+0x2cb0] ;  /* 0x002cb000013a7983 */ /* 0x000f280000300a00 */
[----:B------:R-:W-:Y:S04]  /*37e70*/  STL [R1+0x2938], R100 ;  /* 0x0029386401007387 */ /* 0x000fe80000100800 */
[----:B------:R-:W4:Y:S04]  /*37e80*/  LDL.64 R118, [R1+0x1b8] ;  /* 0x0001b80001767983 */ /* 0x000f280000100a00 */
[----:B------:R-:W-:Y:S04]  /*37e90*/  STL [R1+0x293c], R101 ;  /* 0x00293c6501007387 */ /* 0x000fe80000100800 */
[----:B------:R-:W4:Y:S01]  /*37ea0*/  LDL.64 R112, [R1+0x6d8] ;  /* 0x0006d80001707983 */ /* 0x000f220000100a00 */
[----:B------:R-:W-:-:S02]  /*37eb0*/  PRMT R98, RZ, 0x7610, R98 ;  /* 0x00007610ff627816 */ /* 0x000fc40000000062 */
[----:B------:R-:W-:Y:S02]  /*37ec0*/  PRMT R99, RZ, 0x7610, R99 ;  /* 0x00007610ff637816 */ /* 0x000fe40000000063 */
[----:B------:R-:W-:Y:S02]  /*37ed0*/  PRMT R62, RZ, 0x7610, R62 ;  /* 0x00007610ff3e7816 */ /* 0x000fe4000000003e */
[----:B------:R-:W-:Y:S02]  /*37ee0*/  PRMT R63, RZ, 0x7610, R63 ;  /* 0x00007610ff3f7816 */ /* 0x000fe4000000003f */
[----:B------:R-:W-:Y:S02]  /*37ef0*/  PRMT R64, RZ, 0x7610, R64 ;  /* 0x00007610ff407816 */ /* 0x000fe40000000040 */
[----:B------:R-:W-:Y:S01]  /*37f00*/  PRMT R65, RZ, 0x7610, R65 ;  /* 0x00007610ff417816 */ /* 0x000fe20000000041 */
[----:B------:R-:W4:Y:S01]  /*37f10*/  @P4 LDG.E.U16 R98, desc[UR20][R142.64] ;  /* 0x000000148e624981 */ /* 0x000f22000c1e1500 */
[----:B------:R-:W-:-:S02]  /*37f20*/  PRMT R68, RZ, 0x7610, R68 ;  /* 0x00007610ff447816 */ /* 0x000fc40000000044 */
[----:B------:R-:W-:Y:S01]  /*37f30*/  PRMT R69, RZ, 0x7610, R69 ;  /* 0x00007610ff457816 */ /* 0x000fe20000000045 */
[----:B------:R-:W4:Y:S01]  /*37f40*/  @P0 LDG.E.U16 R99, desc[UR20][R164.64] ;  /* 0x00000014a4630981 */ /* 0x000f22000c1e1500 */
[----:B------:R-:W-:Y:S02]  /*37f50*/  PRMT R70, RZ, 0x7610, R70 ;  /* 0x00007610ff467816 */ /* 0x000fe40000000046 */
[----:B------:R-:W-:Y:S02]  /*37f60*/  PRMT R71, RZ, 0x7610, R71 ;  /* 0x00007610ff477816 */ /* 0x000fe40000000047 */
[----:B------:R-:W4:Y:S01]  /*37f70*/  @P0 LDG.E.U16 R69, desc[UR20][R146.64] ;  /* 0x0000001492450981 */ /* 0x000f22000c1e1500 */
[----:B------:R-:W-:Y:S02]  /*37f80*/  PRMT R74, RZ, 0x7610, R74 ;  /* 0x00007610ff4a7816 */ /* 0x000fe4000000004a */
[----:B------:R-:W-:Y:S01]  /*37f90*/  PRMT R89, RZ, 0x7610, R89 ;  /* 0x00007610ff597816 */ /* 0x000fe20000000059 */
[----:B------:R-:W4:Y:S01]  /*37fa0*/  @P4 LDG.E.U16 R70, desc[UR20][R82.64] ;  /* 0x0000001452464981 */ /* 0x000f22000c1e1500 */
[----:B------:R-:W-:-:S02]  /*37fb0*/  PRMT R75, RZ, 0x7610, R75 ;  /* 0x00007610ff4b7816 */ /* 0x000fc4000000004b */
        /* <DEDUP_REMOVED lines=8> */
[----:B------:R-:W4:Y:S04]  /*38040*/  LDL.LU.64 R60, [R1+0x2ca8] ;  /* 0x002ca800013c7983 */ /* 0x000f280000300a00 */
[----:B------:R-:W4:Y:S04]  /*38050*/  LDL.64 R108, [R1+0x6d0] ;  /* 0x0006d000016c7983 */ /* 0x000f280000100a00 */
[----:B------:R-:W4:Y:S04]  /*38060*/  LDL.64 R160, [R1+0x1b0] ;  /* 0x0001b00001a07983 */ /* 0x000f280000100a00 */
[----:B--2---:R-:W2:Y:S04]  /*38070*/  @P0 LDG.E.U16 R65, desc[UR20][R124.64] ;  /* 0x000000147c410981 */ /* 0x004ea8000c1e1500 */
[----:B---3--:R-:W3:Y:S04]  /*38080*/  @P4 LDG.E.U16 R68, desc[UR20][R110.64] ;  /* 0x000000146e444981 */ /* 0x008ee8000c1e1500 */
[----:B------:R-:W2:Y:S04]  /*38090*/  @P0 LDG.E.U16 R62, desc[UR20][R140.64] ;  /* 0x000000148c3e0981 */ /* 0x000ea8000c1e1500 */
[----:B------:R-:W3:Y:S04]  /*380a0*/  @P4 LDG.E.U16 R63, desc[UR20][R122.64] ;  /* 0x000000147a3f4981 */ /* 0x000ee8000c1e1500 */
[----:B------:R-:W3:Y:S04]  /*380b0*/  @P4 LDG.E.U16 R64, desc[UR20][R130.64] ;  /* 0x0000001482404981 */ /* 0x000ee8000c1e1500 */
[----:B----4-:R-:W4:Y:S04]  /*380c0*/  @P0 LDG.E.U16 R86, desc[UR20][R118.64] ;  /* 0x0000001476560981 */ /* 0x010f28000c1e1500 */
[----:B------:R-:W4:Y:S04]  /*380d0*/  @P4 LDG.E.U16 R88, desc[UR20][R112.64] ;  /* 0x0000001470584981 */ /* 0x000f28000c1e1500 */
[----:B------:R-:W-:Y:S04]  /*380e0*/  STL [R1+0x2940], R98 ;  /* 0x0029406201007387 */ /* 0x000fe80000100800 */
[----:B------:R-:W-:Y:S04]  /*380f0*/  STL [R1+0x2944], R99 ;  /* 0x0029446301007387 */ /* 0x000fe80000100800 */
[----:B------:R-:W4:Y:S01]  /*38100*/  LDL.64 R110, [R1+0x1a8] ;  /* 0x0001a800016e7983 */ /* 0x000f220000100a00 */
[----:B------:R-:W-:-:S02]  /*38110*/  PRMT R106, RZ, 0x7610, R106 ;  /* 0x00007610ff6a7816 */ /* 0x000fc4000000006a */
[----:B------:R-:W-:-:S06]  /*38120*/  PRMT R132, RZ, 0x7610, R132 ;  /* 0x00007610ff847816 */ /* 0x000fcc0000000084 */
[----:B------:R-:W4:Y:S04]  /*38130*/  @P4 LDG.E.U16 R132, desc[UR20][R108.64] ;  /* 0x000000146c844981 */ /* 0x000f28000c1e1500 */
[----:B------:R-:W4:Y:S04]  /*38140*/  @P0 LDG.E.U16 R106, desc[UR20][R160.64] ;  /* 0x00000014a06a0981 */ /* 0x000f28000c1e1500 */
[----:B--2---:R-:W-:Y:S04]  /*38150*/  STL [R1+0xed8], R62 ;  /* 0x000ed83e01007387 */ /* 0x004fe80000100800 */
[----:B---3--:R0:W-:Y:S04]  /*38160*/  STL [R1+0xedc], R63 ;  /* 0x000edc3f01007387 */ /* 0x0081e80000100800 */
[----:B0-----:R-:W2:Y:S04]  /*38170*/  LDL.64 R62, [R1+0x6b0] ;  /* 0x0006b000013e7983 */ /* 0x001ea80000100a00 */
[----:B------:R-:W-:Y:S04]  /*38180*/  STL [R1+0x10d8], R145 ;  /* 0x0010d89101007387 */ /* 0x000fe80000100800 */
[----:B------:R-:W-:Y:S04]  /*38190*/  STL [R1+0xfcc], R64 ;  /* 0x000fcc4001007387 */ /* 0x000fe80000100800 */
[----:B------:R0:W-:Y:S04]  /*381a0*/  STL [R1+0xdf4], R65 ;  /* 0x000df44101007387 */ /* 0x0001e80000100800 */
[----:B0-----:R-:W3:Y:S04]  /*381b0*/  LDL.64 R64, [R1+0x188] ;  /* 0x0001880001407983 */ /* 0x001ee80000100a00 */
[----:B------:R-:W-:Y:S04]  /*381c0*/  STL [R1+0xdf8], R68 ;  /* 0x000df84401007387 */ /* 0x000fe80000100800 */
[----:B------:R0:W-:Y:S04]  /*381d0*/  STL [R1+0x10d0], R69 ;  /* 0x0010d04501007387 */ /* 0x0001e80000100800 */
[----:B0-----:R-:W3:Y:S04]  /*381e0*/  LDL.64 R68, [R1+0x6a8] ;  /* 0x0006a80001447983 */ /* 0x001ee80000100a00 */
[----:B------:R-:W-:Y:S04]  /*381f0*/  STL [R1+0x10d4], R70 ;  /* 0x0010d44601007387 */ /* 0x000fe80000100800 */
[----:B------:R-:W-:Y:S04]  /*38200*/  STL [R1+0xe00], R107 ;  /* 0x000e006b01007387 */ /* 0x000fe80000100800 */
[----:B------:R0:W-:Y:S04]  /*38210*/  STL [R1+0xfd0], R71 ;  /* 0x000fd04701007387 */ /* 0x0001e80000100800 */
[----:B0-----:R-:W3:Y:S04]  /*38220*/  LDL.64 R70, [R1+0x180] ;  /* 0x0001800001467983 */ /* 0x001ee80000100a00 */
[----:B------:R-:W-:Y:S04]  /*38230*/  STL [R1+0xfd4], R74 ;  /* 0x000fd44a01007387 */ /* 0x000fe80000100800 */
[----:B------:R-:W-:Y:S04]  /*38240*/  STL [R1+0xdfc], R89 ;  /* 0x000dfc5901007387 */ /* 0x000fe80000100800 */
[----:B------:R0:W-:Y:S04]  /*38250*/  STL [R1+0xee0], R75 ;  /* 0x000ee04b01007387 */ /* 0x0001e80000100800 */
[----:B------:R-:W-:Y:S04]  /*38260*/  STL [R1+0xee4], R87 ;  /* 0x000ee45701007387 */ /* 0x000fe80000100800 */
[----:B------:R-:W3:Y:S04]  /*38270*/  LDL.64 R76, [R1+0x178] ;  /* 0x00017800014c7983 */ /* 0x000ee80000100a00 */
[----:B0-----:R-:W3:Y:S04]  /*38280*/  LDL.64 R74, [R1+0x6a0] ;  /* 0x0006a000014a7983 */ /* 0x001ee80000100a00 */
[----:B------:R-:W3:Y:S04]  /*38290*/  LDL.64 R80, [R1+0x698] ;  /* 0x0006980001507983 */ /* 0x000ee80000100a00 */
[----:B------:R-:W3:Y:S04]  /*382a0*/  LDL.64 R82, [R1+0x170] ;  /* 0x0001700001527983 */ /* 0x000ee80000100a00 */
[----:B------:R-:W3:Y:S04]  /*382b0*/  LDL.64 R146, [R1+0x690] ;  /* 0x0006900001927983 */ /* 0x000ee80000100a00 */
[----:B----4-:R0:W-:Y:S04]  /*382c0*/  STL [R1+0xfc8], R86 ;  /* 0x000fc85601007387 */ /* 0x0101e80000100800 */
[----:B------:R-:W4:Y:S04]  /*382d0*/  LDL.64 R142, [R1+0x670] ;  /* 0x00067000018e7983 */ /* 0x000f280000100a00 */
[----:B0-----:R-:W4:Y:S04]  /*382e0*/  LDL.64 R86, [R1+0x168] ;  /* 0x0001680001567983 */ /* 0x001f280000100a00 */
[----:B------:R0:W-:Y:S04]  /*382f0*/  STL [R1+0x10cc], R88 ;  /* 0x0010cc5801007387 */ /* 0x0001e80000100800 */
[----:B------:R-:W4:Y:S04]  /*38300*/  LDL.64 R164, [R1+0x668] ;  /* 0x0006680001a47983 */ /* 0x000f280000100a00 */
[----:B------:R-:W4:Y:S04]  /*38310*/  LDL.64 R122, [R1+0x660] ;  /* 0x00066000017a7983 */ /* 0x000f280000100a00 */
[----:B0-----:R-:W4:Y:S04]  /*38320*/  LDL.64 R88, [R1+0x140] ;  /* 0x0001400001587983 */ /* 0x001f280000100a00 */
[----:B------:R-:W4:Y:S04]  /*38330*/  LDL.64 R124, [R1+0x138] ;  /* 0x00013800017c7983 */ /* 0x000f280000100a00 */
[----:B------:R-:W4:Y:S04]  /*38340*/  LDL.64 R140, [R1+0x130] ;  /* 0x00013000018c7983 */ /* 0x000f280000100a00 */
[----:B------:R-:W4:Y:S01]  /*38350*/  LDL.64 R130, [R1+0x630] ;  /* 0x0006300001827983 */ /* 0x000f220000100a00 */
[----:B------:R-:W-:-:S02]  /*38360*/  PRMT R133, RZ, 0x7610, R133 ;  /* 0x00007610ff857816 */ /* 0x000fc40000000085 */
[----:B------:R-:W-:Y:S01]  /*38370*/  PRMT R144, RZ, 0x7610, R144 ;  /* 0x00007610ff907816 */ /* 0x000fe20000000090 */
[----:B------:R-:W4:Y:S01]  /*38380*/  LDL.64 R118, [R1+0x100] ;  /* 0x0001000001767983 */ /* 0x000f220000100a00 */
        /* <DEDUP_REMOVED lines=16> */
[----:B------:R-:W-:Y:S01]  /*38490*/  PRMT R134, RZ, 0x7610, R134 ;  /* 0x00007610ff867816 */ /* 0x000fe20000000086 */
[----:B------:R0:W-:Y:S04]  /*384a0*/  STL [R1+0x10c8], R106 ;  /* 0x0010c86a01007387 */ /* 0x0001e80000100800 */
[----:B------:R-:W4:Y:S04]  /*384b0*/  LDL.64 R112, [R1+0xc0] ;  /* 0x0000c00001707983 */ /* 0x000f280000100a00 */
[----:B------:R-:W4:Y:S04]  /*384c0*/  LDL.64 R160, [R1+0x530] ;  /* 0x0005300001a07983 */ /* 0x000f280000100a00 */
[----:B0-----:R-:W4:Y:S04]  /*384d0*/  LDL.64 R106, [R1+0x5a8] ;  /* 0x0005a800016a7983 */ /* 0x001f280000100a00 */
[----:B------:R-:W-:Y:S04]  /*384e0*/  STL [R1+0x2948], R132 ;  /* 0x0029488401007387 */ /* 0x000fe80000100800 */
[----:B------:R-:W4:Y:S04]  /*384f0*/  LDL.64 R108, [R1+0x80] ;  /* 0x00008000016c7983 */ /* 0x000f280000100a00 */
[----:B------:R-:W4:Y:S04]  /*38500*/  LDL.64 R110, [R1+0x4b0] ;  /* 0x0004b000016e7983 */ /* 0x000f280000100a00 */
[----:B--2---:R-:W2:Y:S04]  /*38510*/  @P4 LDG.E.U16 R144, desc[UR20][R62.64] ;  /* 0x000000143e904981 */ /* 0x004ea8000c1e1500 */
        /* <DEDUP_REMOVED lines=16> */
[----:B------:R-:W-:Y:S04]  /*38620*/  STL [R1+0x294c], R133 ;  /* 0x00294c8501007387 */ /* 0x000fe80000100800 */
[----:B------:R-:W4:Y:S01]  /*38630*/  LDL.LU.64 R62, [R1+0x2ca0] ;  /* 0x002ca000013e7983 */ /* 0x000f220000300a00 */
[----:B------:R-:W-:-:S02]  /*38640*/  PRMT R158, RZ, 0x7610, R158 ;  /* 0x00007610ff9e7816 */ /* 0x000fc4000000009e */
[----:B------:R-:W-:Y:S02]  /*38650*/  PRMT R159, RZ, 0x7610, R159 ;  /* 0x00007610ff9f7816 */ /* 0x000fe4000000009f */
[----:B------:R-:W-:Y:S02]  /*38660*/  PRMT R136, RZ, 0x7610, R136 ;  /* 0x00007610ff887816 */ /* 0x000fe40000000088 */
[----:B------:R-:W-:Y:S02]  /*38670*/  PRMT R128, RZ, 0x7610, R128 ;  /* 0x00007610ff807816 */ /* 0x000fe40000000080 */
[----:B------:R-:W4:Y:S01]  /*38680*/  @P0 LDG.E.U16 R159, desc[UR20][R118.64] ;  /* 0x00000014769f0981 */ /* 0x000f22000c1e1500 */
[----:B------:R-:W-:Y:S02]  /*38690*/  PRMT R129, RZ, 0x7610, R129 ;  /* 0x00007610ff817816 */ /* 0x000fe40000000081 */
[----:B------:R-:W-:Y:S01]  /*386a0*/  PRMT R139, RZ, 0x7610, R139 ;  /* 0x00007610ff8b7816 */ /* 0x000fe2000000008b */
[----:B------:R-:W4:Y:S04]  /*386b0*/  @P0 LDG.E.U16 R136, desc[UR20][R112.64] ;  /* 0x0000001470880981 */ /* 0x000f28000c1e1500 */
[----:B------:R-:W4:Y:S04]  /*386c0*/  @P4 LDG.E.U16 R129, desc[UR20][R160.64] ;  /* 0x00000014a0814981 */ /* 0x000f28000c1e1500 */
[----:B------:R-:W4:Y:S04]  /*386d0*/  @P4 LDG.E.U16 R158, desc[UR20][R106.64] ;  /* 0x000000146a9e4981 */ /* 0x000f28000c1e1500 */
[----:B------:R-:W4:Y:S04]  /*386e0*/  @P0 LDG.E.U16 R128, desc[UR20][R108.64] ;  /* 0x000000146c800981 */ /* 0x000f28000c1e1500 */
[----:B------:R-:W4:Y:S04]  /*386f0*/  @P4 LDG.E.U16 R139, desc[UR20][R110.64] ;  /* 0x000000146e8b4981 */ /* 0x000f28000c1e1500 */
[----:B--2---:R0:W-:Y:S04]  /*38700*/  STL [R1+0xdf0], R144 ;  /* 0x000df09001007387 */ /* 0x0041e80000100800 */
[----:B0-----:R-:W2:Y:S04]  /*38710*/  LDL.64 R144, [R1+0x428] ;  /* 0x0004280001907983 */ /* 0x001ea80000100a00 */
[----:B------:R-:W2:Y:S04]  /*38720*/  LDL.LU.64 R64, [R1+0x2c98] ;  /* 0x002c980001407983 */ /* 0x000ea80000300a00 */
[----:B---3--:R0:W-:Y:S04]  /*38730*/  STL [R1+0xdec], R67 ;  /* 0x000dec4301007387 */ /* 0x0081e80000100800 */
[----:B0-----:R-:W3:Y:S04]  /*38740*/  LDL.LU R67, [R1+0x2c90] ;  /* 0x002c900001437983 */ /* 0x001ee80000300800 */
[----:B------:R-:W3:Y:S04]  /*38750*/  LDL.LU.64 R68, [R1+0x2c88] ;  /* 0x002c880001447983 */ /* 0x000ee80000300a00 */
[----:B------:R0:W-:Y:S04]  /*38760*/  STL [R1+0xed4], R72 ;  /* 0x000ed44801007387 */ /* 0x0001e80000100800 */
        /* <DEDUP_REMOVED lines=17> */
[----:B------:R-:W-:Y:S04]  /*38880*/  STL [R1+0x2950], R126 ;  /* 0x0029507e01007387 */ /* 0x000fe80000100800 */
[----:B------:R-:W3:Y:S04]  /*38890*/  LDL.LU.64 R86, [R1+0x2c20] ;  /* 0x002c200001567983 */ /* 0x000ee80000300a00 */
[----:B----4-:R-:W-:Y:S04]  /*388a0*/  STL [R1+0x2954], R127 ;  /* 0x0029547f01007387 */ /* 0x010fe80000100800 */
[----:B------:R-:W4:Y:S04]  /*388b0*/  LDL.LU.64 R142, [R1+0x2c18] ;  /* 0x002c1800018e7983 */ /* 0x000f280000300a00 */
[----:B------:R-:W3:Y:S04]  /*388c0*/  LDL.LU.64 R88, [R1+0x2c10] ;  /* 0x002c100001587983 */ /* 0x000ee80000300a00 */
[----:B------:R-:W-:Y:S04]  /*388d0*/  STL [R1+0xde4], R120 ;  /* 0x000de47801007387 */ /* 0x000fe80000100800 */
[----:B------:R0:W-:Y:S04]  /*388e0*/  STL [R1+0xde8], R121 ;  /* 0x000de87901007387 */ /* 0x0001e80000100800 */
[----:B0-----:R-:W3:Y:S04]  /*388f0*/  LDL.64 R120, [R1+0x338] ;  /* 0x0003380001787983 */ /* 0x001ee80000100a00 */
[----:B------:R-:W3:Y:S04]  /*38900*/  LDL.LU.64 R164, [R1+0x2c08] ;  /* 0x002c080001a47983 */ /* 0x000ee80000300a00 */
[----:B------:R0:W-:Y:S04]  /*38910*/  STL [R1+0xecc], R162 ;  /* 0x000ecca201007387 */ /* 0x0001e80000100800 */
[----:B0-----:R-:W3:Y:S04]  /*38920*/  LDL.LU R162, [R1+0x2c00] ;  /* 0x002c000001a27983 */ /* 0x001ee80000300800 */
[----:B------:R-:W3:Y:S04]  /*38930*/  LDL.LU.64 R124, [R1+0x2bf8] ;  /* 0x002bf800017c7983 */ /* 0x000ee80000300a00 */
[----:B------:R-:W3:Y:S04]  /*38940*/  LDL.LU.64 R122, [R1+0x2bf0] ;  /* 0x002bf000017a7983 */ /* 0x000ee80000300a00 */
[----:B------:R-:W-:Y:S04]  /*38950*/  STL [R1+0xfbc], R148 ;  /* 0x000fbc9401007387 */ /* 0x000fe80000100800 */
[----:B------:R0:W-:Y:S04]  /*38960*/  STL [R1+0xec8], R149 ;  /* 0x000ec89501007387 */ /* 0x0001e80000100800 */
[----:B0-----:R-:W3:Y:S04]  /*38970*/  LDL.64 R148, [R1+0x2f8] ;  /* 0x0002f80001947983 */ /* 0x001ee80000100a00 */
[----:B------:R-:W3:Y:S04]  /*38980*/  LDL.LU.64 R140, [R1+0x2be8] ;  /* 0x002be800018c7983 */ /* 0x000ee80000300a00 */
[----:B------:R0:W-:Y:S04]  /*38990*/  STL [R1+0xfb8], R163 ;  /* 0x000fb8a301007387 */ /* 0x0001e80000100800 */
[----:B0-----:R-:W3:Y:S04]  /*389a0*/  LDL.LU R163, [R1+0x2be0] ;  /* 0x002be00001a37983 */ /* 0x001ee80000300800 */
[----:B------:R-:W4:Y:S04]  /*389b0*/  LDL.LU.64 R130, [R1+0x2bd8] ;  /* 0x002bd80001827983 */ /* 0x000f280000300a00 */
[----:B------:R0:W-:Y:S04]  /*389c0*/  STL [R1+0xde0], R134 ;  /* 0x000de08601007387 */ /* 0x0001e80000100800 */
[----:B0-----:R-:W4:Y:S01]  /*389d0*/  LDL.LU R134, [R1+0x2bd0] ;  /* 0x002bd00001867983 */ /* 0x001f220000300800 */
[----:B------:R-:W-:-:S02]  /*389e0*/  PRMT R138, RZ, 0x7610, R138 ;  /* 0x00007610ff8a7816 */ /* 0x000fc4000000008a */
[----:B------:R-:W-:Y:S01]  /*389f0*/  PRMT R135, RZ, 0x7610, R135 ;  /* 0x00007610ff877816 */ /* 0x000fe20000000087 */
[----:B------:R-:W4:Y:S04]  /*38a00*/  LDL.LU.64 R118, [R1+0x2bc8] ;  /* 0x002bc80001767983 */ /* 0x000f280000300a00 */
[----:B------:R-:W4:Y:S04]  /*38a10*/  LDL.LU.64 R106, [R1+0x2bc0] ;  /* 0x002bc000016a7983 */ /* 0x000f280000300a00 */
[----:B------:R-:W-:Y:S04]  /*38a20*/  STL [R1+0xdd8], R158 ;  /* 0x000dd89e01007387 */ /* 0x000fe80000100800 */
[----:B------:R0:W-:Y:S04]  /*38a30*/  STL [R1+0xddc], R159 ;  /* 0x000ddc9f01007387 */ /* 0x0001e80000100800 */
[----:B0-----:R-:W4:Y:S04]  /*38a40*/  LDL.64 R158, [R1+0x378] ;  /* 0x00037800019e7983 */ /* 0x001f280000100a00 */
[----:B------:R-:W4:Y:S04]  /*38a50*/  LDL.LU.64 R112, [R1+0x2bb8] ;  /* 0x002bb80001707983 */ /* 0x000f280000300a00 */
[----:B------:R0:W-:Y:S04]  /*38a60*/  STL [R1+0xdd4], R136 ;  /* 0x000dd48801007387 */ /* 0x0001e80000100800 */
[----:B--2---:R-:W2:Y:S04]  /*38a70*/  @P4 LDG.E.U16 R135, desc[UR20][R144.64] ;  /* 0x0000001490874981 */ /* 0x004ea8000c1e1500 */
[----:B0-----:R-:W2:Y:S04]  /*38a80*/  LDL.LU R136, [R1+0x2bb0] ;  /* 0x002bb00001887983 */ /* 0x001ea80000300800 */
[----:B------:R-:W2:Y:S04]  /*38a90*/  LDL.LU.64 R160, [R1+0x2ba8] ;  /* 0x002ba80001a07983 */ /* 0x000ea80000300a00 */
[----:B------:R-:W2:Y:S04]  /*38aa0*/  LDL.LU.64 R108, [R1+0x2ba0] ;  /* 0x002ba000016c7983 */ /* 0x000ea80000300a00 */
[----:B------:R-:W-:Y:S04]  /*38ab0*/  STL [R1+0xdcc], R128 ;  /* 0x000dcc8001007387 */ /* 0x000fe80000100800 */
[----:B------:R0:W-:Y:S04]  /*38ac0*/  STL [R1+0xdd0], R129 ;  /* 0x000dd08101007387 */ /* 0x0001e80000100800 */
[----:B0-----:R-:W2:Y:S04]  /*38ad0*/  LDL.64 R128, [R1+0x3b8] ;  /* 0x0003b80001807983 */ /* 0x001ea80000100a00 */
[----:B------:R-:W2:Y:S04]  /*38ae0*/  LDL.LU.64 R110, [R1+0x2b98] ;  /* 0x002b9800016e7983 */ /* 0x000ea80000300a00 */
[----:B------:R0:W-:Y:S04]  /*38af0*/  STL [R1+0xdc8], R139 ;  /* 0x000dc88b01007387 */ /* 0x0001e80000100800 */
[----:B0-----:R-:W2:Y:S04]  /*38b00*/  LDL.LU R139, [R1+0x2b90] ;  /* 0x002b9000018b7983 */ /* 0x001ea80000300800 */
[----:B---3--:R-:W3:Y:S04]  /*38b10*/  @P0 LDG.E.U16 R138, desc[UR20][R162.64] ;  /* 0x00000014a28a0981 */ /* 0x008ee8000c1e1500 */
[----:B------:R-:W3:Y:S01]  /*38b20*/  LDL.LU.64 R162, [R1+0x2b88] ;  /* 0x002b880001a27983 */ /* 0x000ee20000300a00 */
[----:B----4-:R-:W-:-:S06]  /*38b30*/  PRMT R134, RZ, 0x7610, R134 ;  /* 0x00007610ff867816 */ /* 0x010fcc0000000086 */
[----:B------:R-:W4:Y:S01]  /*38b40*/  @P0 LDG.E.U16 R134, desc[UR20][R164.64] ;  /* 0x00000014a4860981 */ /* 0x000f22000c1e1500 */
[----:B--2---:R-:W-:-:S06]  /*38b50*/  PRMT R139, RZ, 0x7610, R139 ;  /* 0x00007610ff8b7816 */ /* 0x004fcc000000008b */
[----:B------:R-:W2:Y:S04]  /*38b60*/  @P4 LDG.E.U16 R139, desc[UR20][R120.64] ;  /* 0x00000014788b4981 */ /* 0x000ea8000c1e1500 */
[----:B---3--:R0:W-:Y:S04]  /*38b70*/  STL [R1+0xdc4], R138 ;  /* 0x000dc48a01007387 */ /* 0x0081e80000100800 */
[----:B0-----:R-:W3:Y:S04]  /*38b80*/  LDL.LU R138, [R1+0x2b80] ;  /* 0x002b8000018a7983 */ /* 0x001ee80000300800 */
[----:B----4-:R-:W-:Y:S04]  /*38b90*/  STL [R1+0xdbc], R134 ;  /* 0x000dbc8601007387 */ /* 0x010fe80000100800 */
[----:B------:R0:W-:Y:S04]  /*38ba0*/  STL [R1+0xdc0], R135 ;  /* 0x000dc08701007387 */ /* 0x0001e80000100800 */
[----:B------:R-:W4:Y:S04]  /*38bb0*/  LDL.64 R144, [R1+0x240] ;  /* 0x0002400001907983 */ /* 0x000f280000100a00 */
[----:B0-----:R-:W2:Y:S04]  /*38bc0*/  LDL.64 R134, [R1+0x288] ;  /* 0x0002880001867983 */ /* 0x001ea80000100a00 */
[----:B------:R-:W-:Y:S04]  /*38bd0*/  STL [R1+0x295c], R164 ;  /* 0x00295ca401007387 */ /* 0x000fe80000100800 */
[----:B------:R0:W-:Y:S02]  /*38be0*/  STL [R1+0x2958], R165 ;  /* 0x002958a501007387 */ /* 0x0001e40000100800 */
[----:B0-----:R-:W-:-:S06]  /*38bf0*/  PRMT R165, RZ, 0x7610, R165 ;  /* 0x00007610ffa57816 */ /* 0x001fcc00000000a5 */
[----:B------:R-:W2:Y:S01]  /*38c00*/  @P0 LDG.E.U16 R165, desc[UR20][R70.64] ;  /* 0x0000001446a50981 */ /* 0x000ea2000c1e1500 */
[----:B------:R-:W-:-:S06]  /*38c10*/  PRMT R160, RZ, 0x7610, R160 ;  /* 0x00007610ffa07816 */ /* 0x000fcc00000000a0 */
[----:B------:R0:W3:Y:S04]  /*38c20*/  @P4 LDG.E.U16 R160, desc[UR20][R148.64] ;  /* 0x0000001494a04981 */ /* 0x0000e8000c1e1500 */
[----:B--2---:R-:W-:Y:S04]  /*38c30*/  STL [R1+0x2a40], R165 ;  /* 0x002a40a501007387 */ /* 0x004fe80000100800 */
[----:B------:R-:W-:Y:S04]  /*38c40*/  STL [R1+0x2964], R70 ;  /* 0x0029644601007387 */ /* 0x000fe80000100800 */
[----:B------:R-:W-:Y:S04]  /*38c50*/  STL [R1+0x2960], R71 ;  /* 0x0029604701007387 */ /* 0x000fe80000100800 */
[----:B------:R-:W2:Y:S04]  /*38c60*/  LDL.LU.64 R120, [R1+0x2b78] ;  /* 0x002b780001787983 */ /* 0x000ea80000300a00 */
[----:B------:R1:W-:Y:S04]  /*38c70*/  STL [R1+0xda8], R139 ;  /* 0x000da88b01007387 */ /* 0x0003e80000100800 */
[----:B-1----:R-:W2:Y:S04]  /*38c80*/  LDL.LU R139, [R1+0x2b70] ;  /* 0x002b7000018b7983 */ /* 0x002ea80000300800 */
[----:B------:R-:W-:Y:S04]  /*38c90*/  STL [R1+0x296c], R60 ;  /* 0x00296c3c01007387 */ /* 0x000fe80000100800 */
[----:B------:R-:W-:Y:S04]  /*38ca0*/  STL [R1+0x2968], R61 ;  /* 0x0029683d01007387 */ /* 0x000fe80000100800 */
[----:B------:R-:W0:Y:S01]  /*38cb0*/  LDL.LU.64 R148, [R1+0x2b68] ;  /* 0x002b680001947983 */ /* 0x000e220000300a00 */
[----:B------:R-:W-:-:S02]  /*38cc0*/  PRMT R112, RZ, 0x7610, R112 ;  /* 0x00007610ff707816 */ /* 0x000fc40000000070 */
[----:B------:R-:W-:Y:S02]  /*38cd0*/  PRMT R113, RZ, 0x7610, R113 ;  /* 0x00007610ff717816 */ /* 0x000fe40000000071 */
[----:B------:R-:W-:Y:S02]  /*38ce0*/  PRMT R161, RZ, 0x7610, R161 ;  /* 0x00007610ffa17816 */ /* 0x000fe400000000a1 */
[----:B------:R-:W2:Y:S01]  /*38cf0*/  @P0 LDG.E.U16 R112, desc[UR20][R50.64] ;  /* 0x0000001432700981 */ /* 0x000ea2000c1e1500 */
[----:B------:R-:W-:-:S03]  /*38d00*/  PRMT R108, RZ, 0x7610, R108 ;  /* 0x00007610ff6c7816 */ /* 0x000fc6000000006c */
[----:B------:R-:W2:Y:S01]  /*38d10*/  @P4 LDG.E.U16 R113, desc[UR20][R128.64] ;  /* 0x0000001480714981 */ /* 0x000ea2000c1e1500 */
[----:B------:R-:W-:-:S03]  /*38d20*/  PRMT R109, RZ, 0x7610, R109 ;  /* 0x00007610ff6d7816 */ /* 0x000fc6000000006d */
[----:B------:R-:W2:Y:S01]  /*38d30*/  @P0 LDG.E.U16 R161, desc[UR20][R60.64] ;  /* 0x000000143ca10981 */ /* 0x000ea2000c1e1500 */
[----:B------:R-:W-:Y:S02]  /*38d40*/  PRMT R110, RZ, 0x7610, R110 ;  /* 0x00007610ff6e7816 */ /* 0x000fe4000000006e */
[----:B------:R-:W-:Y:S01]  /*38d50*/  PRMT R111, RZ, 0x7610, R111 ;  /* 0x00007610ff6f7816 */ /* 0x000fe2000000006f */
[----:B------:R-:W2:Y:S04]  /*38d60*/  @P0 LDG.E.U16 R108, desc[UR20][R30.64] ;  /* 0x000000141e6c0981 */ /* 0x000ea8000c1e1500 */
[----:B----4-:R-:W4:Y:S04]  /*38d70*/  @P4 LDG.E.U16 R109, desc[UR20][R144.64] ;  /* 0x00000014906d4981 */ /* 0x010f28000c1e1500 */
[----:B------:R-:W2:Y:S04]  /*38d80*/  @P0 LDG.E.U16 R110, desc[UR20][R40.64] ;  /* 0x00000014286e0981 */ /* 0x000ea8000c1e1500 */
[----:B------:R-:W2:Y:S01]  /*38d90*/  @P4 LDG.E.U16 R111, desc[UR20][R134.64] ;  /* 0x00000014866f4981 */ /* 0x000ea2000c1e1500 */
[----:B0-----:R-:W-:-:S02]  /*38da0*/  PRMT R148, RZ, 0x7610, R148 ;  /* 0x00007610ff947816 */ /* 0x001fc40000000094 */
[----:B------:R-:W-:-:S04]  /*38db0*/  PRMT R149, RZ, 0x7610, R149 ;  /* 0x00007610ff957816 */ /* 0x000fc80000000095 */
[----:B------:R-:W2:Y:S04]  /*38dc0*/  @P0 LDG.E.U16 R148, desc[UR20][R80.64] ;  /* 0x0000001450940981 */ /* 0x000ea8000c1e1500 */
[----:B------:R-:W3:Y:S04]  /*38dd0*/  @P4 LDG.E.U16 R149, desc[UR20][R158.64] ;  /* 0x000000149e954981 */ /* 0x000ee8000c1e1500 */
[----:B--2---:R-:W-:Y:S04]  /*38de0*/  STL [R1+0xdb4], R148 ;  /* 0x000db49401007387 */ /* 0x004fe80000100800 */
[----:B---3--:R0:W-:Y:S04]  /*38df0*/  STL [R1+0xdb0], R149 ;  /* 0x000db09501007387 */ /* 0x0081e80000100800 */
[----:B0-----:R-:W2:Y:S04]  /*38e00*/  LDL.64 R148, [R1+0x280] ;  /* 0x0002800001947983 */ /* 0x001ea80000100a00 */
[----:B------:R-:W-:Y:S04]  /*38e10*/  STL [R1+0x2974], R80 ;  /* 0x0029745001007387 */ /* 0x000fe80000100800 */
[----:B------:R-:W-:Y:S04]  /*38e20*/  STL [R1+0x2970], R81 ;  /* 0x0029705101007387 */ /* 0x000fe80000100800 */
[----:B------:R-:W-:Y:S04]  /*38e30*/  STL [R1+0x297c], R50 ;  /* 0x00297c3201007387 */ /* 0x000fe80000100800 */
[----:B------:R-:W-:Y:S04]  /*38e40*/  STL [R1+0x2978], R51 ;  /* 0x0029783301007387 */ /* 0x000fe80000100800 */
[----:B------:R-:W-:Y:S04]  /*38e50*/  STL [R1+0xd9c], R112 ;  /* 0x000d9c7001007387 */ /* 0x000fe80000100800 */
[----:B------:R0:W-:Y:S01]  /*38e60*/  STL [R1+0xdb8], R113 ;  /* 0x000db87101007387 */ /* 0x0001e20000100800 */
[----:B------:R-:W-:-:S03]  /*38e70*/  PRMT R163, RZ, 0x7610, R163 ;  /* 0x00007610ffa37816 */ /* 0x000fc600000000a3 */
[----:B0-----:R-:W3:Y:S04]  /*38e80*/  LDL.64 R112, [R1+0x658] ;  /* 0x0006580001707983 */ /* 0x001ee80000100a00 */
[----:B------:R-:W-:Y:S04]  /*38e90*/  STL [R1+0xda0], R160 ;  /* 0x000da0a001007387 */ /* 0x000fe80000100800 */
[----:B------:R0:W-:Y:S04]  /*38ea0*/  STL [R1+0xda4], R161 ;  /* 0x000da4a101007387 */ /* 0x0001e80000100800 */
[----:B0-----:R-:W3:Y:S04]  /*38eb0*/  LDL.64 R160, [R1+0x128] ;  /* 0x0001280001a07983 */ /* 0x001ee80000100a00 */
[----:B------:R-:W-:Y:S04]  /*38ec0*/  STL [R1+0x2984], R40 ;  /* 0x0029842801007387 */ /* 0x000fe80000100800 */
[----:B------:R-:W-:Y:S04]  /*38ed0*/  STL [R1+0x2980], R41 ;  /* 0x0029802901007387 */ /* 0x000fe80000100800 */
[----:B------:R-:W3:Y:S04]  /*38ee0*/  LDL.64 R128, [R1+0x650] ;  /* 0x0006500001807983 */ /* 0x000ee80000100a00 */
[----:B------:R-:W3:Y:S04]  /*38ef0*/  LDL.64 R134, [R1+0x620] ;  /* 0x0006200001867983 */ /* 0x000ee80000100a00 */
[----:B------:R-:W-:Y:S04]  /*38f00*/  STL [R1+0xd8c], R108 ;  /* 0x000d8c6c01007387 */ /* 0x000fe80000100800 */
[----:B----4-:R0:W-:Y:S04]  /*38f10*/  STL [R1+0xd90], R109 ;  /* 0x000d906d01007387 */ /* 0x0101e80000100800 */
[----:B0-----:R-:W4:Y:S04]  /*38f20*/  LDL.64 R108, [R1+0xf8] ;  /* 0x0000f800016c7983 */ /* 0x001f280000100a00 */
[----:B------:R-:W-:Y:S04]  /*38f30*/  STL [R1+0xd94], R110 ;  /* 0x000d946e01007387 */ /* 0x000fe80000100800 */
[----:B------:R0:W-:Y:S04]  /*38f40*/  STL [R1+0xd98], R111 ;  /* 0x000d986f01007387 */ /* 0x0001e80000100800 */
[----:B------:R-:W4:Y:S04]  /*38f50*/  LDL.64 R158, [R1+0xb8] ;  /* 0x0000b800019e7983 */ /* 0x000f280000100a00 */
[----:B------:R-:W4:Y:S04]  /*38f60*/  LDL.64 R144, [R1+0x518] ;  /* 0x0005180001907983 */ /* 0x000f280000100a00 */
[----:B0-----:R-:W4:Y:S04]  /*38f70*/  LDL.64 R110, [R1+0x5a0] ;  /* 0x0005a000016e7983 */ /* 0x001f280000100a00 */
[----:B------:R-:W-:Y:S04]  /*38f80*/  STL [R1+0x298c], R30 ;  /* 0x00298c1e01007387 */ /* 0x000fe80000100800 */
[----:B------:R-:W-:Y:S04]  /*38f90*/  STL [R1+0x2988], R31 ;  /* 0x0029881f01007387 */ /* 0x000fe80000100800 */
[----:B--2---:R-:W2:Y:S04]  /*38fa0*/  @P4 LDG.E.U16 R163, desc[UR20][R148.64] ;  /* 0x0000001494a34981 */ /* 0x004ea8000c1e1500 */
[----:B------:R-:W2:Y:S01]  /*38fb0*/  LDL.LU.64 R148, [R1+0x2b60] ;  /* 0x002b600001947983 */ /* 0x000ea20000300a00 */
[----:B------:R-:W-:-:S03]  /*38fc0*/  PRMT R139, RZ, 0x7610, R139 ;  /* 0x00007610ff8b7816 */ /* 0x000fc6000000008b */
[----:B------:R-:W-:Y:S04]  /*38fd0*/  STL [R1+0x2994], R20 ;  /* 0x0029941401007387 */ /* 0x000fe80000100800 */
[----:B------:R-:W-:Y:S01]  /*38fe0*/  STL [R1+0x2990], R21 ;  /* 0x0029901501007387 */ /* 0x000fe20000100800 */
[----:B------:R-:W-:Y:S02]  /*38ff0*/  PRMT R162, RZ, 0x7610, R162 ;  /* 0x00007610ffa27816 */ /* 0x000fe400000000a2 */
[----:B------:R-:W-:-:S04]  /*39000*/  PRMT R138, RZ, 0x7610, R138 ;  /* 0x00007610ff8a7816 */ /* 0x000fc8000000008a */
[----:B------:R-:W4:Y:S01]  /*39010*/  @P0 LDG.E.U16 R162, desc[UR20][R20.64] ;  /* 0x0000001414a20981 */ /* 0x000f22000c1e1500 */
[----:B------:R-:W-:-:S03]  /*39020*/  PRMT R40, RZ, 0x7610, R40 ;  /* 0x00007610ff287816 */ /* 0x000fc60000000028 */
[----:B------:R-:W4:Y:S01]  /*39030*/  @P0 LDG.E.U16 R138, desc[UR20][R10.64] ;  /* 0x000000140a8a0981 */ /* 0x000f22000c1e1500 */
[----:B------:R-:W-:Y:S02]  /*39040*/  PRMT R41, RZ, 0x7610, R41 ;  /* 0x00007610ff297816 */ /* 0x000fe40000000029 */
[----:B------:R-:W-:Y:S01]  /*39050*/  PRMT R120, RZ, 0x7610, R120 ;  /* 0x00007610ff787816 */ /* 0x000fe20000000078 */
[----:B---3--:R-:W3:Y:S04]  /*39060*/  @P4 LDG.E.U16 R40, desc[UR20][R112.64] ;  /* 0x0000001470284981 */ /* 0x008ee8000c1e1500 */
[----:B------:R-:W3:Y:S04]  /*39070*/  @P0 LDG.E.U16 R41, desc[UR20][R160.64] ;  /* 0x00000014a0290981 */ /* 0x000ee8000c1e1500 */
[----:B------:R-:W3:Y:S04]  /*39080*/  @P4 LDG.E.U16 R120, desc[UR20][R128.64] ;  /* 0x0000001480784981 */ /* 0x000ee8000c1e1500 */
[----:B--2---:R0:W2:Y:S04]  /*39090*/  @P4 LDG.E.U16 R139, desc[UR20][R148.64] ;  /* 0x00000014948b4981 */ /* 0x0040a8000c1e1500 */
[----:B------:R-:W0:Y:S04]  /*390a0*/  LDL.LU.64 R148, [R1+0x2b58] ;  /* 0x002b580001947983 */ /* 0x000e280000300a00 */
[----:B----4-:R-:W-:Y:S04]  /*390b0*/  STL [R1+0xd84], R162 ;  /* 0x000d84a201007387 */ /* 0x010fe80000100800 */
[----:B------:R1:W-:Y:S04]  /*390c0*/  STL [R1+0xd88], R163 ;  /* 0x000d88a301007387 */ /* 0x0003e80000100800 */
[----:B-1----:R-:W4:Y:S01]  /*390d0*/  LDL.64 R162, [R1+0x4a0] ;  /* 0x0004a00001a27983 */ /* 0x002f220000100a00 */
[----:B0-----:R-:W-:-:S06]  /*390e0*/  PRMT R148, RZ, 0x7610, R148 ;  /* 0x00007610ff947816 */ /* 0x001fcc0000000094 */
[----:B------:R-:W4:Y:S04]  /*390f0*/  @P4 LDG.E.U16 R148, desc[UR20][R134.64] ;  /* 0x0000001486944981 */ /* 0x000f28000c1e1500 */
[----:B------:R-:W-:Y:S04]  /*39100*/  STL [R1+0x15c], R138 ;  /* 0x00015c8a01007387 */ /* 0x000fe80000100800 */
[----:B--2---:R0:W-:Y:S04]  /*39110*/  STL [R1+0xd80], R139 ;  /* 0x000d808b01007387 */ /* 0x0041e80000100800 */
[----:B0-----:R-:W2:Y:S04]  /*39120*/  LDL.64 R138, [R1+0x420] ;  /* 0x00042000018a7983 */ /* 0x001ea80000100a00 */
[----:B------:R-:W-:Y:S04]  /*39130*/  STL [R1+0x299c], R10 ;  /* 0x00299c0a01007387 */ /* 0x000fe80000100800 */
[----:B------:R-:W-:Y:S04]  /*39140*/  STL [R1+0x2998], R11 ;  /* 0x0029980b01007387 */ /* 0x000fe80000100800 */
[----:B------:R-:W2:Y:S04]  /*39150*/  LDL.LU.64 R112, [R1+0x2b50] ;  /* 0x002b500001707983 */ /* 0x000ea80000300a00 */
[----:B---3--:R-:W-:Y:S04]  /*39160*/  STL [R1+0x29a0], R40 ;  /* 0x0029a02801007387 */ /* 0x008fe80000100800 */
[----:B------:R-:W3:Y:S04]  /*39170*/  LDL.LU.64 R160, [R1+0x2b48] ;  /* 0x002b480001a07983 */ /* 0x000ee80000300a00 */
[----:B------:R-:W-:Y:S04]  /*39180*/  STL [R1+0x29a4], R41 ;  /* 0x0029a42901007387 */ /* 0x000fe80000100800 */
[----:B------:R-:W2:Y:S04]  /*39190*/  LDL.64 R128, [R1+0x370] ;  /* 0x0003700001807983 */ /* 0x000ea80000100a00 */
[----:B------:R-:W-:Y:S04]  /*391a0*/  STL [R1+0x29a8], R120 ;  /* 0x0029a87801007387 */ /* 0x000fe80000100800 */
[----:B------:R-:W2:Y:S04]  /*391b0*/  LDL.LU.64 R134, [R1+0x2b40] ;  /* 0x002b400001867983 */ /* 0x000ea80000300a00 */
[----:B----4-:R0:W-:Y:S04]  /*391c0*/  STL [R1+0xec4], R148 ;  /* 0x000ec49401007387 */ /* 0x0101e80000100800 */
[----:B0-----:R-:W4:Y:S01]  /*391d0*/  LDL.LU R148, [R1+0x2b38] ;  /* 0x002b380001947983 */ /* 0x001f220000300800 */
[----:B--2---:R-:W-:-:S02]  /*391e0*/  PRMT R134, RZ, 0x7610, R134 ;  /* 0x00007610ff867816 */ /* 0x004fc40000000086 */
[----:B------:R-:W-:-:S04]  /*391f0*/  PRMT R135, RZ, 0x7610, R135 ;  /* 0x00007610ff877816 */ /* 0x000fc80000000087 */
[----:B------:R-:W2:Y:S04]  /*39200*/  @P4 LDG.E.U16 R134, desc[UR20][R110.64] ;  /* 0x000000146e864981 */ /* 0x000ea8000c1e1500 */
[----:B------:R-:W3:Y:S01]  /*39210*/  @P0 LDG.E.U16 R135, desc[UR20][R108.64] ;  /* 0x000000146c870981 */ /* 0x000ee2000c1e1500 */
[----:B------:R-:W-:-:S06]  /*39220*/  PRMT R149, RZ, 0x7610, R149 ;  /* 0x00007610ff957816 */ /* 0x000fcc0000000095 */
[----:B------:R-:W3:Y:S04]  /*39230*/  @P4 LDG.E.U16 R149, desc[UR20][R144.64] ;  /* 0x0000001490954981 */ /* 0x000ee8000c1e1500 */
[----:B------:R-:W3:Y:S04]  /*39240*/  LDL.LU.64 R108, [R1+0x2b30] ;  /* 0x002b3000016c7983 */ /* 0x000ee80000300a00 */
[----:B------:R-:W3:Y:S01]  /*39250*/  LDL.LU.64 R110, [R1+0x2b28] ;  /* 0x002b2800016e7983 */ /* 0x000ee20000300a00 */
[----:B----4-:R-:W-:-:S06]  /*39260*/  PRMT R148, RZ, 0x7610, R148 ;  /* 0x00007610ff947816 */ /* 0x010fcc0000000094 */
[----:B------:R-:W4:Y:S04]  /*39270*/  @P0 LDG.E.U16 R148, desc[UR20][R158.64] ;  /* 0x000000149e940981 */ /* 0x000f28000c1e1500 */
[----:B--2---:R-:W-:Y:S04]  /*39280*/  STL [R1+0xebc], R134 ;  /* 0x000ebc8601007387 */ /* 0x004fe80000100800 */
[----:B---3--:R0:W-:Y:S04]  /*39290*/  STL [R1+0xec0], R135 ;  /* 0x000ec08701007387 */ /* 0x0081e80000100800 */
[----:B0-----:R-:W2:Y:S04]  /*392a0*/  LDL.64 R134, [R1+0x330] ;  /* 0x0003300001867983 */ /* 0x001ea80000100a00 */
[----:B------:R-:W3:Y:S04]  /*392b0*/  LDL.LU.64 R158, [R1+0x2b20] ;  /* 0x002b2000019e7983 */ /* 0x000ee80000300a00 */
[----:B----4-:R0:W-:Y:S04]  /*392c0*/  STL [R1+0xeb8], R148 ;  /* 0x000eb89401007387 */ /* 0x0101e80000100800 */
[----:B0-----:R-:W4:Y:S04]  /*392d0*/  LDL.LU R148, [R1+0x2b18] ;  /* 0x002b180001947983 */ /* 0x001f280000300800 */
[----:B------:R-:W2:Y:S04]  /*392e0*/  LDL.LU.64 R144, [R1+0x2b10] ;  /* 0x002b100001907983 */ /* 0x000ea80000300a00 */
[----:B------:R0:W-:Y:S04]  /*392f0*/  STL [R1+0xeb4], R149 ;  /* 0x000eb49501007387 */ /* 0x0001e80000100800 */
[----:B0-----:R-:W3:Y:S01]  /*39300*/  LDL.LU R149, [R1+0x2b08] ;  /* 0x002b080001957983 */ /* 0x001ee20000300800 */
[----:B--2---:R-:W-:-:S02]  /*39310*/  PRMT R144, RZ, 0x7610, R144 ;  /* 0x00007610ff907816 */ /* 0x004fc40000000090 */
[----:B------:R-:W-:-:S04]  /*39320*/  PRMT R145, RZ, 0x7610, R145 ;  /* 0x00007610ff917816 */ /* 0x000fc80000000091 */
[----:B------:R-:W2:Y:S04]  /*39330*/  @P4 LDG.E.U16 R144, desc[UR20][R162.64] ;  /* 0x00000014a2904981 */ /* 0x000ea8000c1e1500 */
[----:B------:R-:W2:Y:S01]  /*39340*/  @P0 LDG.E.U16 R145, desc[UR20][R106.64] ;  /* 0x000000146a910981 */ /* 0x000ea2000c1e1500 */
[----:B---3--:R-:W-:-:S03]  /*39350*/  PRMT R149, RZ, 0x7610, R149 ;  /* 0x00007610ff957816 */ /* 0x008fc60000000095 */
[----:B------:R-:W3:Y:S04]  /*39360*/  LDL.LU.64 R106, [R1+0x2b00] ;  /* 0x002b0000016a7983 */ /* 0x000ee80000300a00 */
[----:B------:R-:W3:Y:S01]  /*39370*/  LDL.LU.64 R162, [R1+0x2af8] ;  /* 0x002af80001a27983 */ /* 0x000ee20000300a00 */
[----:B----4-:R-:W-:-:S03]  /*39380*/  PRMT R148, RZ, 0x7610, R148 ;  /* 0x00007610ff947816 */ /* 0x010fc60000000094 */
[----:B------:R0:W4:Y:S04]  /*39390*/  @P0 LDG.E.U16 R149, desc[UR20][R122.64] ;  /* 0x000000147a950981 */ /* 0x000128000c1e1500 */
[----:B------:R1:W3:Y:S04]  /*393a0*/  @P4 LDG.E.U16 R148, desc[UR20][R138.64] ;  /* 0x000000148a944981 */ /* 0x0002e8000c1e1500 */
[----:B--2---:R-:W-:Y:S04]  /*393b0*/  STL [R1+0xeac], R144 ;  /* 0x000eac9001007387 */ /* 0x004fe80000100800 */
[----:B------:R2:W-:Y:S04]  /*393c0*/  STL [R1+0xeb0], R145 ;  /* 0x000eb09101007387 */ /* 0x0005e80000100800 */
[----:B--2---:R-:W2:Y:S04]  /*393d0*/  LDL.64 R144, [R1+0x2f0] ;  /* 0x0002f00001907983 */ /* 0x004ea80000100a00 */
[----:B------:R-:W0:Y:S04]  /*393e0*/  LDL.LU.64 R122, [R1+0x2af0] ;  /* 0x002af000017a7983 */ /* 0x000e280000300a00 */
[----:B------:R-:W1:Y:S01]  /*393f0*/  LDL.LU.64 R138, [R1+0x2ae8] ;  /* 0x002ae800018a7983 */ /* 0x000e620000300a00 */
[----:B------:R-:W-:-:S06]  /*39400*/  PRMT R136, RZ, 0x7610, R136 ;  /* 0x00007610ff887816 */ /* 0x000fcc0000000088 */
[----:B------:R-:W2:Y:S01]  /*39410*/  @P0 LDG.E.U16 R136, desc[UR20][R78.64] ;  /* 0x000000144e880981 */ /* 0x000ea2000c1e1500 */
[----:B0-----:R-:W-:-:S06]  /*39420*/  PRMT R122, RZ, 0x7610, R122 ;  /* 0x00007610ff7a7816 */ /* 0x001fcc000000007a */
[----:B------:R-:W2:Y:S01]  /*39430*/  @P0 LDG.E.U16 R122, desc[UR20][R88.64] ;  /* 0x00000014587a0981 */ /* 0x000ea2000c1e1500 */
[----:B-1----:R-:W-:-:S06]  /*39440*/  PRMT R139, RZ, 0x7610, R139 ;  /* 0x00007610ff8b7816 */ /* 0x002fcc000000008b */
[----:B------:R-:W2:Y:S04]  /*39450*/  @P4 LDG.E.U16 R139, desc[UR20][R128.64] ;  /* 0x00000014808b4981 */ /* 0x000ea8000c1e1500 */
[----:B---3--:R-:W-:Y:S04]  /*39460*/  STL [R1+0xea4], R148 ;  /* 0x000ea49401007387 */ /* 0x008fe80000100800 */
[----:B----4-:R0:W-:Y:S04]  /*39470*/  STL [R1+0xea8], R149 ;  /* 0x000ea89501007387 */ /* 0x0101e80000100800 */
[----:B0-----:R-:W3:Y:S04]  /*39480*/  LDL.64 R148, [R1+0x3b0] ;  /* 0x0003b00001947983 */ /* 0x001ee80000100a00 */
[----:B--2---:R0:W-:Y:S04]  /*39490*/  STL [R1+0xea0], R122 ;  /* 0x000ea07a01007387 */ /* 0x0041e80000100800 */
[----:B0-----:R-:W2:Y:S04]  /*394a0*/  LDL.LU R122, [R1+0x2ae4] ;  /* 0x002ae400017a7983 */ /* 0x001ea80000300800 */
[----:B------:R-:W-:Y:S04]  /*394b0*/  STL [R1+0x29b0], R88 ;  /* 0x0029b05801007387 */ /* 0x000fe80000100800 */
[----:B------:R-:W-:Y:S04]  /*394c0*/  STL [R1+0x29ac], R89 ;  /* 0x0029ac5901007387 */ /* 0x000fe80000100800 */
[----:B------:R0:W-:Y:S04]  /*394d0*/  STL [R1+0xe98], R136 ;  /* 0x000e988801007387 */ /* 0x0001e80000100800 */
[----:B0-----:R-:W4:Y:S04]  /*394e0*/  LDL.LU R136, [R1+0x2ae0] ;  /* 0x002ae00001887983 */ /* 0x001f280000300800 */
[----:B------:R-:W-:Y:S04]  /*394f0*/  STL [R1+0x29b8], R78 ;  /* 0x0029b84e01007387 */ /* 0x000fe80000100800 */
[----:B------:R-:W-:Y:S04]  /*39500*/  STL [R1+0x29b4], R79 ;  /* 0x0029b44f01007387 */ /* 0x000fe80000100800 */
[----:B------:R-:W2:Y:S04]  /*39510*/  LDL.LU.64 R128, [R1+0x2ad8] ;  /* 0x002ad80001807983 */ /* 0x000ea80000300a00 */
[----:B------:R0:W-:Y:S04]  /*39520*/  STL [R1+0xe94], R139 ;  /* 0x000e948b01007387 */ /* 0x0001e80000100800 */
[----:B0-----:R-:W2:Y:S01]  /*39530*/  LDL.LU R139, [R1+0x2ad4] ;  /* 0x002ad400018b7983 */ /* 0x001ea20000300800 */
[----:B------:R-:W-:-:S02]  /*39540*/  PRMT R138, RZ, 0x7610, R138 ;  /* 0x00007610ff8a7816 */ /* 0x000fc4000000008a */
[----:B------:R-:W-:-:S04]  /*39550*/  PRMT R164, RZ, 0x7610, R164 ;  /* 0x00007610ffa47816 */ /* 0x000fc800000000a4 */
[----:B------:R-:W3:Y:S01]  /*39560*/  @P0 LDG.E.U16 R138, desc[UR20][R68.64] ;  /* 0x00000014448a0981 */ /* 0x000ee2000c1e1500 */
[----:B------:R-:W-:Y:S02]  /*39570*/  PRMT R165, RZ, 0x7610, R165 ;  /* 0x00007610ffa57816 */ /* 0x000fe400000000a5 */
[----:B------:R-:W-:Y:S01]  /*39580*/  PRMT R155, RZ, 0x7610, R155 ;  /* 0x00007610ff9b7816 */ /* 0x000fe2000000009b */
[----:B------:R-:W4:Y:S04]  /*39590*/  @P0 LDG.E.U16 R164, desc[UR20][R48.64] ;  /* 0x0000001430a40981 */ /* 0x000f28000c1e1500 */
[----:B------:R-:W4:Y:S04]  /*395a0*/  @P0 LDG.E.U16 R165, desc[UR20][R58.64] ;  /* 0x000000143aa50981 */ /* 0x000f28000c1e1500 */
[----:B------:R-:W4:Y:S01]  /*395b0*/  @P4 LDG.E.U16 R155, desc[UR20][R144.64] ;  /* 0x00000014909b4981 */ /* 0x000f22000c1e1500 */
[----:B--2---:R-:W-:-:S06]  /*395c0*/  PRMT R139, RZ, 0x7610, R139 ;  /* 0x00007610ff8b7816 */ /* 0x004fcc000000008b */
[----:B------:R-:W2:Y:S04]  /*395d0*/  @P4 LDG.E.U16 R139, desc[UR20][R134.64] ;  /* 0x00000014868b4981 */ /* 0x000ea8000c1e1500 */
[----:B---3--:R0:W-:Y:S04]  /*395e0*/  STL [R1+0xe90], R138 ;  /* 0x000e908a01007387 */ /* 0x0081e80000100800 */
[----:B0-----:R-:W3:Y:S04]  /*395f0*/  LDL.LU R138, [R1+0x2ad0] ;  /* 0x002ad000018a7983 */ /* 0x001ee80000300800 */
[----:B------:R-:W-:Y:S04]  /*39600*/  STL [R1+0x29cc], R68 ;  /* 0x0029cc4401007387 */ /* 0x000fe80000100800 */
[----:B------:R-:W-:Y:S04]  /*39610*/  STL [R1+0x29c8], R69 ;  /* 0x0029c84501007387 */ /* 0x000fe80000100800 */
[----:B------:R-:W3:Y:S04]  /*39620*/  LDL.LU.64 R134, [R1+0x2ac8] ;  /* 0x002ac80001867983 */ /* 0x000ee80000300a00 */
[----:B--2---:R0:W-:Y:S04]  /*39630*/  STL [R1+0xe8c], R139 ;  /* 0x000e8c8b01007387 */ /* 0x0041e80000100800 */
[----:B0-----:R-:W2:Y:S04]  /*39640*/  LDL.LU R139, [R1+0x2ac0] ;  /* 0x002ac000018b7983 */ /* 0x001ea80000300800 */
[----:B------:R-:W-:Y:S04]  /*39650*/  STL [R1+0x29d4], R58 ;  /* 0x0029d43a01007387 */ /* 0x000fe80000100800 */
[----:B------:R-:W-:Y:S04]  /*39660*/  STL [R1+0x29d0], R59 ;  /* 0x0029d03b01007387 */ /* 0x000fe80000100800 */
[----:B----4-:R-:W-:Y:S04]  /*39670*/  STL [R1+0x2a34], R164 ;  /* 0x002a34a401007387 */ /* 0x010fe80000100800 */
[----:B------:R0:W-:Y:S04]  /*39680*/  STL [R1+0xe88], R165 ;  /* 0x000e88a501007387 */ /* 0x0001e80000100800 */
[----:B0-----:R-:W4:Y:S04]  /*39690*/  LDL.64 R164, [R1+0x278] ;  /* 0x0002780001a47983 */ /* 0x001f280000100a00 */
[----:B------:R-:W-:Y:S04]  /*396a0*/  STL [R1+0x29dc], R48 ;  /* 0x0029dc3001007387 */ /* 0x000fe80000100800 */
[----:B------:R-:W-:Y:S04]  /*396b0*/  STL [R1+0x29d8], R49 ;  /* 0x0029d83101007387 */ /* 0x000fe80000100800 */
[----:B------:R-:W2:Y:S04]  /*396c0*/  LDL.LU.64 R144, [R1+0x2ab8] ;  /* 0x002ab80001907983 */ /* 0x000ea80000300a00 */
[----:B------:R0:W-:Y:S02]  /*396d0*/  STL [R1+0x2a38], R155 ;  /* 0x002a389b01007387 */ /* 0x0001e40000100800 */
[----:B0-----:R-:W-:-:S06]  /*396e0*/  PRMT R155, RZ, 0x7610, R155 ;  /* 0x00007610ff9b7816 */ /* 0x001fcc000000009b */
[----:B------:R-:W2:Y:S04]  /*396f0*/  @P4 LDG.E.U16 R155, desc[UR20][R148.64] ;  /* 0x00000014949b4981 */ /* 0x000ea8000c1e1500 */
[----:B------:R-:W2:Y:S01]  /*39700*/  LDL.LU.64 R148, [R1+0x2ab0] ;  /* 0x002ab00001947983 */ /* 0x000ea20000300a00 */
[----:B------:R-:W-:Y:S02]  /*39710*/  PRMT R68, RZ, 0x7610, R68 ;  /* 0x00007610ff447816 */ /* 0x000fe40000000044 */
[----:B------:R-:W-:Y:S02]  /*39720*/  PRMT R69, RZ, 0x7610, R69 ;  /* 0x00007610ff457816 */ /* 0x000fe40000000045 */
[----:B------:R-:W-:Y:S02]  /*39730*/  PRMT R137, RZ, 0x7610, R137 ;  /* 0x00007610ff897816 */ /* 0x000fe40000000089 */
[----:B------:R-:W3:Y:S04]  /*39740*/  @P0 LDG.E.U16 R68, desc[UR20][R38.64] ;  /* 0x0000001426440981 */ /* 0x000ee8000c1e1500 */
[----:B----4-:R-:W4:Y:S04]  /*39750*/  @P4 LDG.E.U16 R69, desc[UR20][R164.64] ;  /* 0x00000014a4454981 */ /* 0x010f28000c1e1500 */
[----:B--2---:R-:W2:Y:S01]  /*39760*/  @P4 LDG.E.U16 R137, desc[UR20][R148.64] ;  /* 0x0000001494894981 */ /* 0x004ea2000c1e1500 */
[----:B------:R-:W-:-:S03]  /*39770*/  PRMT R59, RZ, 0x7610, R59 ;  /* 0x00007610ff3b7816 */ /* 0x000fc6000000003b */
[----:B---3--:R-:W-:Y:S01]  /*39780*/  STL [R1+0xe78], R68 ;  /* 0x000e784401007387 */ /* 0x008fe20000100800 */
[----:B------:R-:W-:-:S03]  /*39790*/  PRMT R49, RZ, 0x7610, R49 ;  /* 0x00007610ff317816 */ /* 0x000fc60000000031 */
[----:B------:R-:W3:Y:S01]  /*397a0*/  @P0 LDG.E.U16 R59, desc[UR20][R28.64] ;  /* 0x000000141c3b0981 */ /* 0x000ee2000c1e1500 */
[----:B------:R-:W-:-:S03]  /*397b0*/  PRMT R121, RZ, 0x7610, R121 ;  /* 0x00007610ff797816 */ /* 0x000fc60000000079 */
[----:B------:R-:W3:Y:S04]  /*397c0*/  @P0 LDG.E.U16 R49, desc[UR20][R18.64] ;  /* 0x0000001412310981 */ /* 0x000ee8000c1e1500 */
[----:B------:R0:W3:Y:S04]  /*397d0*/  @P0 LDG.E.U16 R121, desc[UR20][R162.64] ;  /* 0x00000014a2790981 */ /* 0x0000e8000c1e1500 */
[----:B----4-:R1:W-:Y:S04]  /*397e0*/  STL [R1+0xe7c], R69 ;  /* 0x000e7c4501007387 */ /* 0x0103e80000100800 */
[----:B-1----:R-:W4:Y:S04]  /*397f0*/  LDL.64 R68, [R1+0x608] ;  /* 0x0006080001447983 */ /* 0x002f280000100a00 */
[----:B------:R-:W-:Y:S04]  /*39800*/  STL [R1+0x29e4], R38 ;  /* 0x0029e42601007387 */ /* 0x000fe80000100800 */
[----:B------:R1:W-:Y:S04]  /*39810*/  STL [R1+0x29e0], R39 ;  /* 0x0029e02701007387 */ /* 0x0003e80000100800 */
[----:B-1----:R-:W3:Y:S04]  /*39820*/  LDL.64 R38, [R1+0x590] ;  /* 0x0005900001267983 */ /* 0x002ee80000100a00 */
[----:B--2---:R-:W-:Y:S04]  /*39830*/  STL [R1+0x2a3c], R137 ;  /* 0x002a3c8901007387 */ /* 0x004fe80000100800 */
[----:B------:R-:W-:Y:S04]  /*39840*/  STL [R1+0x29ec], R148 ;  /* 0x0029ec9401007387 */ /* 0x000fe80000100800 */
[----:B------:R1:W-:Y:S04]  /*39850*/  STL [R1+0x29e8], R149 ;  /* 0x0029e89501007387 */ /* 0x0003e80000100800 */
[----:B-1----:R-:W2:Y:S04]  /*39860*/  LDL.64 R148, [R1+0x5f0] ;  /* 0x0005f00001947983 */ /* 0x002ea80000100a00 */
[----:B------:R-:W-:Y:S04]  /*39870*/  STL [R1+0x29f4], R28 ;  /* 0x0029f41c01007387 */ /* 0x000fe80000100800 */
[----:B------:R1:W-:Y:S04]  /*39880*/  STL [R1+0x29f0], R29 ;  /* 0x0029f01d01007387 */ /* 0x0003e80000100800 */
[----:B-1----:R-:W2:Y:S04]  /*39890*/  LDL.64 R28, [R1+0x600] ;  /* 0x00060000011c7983 */ /* 0x002ea80000100a00 */
[----:B------:R-:W-:Y:S04]  /*398a0*/  STL [R1+0x29fc], R144 ;  /* 0x0029fc9001007387 */ /* 0x000fe80000100800 */
[----:B------:R-:W-:Y:S04]  /*398b0*/  STL [R1+0x29f8], R145 ;  /* 0x0029f89101007387 */ /* 0x000fe80000100800 */
[----:B------:R-:W-:Y:S04]  /*398c0*/  STL [R1+0x2a04], R18 ;  /* 0x002a041201007387 */ /* 0x000fe80000100800 */
[----:B------:R1:W-:Y:S04]  /*398d0*/  STL [R1+0x2a00], R19 ;  /* 0x002a001301007387 */ /* 0x0003e80000100800 */
[----:B-1----:R-:W3:Y:S04]  /*398e0*/  LDL.64 R18, [R1+0x578] ;  /* 0x0005780001127983 */ /* 0x002ee80000100a00 */
[----:B------:R-:W-:Y:S04]  /*398f0*/  STL [R1+0x2a0c], R138 ;  /* 0x002a0c8a01007387 */ /* 0x000fe80000100800 */
[----:B------:R1:W-:Y:S04]  /*39900*/  STL [R1+0x2a08], R139 ;  /* 0x002a088b01007387 */ /* 0x0003e80000100800 */
[----:B------:R-:W-:Y:S04]  /*39910*/  STL [R1+0xe9c], R155 ;  /* 0x000e9c9b01007387 */ /* 0x000fe80000100800 */
[----:B------:R-:W-:Y:S04]  /*39920*/  STL [R1+0x2a14], R2 ;  /* 0x002a140201007387 */ /* 0x000fe80000100800 */
[----:B------:R-:W-:Y:S04]  /*39930*/  STL [R1+0x2a10], R3 ;  /* 0x002a100301007387 */ /* 0x000fe80000100800 */
[----:B------:R-:W0:Y:S01]  /*39940*/  LDL.LU.64 R162, [R1+0x2aa8] ;  /* 0x002aa80001a27983 */ /* 0x000e220000300a00 */
[----:B------:R-:W-:-:S02]  /*39950*/  PRMT R60, RZ, 0x7610, R60 ;  /* 0x00007610ff3c7816 */ /* 0x000fc4000000003c */
[----:B------:R-:W-:Y:S02]  /*39960*/  PRMT R51, RZ, 0x7610, R51 ;  /* 0x00007610ff337816 */ /* 0x000fe40000000033 */
[----:B------:R-:W-:Y:S02]  /*39970*/  PRMT R151, RZ, 0x7610, R151 ;  /* 0x00007610ff977816 */ /* 0x000fe40000000097 */
[----:B------:R-:W-:Y:S02]  /*39980*/  PRMT R150, RZ, 0x7610, R150 ;  /* 0x00007610ff967816 */ /* 0x000fe40000000096 */
[----:B------:R-:W3:Y:S04]  /*39990*/  @P0 LDG.E.U16 R51, desc[UR20][R106.64] ;  /* 0x000000146a330981 */ /* 0x000ee8000c1e1500 */
[----:B------:R-:W3:Y:S04]  /*399a0*/  @P0 LDG.E.U16 R150, desc[UR20][R158.64] ;  /* 0x000000149e960981 */ /* 0x000ee8000c1e1500 */
[----:B----4-:R-:W4:Y:S04]  /*399b0*/  @P4 LDG.E.U16 R60, desc[UR20][R68.64] ;  /* 0x00000014443c4981 */ /* 0x010f28000c1e1500 */
[----:B--2---:R-:W2:Y:S01]  /*399c0*/  @P4 LDG.E.U16 R151, desc[UR20][R28.64] ;  /* 0x000000141c974981 */ /* 0x004ea2000c1e1500 */
[----:B0-----:R-:W-:-:S06]  /*399d0*/  PRMT R162, RZ, 0x7610, R162 ;  /* 0x00007610ffa27816 */ /* 0x001fcc00000000a2 */
[----:B------:R-:W2:Y:S01]  /*399e0*/  @P4 LDG.E.U16 R162, desc[UR20][R148.64] ;  /* 0x0000001494a24981 */ /* 0x000ea2000c1e1500 */
[----:B------:R-:W-:-:S03]  /*399f0*/  PRMT R58, RZ, 0x7610, R58 ;  /* 0x00007610ff3a7816 */ /* 0x000fc6000000003a */
[----:B---3--:R-:W-:Y:S04]  /*39a00*/  STL [R1+0x2a18], R121 ;  /* 0x002a187901007387 */ /* 0x008fe80000100800 */
[----:B------:R-:W3:Y:S01]  /*39a10*/  LDL.64 R164, [R1+0x570] ;  /* 0x0005700001a47983 */ /* 0x000ee20000100a00 */
[----:B------:R-:W-:-:S03]  /*39a20*/  PRMT R163, RZ, 0x7610, R163 ;  /* 0x00007610ffa37816 */ /* 0x000fc600000000a3 */
[----:B------:R-:W3:Y:S04]  /*39a30*/  @P4 LDG.E.U16 R58, desc[UR20][R144.64] ;  /* 0x00000014903a4981 */ /* 0x000ee8000c1e1500 */
[----:B------:R0:W3:Y:S04]  /*39a40*/  @P0 LDG.E.U16 R163, desc[UR20][R110.64] ;  /* 0x000000146ea30981 */ /* 0x0000e8000c1e1500 */
[----:B----4-:R-:W-:Y:S04]  /*39a50*/  STL [R1+0x2a1c], R60 ;  /* 0x002a1c3c01007387 */ /* 0x010fe80000100800 */
[----:B------:R-:W4:Y:S04]  /*39a60*/  LDL.LU.64 R106, [R1+0x2aa0] ;  /* 0x002aa000016a7983 */ /* 0x000f280000300a00 */
[----:B------:R-:W3:Y:S04]  /*39a70*/  LDL.64 R68, [R1+0x510] ;  /* 0x0005100001447983 */ /* 0x000ee80000100a00 */
[----:B------:R-:W-:Y:S04]  /*39a80*/  STL [R1+0x2a20], R51 ;  /* 0x002a203301007387 */ /* 0x000fe80000100800 */
[----:B--2---:R-:W-:Y:S04]  /*39a90*/  STL [R1+0x2a24], R151 ;  /* 0x002a249701007387 */ /* 0x004fe80000100800 */
[----:B------:R-:W2:Y:S04]  /*39aa0*/  LDL.LU.64 R158, [R1+0x2a98] ;  /* 0x002a9800019e7983 */ /* 0x000ea80000300a00 */
[----:B------:R-:W2:Y:S04]  /*39ab0*/  LDL.64 R144, [R1+0x488] ;  /* 0x0004880001907983 */ /* 0x000ea80000100a00 */
[----:B------:R0:W-:Y:S04]  /*39ac0*/  STL [R1+0x2a28], R150 ;  /* 0x002a289601007387 */ /* 0x0001e80000100800 */
[----:B------:R-:W2:Y:S04]  /*39ad0*/  LDL.64 R28, [R1+0x410] ;  /* 0x00041000011c7983 */ /* 0x000ea80000100a00 */
[----:B------:R-:W-:Y:S04]  /*39ae0*/  STL [R1+0x2a2c], R162 ;  /* 0x002a2ca201007387 */ /* 0x000fe80000100800 */
[----:B------:R-:W0:Y:S01]  /*39af0*/  LDL.LU.64 R110, [R1+0x2a90] ;  /* 0x002a9000016e7983 */ /* 0x000e220000300a00 */
[----:B------:R-:W-:-:S02]  /*39b00*/  PRMT R70, RZ, 0x7610, R70 ;  /* 0x00007610ff467816 */ /* 0x000fc40000000046 */
[----:B------:R-:W-:Y:S01]  /*39b10*/  PRMT R61, RZ, 0x7610, R61 ;  /* 0x00007610ff3d7816 */ /* 0x000fe2000000003d */
[----:B------:R-:W2:Y:S04]  /*39b20*/  LDL.64 R148, [R1+0x328] ;  /* 0x0003280001947983 */ /* 0x000ea80000100a00 */
[----:B------:R-:W2:Y:S04]  /*39b30*/  @P0 LDG.E.U16 R70, desc[UR20][R108.64] ;  /* 0x000000146c460981 */ /* 0x000ea8000c1e1500 */
[----:B------:R-:W2:Y:S04]  /*39b40*/  @P4 LDG.E.U16 R61, desc[UR20][R38.64] ;  /* 0x00000014263d4981 */ /* 0x000ea8000c1e1500 */
[----:B------:R-:W2:Y:S04]  /*39b50*/  LDL.LU.64 R108, [R1+0x2a88] ;  /* 0x002a8800016c7983 */ /* 0x000ea80000300a00 */
[----:B------:R-:W2:Y:S01]  /*39b60*/  LDL.64 R38, [R1+0x2e8] ;  /* 0x0002e80001267983 */ /* 0x000ea20000100a00 */
[----:B------:R-:W-:-:S02]  /*39b70*/  PRMT R91, RZ, 0x7610, R91 ;  /* 0x00007610ff5b7816 */ /* 0x000fc4000000005b */
[----:B------:R-:W-:Y:S02]  /*39b80*/  PRMT R90, RZ, 0x7610, R90 ;  /* 0x00007610ff5a7816 */ /* 0x000fe4000000005a */
[----:B------:R-:W-:Y:S02]  /*39b90*/  PRMT R78, RZ, 0x7610, R78 ;  /* 0x00007610ff4e7816 */ /* 0x000fe4000000004e */
[----:B------:R-:W-:Y:S01]  /*39ba0*/  PRMT R71, RZ, 0x7610, R71 ;  /* 0x00007610ff477816 */ /* 0x000fe20000000047 */
[----:B------:R0:W2:Y:S04]  /*39bb0*/  @P0 LDG.E.U16 R91, desc[UR20][R160.64] ;  /* 0x00000014a05b0981 */ /* 0x0000a8000c1e1500 */
[----:B------:R-:W2:Y:S04]  /*39bc0*/  @P4 LDG.E.U16 R90, desc[UR20][R18.64] ;  /* 0x00000014125a4981 */ /* 0x000ea8000c1e1500 */
[----:B------:R-:W2:Y:S04]  /*39bd0*/  @P0 LDG.E.U16 R78, desc[UR20][R118.64] ;  /* 0x00000014764e0981 */ /* 0x000ea8000c1e1500 */
[----:B------:R-:W2:Y:S04]  /*39be0*/  LDL.LU.64 R160, [R1+0x2a80] ;  /* 0x002a800001a07983 */ /* 0x000ea80000300a00 */
[----:B---3--:R-:W3:Y:S01]  /*39bf0*/  @P4 LDG.E.U16 R71, desc[UR20][R68.64] ;  /* 0x0000001444474981 */ /* 0x008ee2000c1e1500 */
[----:B0-----:R-:W-:-:S02]  /*39c00*/  PRMT R111, RZ, 0x7610, R111 ;  /* 0x00007610ff6f7816 */ /* 0x001fc4000000006f */
[----:B------:R-:W-:-:S04]  /*39c10*/  PRMT R110, RZ, 0x7610, R110 ;  /* 0x00007610ff6e7816 */ /* 0x000fc8000000006e */
[----:B------:R-:W3:Y:S04]  /*39c20*/  @P4 LDG.E.U16 R111, desc[UR20][R164.64] ;  /* 0x00000014a46f4981 */ /* 0x000ee8000c1e1500 */
[----:B------:R0:W3:Y:S04]  /*39c30*/  @P0 LDG.E.U16 R110, desc[UR20][R112.64] ;  /* 0x00000014706e0981 */ /* 0x0000e8000c1e1500 */
[----:B------:R-:W3:Y:S04]  /*39c40*/  LDL.64 R164, [R1+0x368] ;  /* 0x0003680001a47983 */ /* 0x000ee80000100a00 */
[----:B------:R-:W0:Y:S04]  /*39c50*/  LDL.LU.64 R112, [R1+0x2a78] ;  /* 0x002a780001707983 */ /* 0x000e280000300a00 */
[----:B------:R-:W4:Y:S04]  /*39c60*/  LDL.64 R18, [R1+0x3a8] ;  /* 0x0003a80001127983 */ /* 0x000f280000100a00 */
[----:B------:R-:W4:Y:S04]  /*39c70*/  LDL.LU.64 R118, [R1+0x2a70] ;  /* 0x002a700001767983 */ /* 0x000f280000300a00 */
[----:B------:R-:W4:Y:S01]  /*39c80*/  LDL.64 R68, [R1+0x268] ;  /* 0x0002680001447983 */ /* 0x000f220000100a00 */
[----:B------:R-:W-:-:S02]  /*39c90*/  PRMT R80, RZ, 0x7610, R80 ;  /* 0x00007610ff507816 */ /* 0x000fc40000000050 */
[----:B------:R-:W-:Y:S02]  /*39ca0*/  PRMT R79, RZ, 0x7610, R79 ;  /* 0x00007610ff4f7816 */ /* 0x000fe4000000004f */
[----:B------:R-:W-:Y:S02]  /*39cb0*/  PRMT R81, RZ, 0x7610, R81 ;  /* 0x00007610ff517816 */ /* 0x000fe40000000051 */
[----:B------:R-:W-:Y:S01]  /*39cc0*/  PRMT R126, RZ, 0x7610, R126 ;  /* 0x00007610ff7e7816 */ /* 0x000fe2000000007e */
[----:B------:R0:W4:Y:S01]  /*39cd0*/  @P0 LDG.E.U16 R80, desc[UR20][R124.64] ;  /* 0x000000147c500981 */ /* 0x000122000c1e1500 */
[----:B------:R-:W-:-:S03]  /*39ce0*/  PRMT R132, RZ, 0x7610, R132 ;  /* 0x00007610ff847816 */ /* 0x000fc60000000084 */
[----:B--2---:R-:W2:Y:S04]  /*39cf0*/  @P4 LDG.E.U16 R79, desc[UR20][R144.64] ;  /* 0x00000014904f4981 */ /* 0x004ea8000c1e1500 */
[----:B------:R-:W2:Y:S04]  /*39d00*/  @P4 LDG.E.U16 R81, desc[UR20][R28.64] ;  /* 0x000000141c514981 */ /* 0x000ea8000c1e1500 */
[----:B------:R-:W2:Y:S04]  /*39d10*/  LDL.LU.64 R124, [R1+0x2a68] ;  /* 0x002a6800017c7983 */ /* 0x000ea80000300a00 */
[----:B------:R-:W2:Y:S04]  /*39d20*/  @P4 LDG.E.U16 R126, desc[UR20][R148.64] ;  /* 0x00000014947e4981 */ /* 0x000ea8000c1e1500 */
[----:B------:R-:W2:Y:S04]  /*39d30*/  LDL.64 R144, [R1+0x250] ;  /* 0x0002500001907983 */ /* 0x000ea80000100a00 */
[----:B------:R-:W2:Y:S04]  /*39d40*/  LDL.64 R28, [R1+0x290] ;  /* 0x00029000011c7983 */ /* 0x000ea80000100a00 */
[----:B------:R-:W2:Y:S04]  /*39d50*/  LDL.64 R148, [R1+0x2d0] ;  /* 0x0002d00001947983 */ /* 0x000ea80000100a00 */
[----:B------:R-:W2:Y:S01]  /*39d60*/  @P4 LDG.E.U16 R132, desc[UR20][R38.64] ;  /* 0x0000001426844981 */ /* 0x000ea2000c1e1500 */
[----:B------:R-:W-:-:S03]  /*39d70*/  PRMT R99, RZ, 0x7610, R99 ;  /* 0x00007610ff637816 */ /* 0x000fc60000000063 */
[----:B------:R-:W2:Y:S01]  /*39d80*/  LDL.64 R38, [R1+0x500] ;  /* 0x0005000001267983 */ /* 0x000ea20000100a00 */
[----:B------:R-:W-:-:S03]  /*39d90*/  PRMT R50, RZ, 0x7610, R50 ;  /* 0x00007610ff327816 */ /* 0x000fc60000000032 */
[----:B---3--:R-:W3:Y:S04]  /*39da0*/  @P4 LDG.E.U16 R99, desc[UR20][R164.64] ;  /* 0x00000014a4634981 */ /* 0x008ee8000c1e1500 */
[----:B------:R-:W3:Y:S04]  /*39db0*/  LDL.64 R164, [R1+0x4e8] ;  /* 0x0004e80001a47983 */ /* 0x000ee80000100a00 */
[----:B----4-:R-:W4:Y:S04]  /*39dc0*/  @P4 LDG.E.U16 R50, desc[UR20][R68.64] ;  /* 0x0000001444324981 */ /* 0x010f28000c1e1500 */
[----:B------:R-:W4:Y:S01]  /*39dd0*/  LDL.64 R68, [R1+0x470] ;  /* 0x0004700001447983 */ /* 0x000f220000100a00 */
[----:B------:R-:W-:-:S02]  /*39de0*/  PRMT R48, RZ, 0x7610, R48 ;  /* 0x00007610ff307816 */ /* 0x000fc40000000030 */
[----:B------:R-:W-:Y:S02]  /*39df0*/  PRMT R89, RZ, 0x7610, R89 ;  /* 0x00007610ff597816 */ /* 0x000fe40000000059 */
[----:B------:R-:W-:Y:S02]  /*39e00*/  PRMT R40, RZ, 0x7610, R40 ;  /* 0x00007610ff287816 */ /* 0x000fe40000000028 */
[----:B------:R-:W-:Y:S01]  /*39e10*/  PRMT R30, RZ, 0x7610, R30 ;  /* 0x00007610ff1e7816 */ /* 0x000fe2000000001e */
[----:B------:R-:W4:Y:S01]  /*39e20*/  @P4 LDG.E.U16 R48, desc[UR20][R138.64] ;  /* 0x000000148a304981 */ /* 0x000f22000c1e1500 */
[----:B------:R-:W-:Y:S02]  /*39e30*/  PRMT R20, RZ, 0x7610, R20 ;  /* 0x00007610ff147816 */ /* 0x000fe40000000014 */
[----:B------:R-:W-:Y:S01]  /*39e40*/  PRMT R114, RZ, 0x7610, R114 ;  /* 0x00007610ff727816 */ /* 0x000fe20000000072 */
[----:B------:R-:W4:Y:S01]  /*39e50*/  @P4 LDG.E.U16 R89, desc[UR20][R18.64] ;  /* 0x0000001412594981 */ /* 0x000f22000c1e1500 */
[----:B------:R-:W-:-:S02]  /*39e60*/  PRMT R160, RZ, 0x7610, R160 ;  /* 0x00007610ffa07816 */ /* 0x000fc400000000a0 */
[----:B------:R-:W-:Y:S02]  /*39e70*/  PRMT R115, RZ, 0x7610, R115 ;  /* 0x00007610ff737816 */ /* 0x000fe40000000073 */
[----:B------:R-:W4:Y:S04]  /*39e80*/  @P0 LDG.E.U16 R114, desc[UR20][R130.64] ;  /* 0x0000001482720981 */ /* 0x000f28000c1e1500 */
[----:B--2---:R-:W2:Y:S04]  /*39e90*/  @P4 LDG.E.U16 R40, desc[UR20][R144.64] ;  /* 0x0000001490284981 */ /* 0x004ea8000c1e1500 */
[----:B------:R-:W2:Y:S04]  /*39ea0*/  @P4 LDG.E.U16 R30, desc[UR20][R28.64] ;  /* 0x000000141c1e4981 */ /* 0x000ea8000c1e1500 */
[----:B------:R-:W2:Y:S04]  /*39eb0*/  @P4 LDG.E.U16 R20, desc[UR20][R148.64] ;  /* 0x0000001494144981 */ /* 0x000ea8000c1e1500 */
[----:B-1----:R-:W2:Y:S04]  /*39ec0*/  LDL.64 R138, [R1+0x480] ;  /* 0x00048000018a7983 */ /* 0x002ea80000100a00 */
[----:B------:R-:W2:Y:S04]  /*39ed0*/  LDL.64 R18, [R1+0x3f8] ;  /* 0x0003f80001127983 */ /* 0x000ea80000100a00 */
[----:B------:R-:W2:Y:S04]  /*39ee0*/  LDL.64 R144, [R1+0x3f0] ;  /* 0x0003f00001907983 */ /* 0x000ea80000100a00 */
[----:B------:R-:W2:Y:S04]  /*39ef0*/  LDL.64 R28, [R1+0x3a0] ;  /* 0x0003a000011c7983 */ /* 0x000ea80000100a00 */
[----:B------:R-:W2:Y:S04]  /*39f00*/  LDL.64 R148, [R1+0x2d8] ;  /* 0x0002d80001947983 */ /* 0x000ea80000100a00 */
[----:B------:R-:W2:Y:S04]  /*39f10*/  LDL.LU.64 R130, [R1+0x2a60] ;  /* 0x002a600001827983 */ /* 0x000ea80000300a00 */
[----:B------:R-:W2:Y:S04]  /*39f20*/  @P0 LDG.E.U16 R160, desc[UR20][R140.64] ;  /* 0x000000148ca00981 */ /* 0x000ea8000c1e1500 */
[----:B------:R-:W2:Y:S04]  /*39f30*/  @P4 LDG.E.U16 R115, desc[UR20][R38.64] ;  /* 0x0000001426734981 */ /* 0x000ea8000c1e1500 */
[----:B------:R-:W2:Y:S04]  /*39f40*/  LDL.LU.64 R140, [R1+0x2a58] ;  /* 0x002a5800018c7983 */ /* 0x000ea80000300a00 */
[----:B------:R-:W2:Y:S01]  /*39f50*/  LDL.64 R38, [R1+0x320] ;  /* 0x0003200001267983 */ /* 0x000ea20000100a00 */
[----:B------:R-:W-:-:S02]  /*39f60*/  PRMT R161, RZ, 0x7610, R161 ;  /* 0x00007610ffa17816 */ /* 0x000fc400000000a1 */
[----:B------:R-:W-:Y:S02]  /*39f70*/  PRMT R96, RZ, 0x7610, R96 ;  /* 0x00007610ff607816 */ /* 0x000fe40000000060 */
[----:B------:R-:W-:Y:S02]  /*39f80*/  PRMT R108, RZ, 0x7610, R108 ;  /* 0x00007610ff6c7816 */ /* 0x000fe4000000006c */
[----:B------:R-:W-:Y:S02]  /*39f90*/  PRMT R109, RZ, 0x7610, R109 ;  /* 0x00007610ff6d7816 */ /* 0x000fe4000000006d */
[----:B------:R-:W2:Y:S04]  /*39fa0*/  @P0 LDG.E.U16 R96, desc[UR20][R142.64] ;  /* 0x000000148e600981 */ /* 0x000ea8000c1e1500 */
[----:B------:R-:W2:Y:S04]  /*39fb0*/  @P0 LDG.E.U16 R108, desc[UR20][R146.64] ;  /* 0x00000014926c0981 */ /* 0x000ea8000c1e1500 */
[----:B---3--:R-:W3:Y:S04]  /*39fc0*/  @P4 LDG.E.U16 R161, desc[UR20][R164.64] ;  /* 0x00000014a4a14981 */ /* 0x008ee8000c1e1500 */
[----:B------:R-:W3:Y:S04]  /*39fd0*/  LDL.64 R164, [R1+0x360] ;  /* 0x0003600001a47983 */ /* 0x000ee80000100a00 */
[----:B------:R-:W3:Y:S04]  /*39fe0*/  LDL.LU.64 R142, [R1+0x2a50] ;  /* 0x002a5000018e7983 */ /* 0x000ee80000300a00 */
[----:B----4-:R-:W4:Y:S04]  /*39ff0*/  @P4 LDG.E.U16 R109, desc[UR20][R68.64] ;  /* 0x00000014446d4981 */ /* 0x010f28000c1e1500 */
[----:B------:R-:W4:Y:S04]  /*3a000*/  LDL.LU.64 R146, [R1+0x2a48] ;  /* 0x002a480001927983 */ /* 0x000f280000300a00 */
[----:B------:R-:W4:Y:S01]  /*3a010*/  LDL.64 R68, [R1+0x258] ;  /* 0x0002580001447983 */ /* 0x000f220000100a00 */
[----:B------:R-:W-:-:S02]  /*3a020*/  PRMT R104, RZ, 0x7610, R104 ;  /* 0x00007610ff687816 */ /* 0x000fc40000000068 */
[----:B------:R-:W-:Y:S02]  /*3a030*/  PRMT R100, RZ, 0x7610, R100 ;  /* 0x00007610ff647816 */ /* 0x000fe40000000064 */
[----:B------:R-:W-:Y:S02]  /*3a040*/  PRMT R102, RZ, 0x7610, R102 ;  /* 0x00007610ff667816 */ /* 0x000fe40000000066 */
[----:B------:R-:W-:Y:S02]  /*3a050*/  PRMT R116, RZ, 0x7610, R116 ;  /* 0x00007610ff747816 */ /* 0x000fe40000000074 */
[----:B------:R-:W-:Y:S02]  /*3a060*/  PRMT R159, RZ, 0x7610, R159 ;  /* 0x00007610ff9f7816 */ /* 0x000fe4000000009f */
[----:B------:R-:W-:Y:S02]  /*3a070*/  PRMT R156, RZ, 0x7610, R156 ;  /* 0x00007610ff9c7816 */ /* 0x000fe4000000009c */
[----:B------:R-:W-:Y:S01]  /*3a080*/  PRMT R93, RZ, 0x7610, R93 ;  /* 0x00007610ff5d7816 */ /* 0x000fe2000000005d */
[----:B--2---:R-:W2:Y:S04]  /*3a090*/  @P4 LDG.E.U16 R116, desc[UR20][R18.64] ;  /* 0x0000001412744981 */ /* 0x004ea8000c1e1500 */
[----:B------:R-:W2:Y:S04]  /*3a0a0*/  @P4 LDG.E.U16 R159, desc[UR20][R144.64] ;  /* 0x00000014909f4981 */ /* 0x000ea8000c1e1500 */
[----:B------:R-:W2:Y:S04]  /*3a0b0*/  @P4 LDG.E.U16 R104, desc[UR20][R28.64] ;  /* 0x000000141c684981 */ /* 0x000ea8000c1e1500 */
[----:B------:R-:W2:Y:S04]  /*3a0c0*/  @P4 LDG.E.U16 R100, desc[UR20][R148.64] ;  /* 0x0000001494644981 */ /* 0x000ea8000c1e1500 */
[----:B------:R-:W2:Y:S04]  /*3a0d0*/  LDL.64 R18, [R1+0x398] ;  /* 0x0003980001127983 */ /* 0x000ea80000100a00 */
[----:B------:R-:W2:Y:S04]  /*3a0e0*/  LDL.64 R28, [R1+0x318] ;  /* 0x00031800011c7983 */ /* 0x000ea80000100a00 */
[----:B------:R-:W2:Y:S04]  /*3a0f0*/  LDL.64 R148, [R1+0x2c8] ;  /* 0x0002c80001947983 */ /* 0x000ea80000100a00 */
[----:B------:R-:W2:Y:S04]  /*3a100*/  LDL.64 R144, [R1+0x358] ;  /* 0x0003580001907983 */ /* 0x000ea80000100a00 */
[----:B------:R-:W2:Y:S04]  /*3a110*/  @P4 LDG.E.U16 R102, desc[UR20][R38.64] ;  /* 0x0000001426664981 */ /* 0x000ea8000c1e1500 */
[----:B------:R-:W2:Y:S04]  /*3a120*/  LDL.64 R38, [R1+0x248] ;  /* 0x0002480001267983 */ /* 0x000ea80000100a00 */
[----:B---3--:R-:W3:Y:S04]  /*3a130*/  @P4 LDG.E.U16 R156, desc[UR20][R164.64] ;  /* 0x00000014a49c4981 */ /* 0x008ee8000c1e1500 */
[----:B------:R-:W3:Y:S04]  /*3a140*/  LDL.64 R164, [R1+0x260] ;  /* 0x0002600001a47983 */ /* 0x000ee80000100a00 */
[----:B----4-:R-:W4:Y:S04]  /*3a150*/  @P4 LDG.E.U16 R93, desc[UR20][R68.64] ;  /* 0x00000014445d4981 */ /* 0x010f28000c1e1500 */
[----:B------:R-:W4:Y:S01]  /*3a160*/  LDL.64 R68, [R1+0x2a0] ;  /* 0x0002a00001447983 */ /* 0x000f220000100a00 */
[----:B------:R-:W-:-:S02]  /*3a170*/  PRMT R129, RZ, 0x7610, R129 ;  /* 0x00007610ff817816 */ /* 0x000fc40000000081 */
[----:B------:R-:W-:Y:S02]  /*3a180*/  PRMT R123, RZ, 0x7610, R123 ;  /* 0x00007610ff7b7816 */ /* 0x000fe4000000007b */
[----:B0-----:R-:W-:Y:S02]  /*3a190*/  PRMT R112, RZ, 0x7610, R112 ;  /* 0x00007610ff707816 */ /* 0x001fe40000000070 */
[----:B------:R-:W-:Y:S02]  /*3a1a0*/  PRMT R11, RZ, 0x7610, R11 ;  /* 0x00007610ff0b7816 */ /* 0x000fe4000000000b */
[----:B------:R-:W-:Y:S02]  /*3a1b0*/  PRMT R97, RZ, 0x7610, R97 ;  /* 0x00007610ff617816 */ /* 0x000fe40000000061 */
[----:B------:R-:W-:Y:S02]  /*3a1c0*/  PRMT R107, RZ, 0x7610, R107 ;  /* 0x00007610ff6b7816 */ /* 0x000fe4000000006b */
[----:B------:R-:W4:Y:S01]  /*3a1d0*/  @P0 LDG.E.U16 R11, desc[UR20][R2.64] ;  /* 0x00000014020b0981 */ /* 0x000f22000c1e1500 */
[----:B------:R-:W-:-:S03]  /*3a1e0*/  PRMT R135, RZ, 0x7610, R135 ;  /* 0x00007610ff877816 */ /* 0x000fc60000000087 */
[----:B------:R-:W4:Y:S01]  /*3a1f0*/  @P4 LDG.E.U16 R97, desc[UR20][R138.64] ;  /* 0x000000148a614981 */ /* 0x000f22000c1e1500 */
[----:B------:R-:W-:Y:S02]  /*3a200*/  PRMT R118, RZ, 0x7610, R118 ;  /* 0x00007610ff767816 */ /* 0x000fe40000000076 */
[----:B------:R-:W-:Y:S01]  /*3a210*/  PRMT R124, RZ, 0x7610, R124 ;  /* 0x00007610ff7c7816 */ /* 0x000fe2000000007c */
[----:B--2---:R-:W2:Y:S04]  /*3a220*/  @P4 LDG.E.U16 R107, desc[UR20][R18.64] ;  /* 0x00000014126b4981 */ /* 0x004ea8000c1e1500 */
[----:B------:R-:W2:Y:S04]  /*3a230*/  @P4 LDG.E.U16 R129, desc[UR20][R28.64] ;  /* 0x000000141c814981 */ /* 0x000ea8000c1e1500 */
[----:B------:R-:W2:Y:S04]  /*3a240*/  @P4 LDG.E.U16 R123, desc[UR20][R148.64] ;  /* 0x00000014947b4981 */ /* 0x000ea8000c1e1500 */
[----:B------:R-:W2:Y:S04]  /*3a250*/  @P4 LDG.E.U16 R135, desc[UR20][R144.64] ;  /* 0x0000001490874981 */ /* 0x000ea8000c1e1500 */
[----:B------:R-:W2:Y:S04]  /*3a260*/  LDL.64 R28, [R1+0x2e0] ;  /* 0x0002e000011c7983 */ /* 0x000ea80000100a00 */
[----:B------:R-:W2:Y:S04]  /*3a270*/  LDL.LU R148, [R1+0xe34] ;  /* 0x000e340001947983 */ /* 0x000ea80000300800 */
[----:B------:R-:W2:Y:S04]  /*3a280*/  @P4 LDG.E.U16 R112, desc[UR20][R38.64] ;  /* 0x0000001426704981 */ /* 0x000ea8000c1e1500 */
        /* <DEDUP_REMOVED lines=17> */
[----:B---3--:R-:W3:Y:S04]  /*3a3a0*/  @P4 LDG.E.U16 R118, desc[UR20][R164.64] ;  /* 0x00000014a4764981 */ /* 0x008ee8000c1e1500 */
[----:B------:R-:W3:Y:S04]  /*3a3b0*/  LDL.LU R164, [R1+0xe00] ;  /* 0x000e000001a47983 */ /* 0x000ee80000300800 */
[----:B----4-:R0:W4:Y:S04]  /*3a3c0*/  @P4 LDG.E.U16 R124, desc[UR20][R68.64] ;  /* 0x00000014447c4981 */ /* 0x010128000c1e1500 */
[----:B------:R-:W4:Y:S04]  /*3a3d0*/  LDL.LU R68, [R1+0xdfc] ;  /* 0x000dfc0001447983 */ /* 0x000f280000300800 */
[----:B------:R-:W4:Y:S01]  /*3a3e0*/  LDL.LU R165, [R1+0xe08] ;  /* 0x000e080001a57983 */ /* 0x000f220000300800 */
[----:B0-----:R-:W-:-:S02]  /*3a3f0*/  LOP3.LUT R69, R0, 0x30, RZ, 0x3c, !PT ;  /* 0x0000003000457812 */ /* 0x001fc400078e3cff */
[----:B------:R-:W-:-:S06]  /*3a400*/  PRMT R130, RZ, 0x7610, R130 ;  /* 0x00007610ff827816 */ /* 0x000fcc0000000082 */
[----:B--2---:R-:W2:Y:S04]  /*3a410*/  @P4 LDG.E.U16 R130, desc[UR20][R28.64] ;  /* 0x000000141c824981 */ /* 0x004ea8000c1e1500 */
[----:B------:R0:W-:Y:S04]  /*3a420*/  STS.U16 [R69+UR4+0x1580], R148 ;  /* 0x0015809445007988 */ /* 0x0001e80008000404 */
[----:B------:R-:W2:Y:S04]  /*3a430*/  LDL.LU R29, [R1+0xe04] ;  /* 0x000e0400011d7983 */ /* 0x000ea80000300800 */
[----:B------:R-:W2:Y:S04]  /*3a440*/  LDL.LU R28, [R1+0xe10] ;  /* 0x000e1000011c7983 */ /* 0x000ea80000300800 */
[----:B------:R-:W2:Y:S04]  /*3a450*/  LDL.LU R149, [R1+0xe0c] ;  /* 0x000e0c0001957983 */ /* 0x000ea80000300800 */
[----:B------:R1:W-:Y:S04]  /*3a460*/  STS.U16 [R69+UR4+0x11580], R39 ;  /* 0x0115802745007988 */ /* 0x0003e80008000404 */
[----:B------:R0:W-:Y:S04]  /*3a470*/  STS.U16 [R69+UR4+0x1180], R38 ;  /* 0x0011802645007988 */ /* 0x0001e80008000404 */
        /* <DEDUP_REMOVED lines=15> */
[----:B0-----:R-:W2:Y:S04]  /*3a570*/  LDL.LU R148, [R1+0xe18] ;  /* 0x000e180001947983 */ /* 0x001ea80000300800 */
[----:B-1----:R-:W2:Y:S04]  /*3a580*/  LDL.LU R39, [R1+0xe14] ;  /* 0x000e140001277983 */ /* 0x002ea80000300800 */
[----:B------:R-:W2:Y:S04]  /*3a590*/  LDL.LU R38, [R1+0xe20] ;  /* 0x000e200001267983 */ /* 0x000ea80000300800 */
[----:B---3--:R-:W-:Y:S04]  /*3a5a0*/  STS.U16 [R69+UR4+0x3d80], R164 ;  /* 0x003d80a445007988 */ /* 0x008fe80008000404 */
[----:B----4-:R-:W-:Y:S04]  /*3a5b0*/  STS.U16 [R69+UR4+0x13d80], R68 ;  /* 0x013d804445007988 */ /* 0x010fe80008000404 */
[----:B------:R0:W-:Y:S04]  /*3a5c0*/  STS.U16 [R69+UR4+0x3980], R165 ;  /* 0x003980a545007988 */ /* 0x0001e80008000404 */
[----:B0-----:R-:W3:Y:S04]  /*3a5d0*/  LDL.LU R165, [R1+0xe1c] ;  /* 0x000e1c0001a57983 */ /* 0x001ee80000300800 */
        /* <DEDUP_REMOVED lines=17> */
[----:B--2---:R0:W-:Y:S04]  /*3a6f0*/  STS.U16 [R69+UR4+0x13980], R29 ;  /* 0x0139801d45007988 */ /* 0x0041e80008000404 */
[----:B------:R-:W2:Y:S04]  /*3a700*/  LDL.LU R144, [R1+0xde0] ;  /* 0x000de00001907983 */ /* 0x000ea80000300800 */
[----:B------:R1:W-:Y:S04]  /*3a710*/  STS.U16 [R69+UR4+0x3580], R28 ;  /* 0x0035801c45007988 */ /* 0x0003e80008000404 */
[----:B0-----:R-:W2:Y:S04]  /*3a720*/  LDL.LU R29, [R1+0xddc] ;  /* 0x000ddc00011d7983 */ /* 0x001ea80000300800 */
[----:B------:R0:W-:Y:S04]  /*3a730*/  STS.U16 [R69+UR4+0x13580], R149 ;  /* 0x0135809545007988 */ /* 0x0001e80008000404 */
[----:B-1----:R-:W2:Y:S04]  /*3a740*/  LDL.LU R28, [R1+0xd9c] ;  /* 0x000d9c00011c7983 */ /* 0x002ea80000300800 */
[----:B0-----:R-:W2:Y:S04]  /*3a750*/  LDL.LU R149, [R1+0xd94] ;  /* 0x000d940001957983 */ /* 0x001ea80000300800 */
[----:B------:R0:W-:Y:S04]  /*3a760*/  STS.U16 [R69+UR4+0x3180], R148 ;  /* 0x0031809445007988 */ /* 0x0001e80008000404 */
[----:B------:R1:W-:Y:S04]  /*3a770*/  STS.U16 [R69+UR4+0x13180], R39 ;  /* 0x0131802745007988 */ /* 0x0003e80008000404 */
[----:B------:R1:W-:Y:S04]  /*3a780*/  STS.U16 [R69+UR4+0x2d80], R38 ;  /* 0x002d802645007988 */ /* 0x0003e80008000404 */
[----:B0-----:R-:W2:Y:S04]  /*3a790*/  LDL.LU R148, [R1+0xd98] ;  /* 0x000d980001947983 */ /* 0x001ea80000300800 */
[----:B-1----:R-:W2:Y:S04]  /*3a7a0*/  LDL.LU R39, [R1+0xd90] ;  /* 0x000d900001277983 */ /* 0x002ea80000300800 */
[----:B------:R-:W2:Y:S04]  /*3a7b0*/  LDL.LU R38, [R1+0xd8c] ;  /* 0x000d8c0001267983 */ /* 0x000ea80000300800 */
[----:B---3--:R0:W-:Y:S04]  /*3a7c0*/  STS.U16 [R69+UR4+0x12d80], R165 ;  /* 0x012d80a545007988 */ /* 0x0081e80008000404 */
[----:B0-----:R-:W3:Y:S04]  /*3a7d0*/  LDL.LU R165, [R1+0x2a40] ;  /* 0x002a400001a57983 */ /* 0x001ee80000300800 */
[----:B----4-:R-:W-:Y:S04]  /*3a7e0*/  STS.U16 [R69+UR4+0x2980], R162 ;  /* 0x002980a245007988 */ /* 0x010fe80008000404 */
[----:B------:R0:W-:Y:S04]  /*3a7f0*/  STS.U16 [R69+UR4+0x12980], R137 ;  /* 0x0129808945007988 */ /* 0x0001e80008000404 */
[----:B0-----:R-:W4:Y:S04]  /*3a800*/  LDL.LU R137, [R1+0xd88] ;  /* 0x000d880001897983 */ /* 0x001f280000300800 */
[----:B------:R0:W-:Y:S04]  /*3a810*/  STS.U16 [R69+UR4+0x4980], R155 ;  /* 0x0049809b45007988 */ /* 0x0001e80008000404 */
[----:B------:R1:W-:Y:S04]  /*3a820*/  STS.U16 [R69+UR4+0x6d80], R164 ;  /* 0x006d80a445007988 */ /* 0x0003e80008000404 */
[----:B0-----:R-:W2:Y:S04]  /*3a830*/  LDL.LU R155, [R1+0xd84] ;  /* 0x000d8400019b7983 */ /* 0x001ea80000300800 */
[----:B-1----:R-:W2:Y:S04]  /*3a840*/  LDL.LU R164, [R1+0xd80] ;  /* 0x000d800001a47983 */ /* 0x002ea80000300800 */
[----:B------:R0:W-:Y:S04]  /*3a850*/  STS.U16 [R69+UR4+0x16980], R68 ;  /* 0x0169804445007988 */ /* 0x0001e80008000404 */
[----:B------:R-:W-:Y:S04]  /*3a860*/  STS.U16 [R69+UR4+0x6980], R150 ;  /* 0x0069809645007988 */ /* 0x000fe80008000404 */
[----:B0-----:R-:W4:Y:S04]  /*3a870*/  LDL R68, [R1+0x15c] ;  /* 0x00015c0001447983 */ /* 0x001f280000100800 */
[----:B---3--:R0:W-:Y:S04]  /*3a880*/  STS.U16 [R69+UR4+0x16580], R165 ;  /* 0x016580a545007988 */ /* 0x0081e80008000404 */
        /* <DEDUP_REMOVED lines=11> */
[----:B--2---:R-:W-:Y:S04]  /*3a940*/  STS.U16 [R69+UR4+0x4d80], R144 ;  /* 0x004d809045007988 */ /* 0x004fe80008000404 */
[----:B0-----:R-:W2:Y:S04]  /*3a950*/  LDL.LU R165, [R1+0xf14] ;  /* 0x000f140001a57983 */ /* 0x001ea80000300800 */
[----:B------:R0:W-:Y:S04]  /*3a960*/  STS.U16 [R69+UR4+0x14d80], R29 ;  /* 0x014d801d45007988 */ /* 0x0001e80008000404 */
[----:B------:R1:W-:Y:S04]  /*3a970*/  STS.U16 [R69+UR4+0x16d80], R28 ;  /* 0x016d801c45007988 */ /* 0x0003e80008000404 */
[----:B------:R3:W-:Y:S04]  /*3a980*/  STS.U16 [R69+UR4+0x17180], R149 ;  /* 0x0171809545007988 */ /* 0x0007e80008000404 */
[----:B0-----:R-:W2:Y:S04]  /*3a990*/  LDL.LU R29, [R1+0xf10] ;  /* 0x000f1000011d7983 */ /* 0x001ea80000300800 */
[----:B-1----:R-:W2:Y:S04]  /*3a9a0*/  LDL.LU R28, [R1+0xf1c] ;  /* 0x000f1c00011c7983 */ /* 0x002ea80000300800 */
[----:B------:R0:W-:Y:S04]  /*3a9b0*/  STS.U16 [R69+UR4+0x7180], R148 ;  /* 0x0071809445007988 */ /* 0x0001e80008000404 */
[----:B---3--:R-:W3:Y:S04]  /*3a9c0*/  LDL.LU R149, [R1+0xf18] ;  /* 0x000f180001957983 */ /* 0x008ee80000300800 */
[----:B------:R1:W-:Y:S04]  /*3a9d0*/  STS.U16 [R69+UR4+0x7580], R39 ;  /* 0x0075802745007988 */ /* 0x0003e80008000404 */
[----:B0-----:R-:W3:Y:S04]  /*3a9e0*/  LDL.LU R148, [R1+0xf24] ;  /* 0x000f240001947983 */ /* 0x001ee80000300800 */
[----:B------:R0:W-:Y:S04]  /*3a9f0*/  STS.U16 [R69+UR4+0x17580], R38 ;  /* 0x0175802645007988 */ /* 0x0001e80008000404 */
[----:B-1----:R-:W3:Y:S04]  /*3aa00*/  LDL.LU R39, [R1+0xf20] ;  /* 0x000f200001277983 */ /* 0x002ee80000300800 */
[----:B----4-:R1:W-:Y:S04]  /*3aa10*/  STS.U16 [R69+UR4+0x7980], R137 ;  /* 0x0079808945007988 */ /* 0x0103e80008000404 */
[----:B0-----:R-:W4:Y:S04]  /*3aa20*/  LDL.LU R38, [R1+0xf2c] ;  /* 0x000f2c0001267983 */ /* 0x001f280000300800 */
[----:B-1----:R-:W4:Y:S04]  /*3aa30*/  LDL.LU R137, [R1+0xf28] ;  /* 0x000f280001897983 */ /* 0x002f280000300800 */
        /* <DEDUP_REMOVED lines=15> */
[----:B-1----:R-:W4:Y:S01]  /*3ab30*/  LDL.LU R164, [R1+0xec8] ;  /* 0x000ec80001a47983 */ /* 0x002f220000300800 */
[----:B------:R-:W-:-:S03]  /*3ab40*/  LOP3.LUT R2, R0, 0x40, RZ, 0x3c, !PT ;  /* 0x0000004000027812 */ /* 0x000fc600078e3cff */
[----:B------:R0:W-:Y:S04]  /*3ab50*/  STS.U16 [R69+UR4+0x17d80], R68 ;  /* 0x017d804445007988 */ /* 0x0001e80008000404 */
[----:B0-----:R-:W4:Y:S04]  /*3ab60*/  LDL.LU R69, [R1+0xed4] ;  /* 0x000ed40001457983 */ /* 0x001f280000300800 */
[----:B------:R-:W4:Y:S04]  /*3ab70*/  LDL.LU R68, [R1+0xed0] ;  /* 0x000ed00001447983 */ /* 0x000f280000300800 */
[----:B--2---:R0:W-:Y:S04]  /*3ab80*/  STS.U16 [R2+UR4+0x2600], R165 ;  /* 0x002600a502007988 */ /* 0x0041e80008000404 */
[----:B0-----:R-:W2:Y:S04]  /*3ab90*/  LDL.LU R165, [R1+0xedc] ;  /* 0x000edc0001a57983 */ /* 0x001ea80000300800 */
[----:B------:R-:W2:Y:S04]  /*3aba0*/  LDL.LU R144, [R1+0xed8] ;  /* 0x000ed80001907983 */ /* 0x000ea80000300800 */
[----:B------:R0:W-:Y:S04]  /*3abb0*/  STS.U16 [R2+UR4+0x12600], R29 ;  /* 0x0126001d02007988 */ /* 0x0001e80008000404 */
[----:B------:R1:W-:Y:S04]  /*3abc0*/  STS.U16 [R2+UR4+0x2200], R28 ;  /* 0x0022001c02007988 */ /* 0x0003e80008000404 */
[----:B---3--:R3:W-:Y:S04]  /*3abd0*/  STS.U16 [R2+UR4+0x12200], R149 ;  /* 0x0122009502007988 */ /* 0x0087e80008000404 */
[----:B0-----:R-:W2:Y:S04]  /*3abe0*/  LDL.LU R29, [R1+0xee4] ;  /* 0x000ee400011d7983 */ /* 0x001ea80000300800 */
[----:B------:R0:W-:Y:S04]  /*3abf0*/  STS.U16 [R2+UR4+0x1e00], R148 ;  /* 0x001e009402007988 */ /* 0x0001e80008000404 */
[----:B-1----:R-:W2:Y:S04]  /*3ac00*/  LDL.LU R28, [R1+0xee0] ;  /* 0x000ee000011c7983 */ /* 0x002ea80000300800 */
[----:B------:R1:W-:Y:S04]  /*3ac10*/  STS.U16 [R2+UR4+0x11e00], R39 ;  /* 0x011e002702007988 */ /* 0x0003e80008000404 */
[----:B---3--:R-:W3:Y:S04]  /*3ac20*/  LDL.LU R149, [R1+0xeec] ;  /* 0x000eec0001957983 */ /* 0x008ee80000300800 */
[----:B----4-:R4:W-:Y:S04]  /*3ac30*/  STS.U16 [R2+UR4+0x1a00], R38 ;  /* 0x001a002602007988 */ /* 0x0109e80008000404 */
[----:B0-----:R-:W3:Y:S04]  /*3ac40*/  LDL.LU R148, [R1+0xee8] ;  /* 0x000ee80001947983 */ /* 0x001ee80000300800 */
        /* <DEDUP_REMOVED lines=11> */
[----:B-1----:R-:W3:Y:S04]  /*3ad00*/  LDL.LU R39, [R1+0xef4] ;  /* 0x000ef40001277983 */ /* 0x002ee80000300800 */
[----:B------:R-:W-:Y:S04]  /*3ad10*/  STS.U16 [R2+UR4+0x200], R18 ;  /* 0x0002001202007988 */ /* 0x000fe80008000404 */
[----:B----4-:R-:W4:Y:S04]  /*3ad20*/  LDL.LU R38, [R1+0xef0] ;  /* 0x000ef00001267983 */ /* 0x010f280000300800 */
[----:B------:R-:W-:Y:S04]  /*3ad30*/  STS.U16 [R2+UR4+0x10200], R145 ;  /* 0x0102009102007988 */ /* 0x000fe80008000404 */
[----:B0-----:R-:W4:Y:S04]  /*3ad40*/  LDL.LU R137, [R1+0x2a3c] ;  /* 0x002a3c0001897983 */ /* 0x001f280000300800 */
[----:B------:R0:W-:Y:S04]  /*3ad50*/  STS.U16 [R2+UR4+0x4a00], R155 ;  /* 0x004a009b02007988 */ /* 0x0001e80008000404 */
[----:B------:R1:W-:Y:S04]  /*3ad60*/  STS.U16 [R2+UR4+0x14a00], R164 ;  /* 0x014a00a402007988 */ /* 0x0003e80008000404 */
[----:B0-----:R-:W4:Y:S04]  /*3ad70*/  LDL.LU R155, [R1+0xefc] ;  /* 0x000efc00019b7983 */ /* 0x001f280000300800 */
[----:B-1----:R-:W4:Y:S04]  /*3ad80*/  LDL.LU R164, [R1+0xef8] ;  /* 0x000ef80001a47983 */ /* 0x002f280000300800 */
[----:B------:R0:W-:Y:S04]  /*3ad90*/  STS.U16 [R2+UR4+0x4600], R69 ;  /* 0x0046004502007988 */ /* 0x0001e80008000404 */
[----:B------:R-:W4:Y:S04]  /*3ada0*/  LDL.LU R162, [R1+0xf04] ;  /* 0x000f040001a27983 */ /* 0x000f280000300800 */
[----:B------:R1:W-:Y:S04]  /*3adb0*/  STS.U16 [R2+UR4+0x14600], R68 ;  /* 0x0146004402007988 */ /* 0x0003e80008000404 */
[----:B0-----:R-:W4:Y:S04]  /*3adc0*/  LDL.LU R69, [R1+0xf00] ;  /* 0x000f000001457983 */ /* 0x001f280000300800 */
[----:B-1----:R-:W4:Y:S04]  /*3add0*/  LDL.LU R68, [R1+0xf0c] ;  /* 0x000f0c0001447983 */ /* 0x002f280000300800 */
[----:B--2---:R0:W-:Y:S04]  /*3ade0*/  STS.U16 [R2+UR4+0x4200], R165 ;  /* 0x004200a502007988 */ /* 0x0041e80008000404 */
        /* <DEDUP_REMOVED lines=17> */
[----:B---3--:R1:W-:Y:S04]  /*3af00*/  STS.U16 [R2+UR4+0x3a00], R149 ;  /* 0x003a009502007988 */ /* 0x0083e80008000404 */
[----:B0-----:R-:W3:Y:S04]  /*3af10*/  LDL.LU R28, [R1+0xebc] ;  /* 0x000ebc00011c7983 */ /* 0x001ee80000300800 */
[----:B------:R0:W-:Y:S04]  /*3af20*/  STS.U16 [R2+UR4+0x13a00], R148 ;  /* 0x013a009402007988 */ /* 0x0001e80008000404 */
[----:B-1----:R-:W3:Y:S04]  /*3af30*/  LDL.LU R149, [R1+0xec4] ;  /* 0x000ec40001957983 */ /* 0x002ee80000300800 */
[----:B------:R1:W-:Y:S04]  /*3af40*/  STS.U16 [R2+UR4+0x3600], R39 ;  /* 0x0036002702007988 */ /* 0x0003e80008000404 */
[----:B0-----:R-:W3:Y:S04]  /*3af50*/  LDL.LU R148, [R1+0xec0] ;  /* 0x000ec00001947983 */ /* 0x001ee80000300800 */
[----:B----4-:R0:W-:Y:S04]  /*3af60*/  STS.U16 [R2+UR4+0x13600], R38 ;  /* 0x0136002602007988 */ /* 0x0101e80008000404 */
[----:B-1----:R-:W4:Y:S04]  /*3af70*/  LDL.LU R39, [R1+0xe7c] ;  /* 0x000e7c0001277983 */ /* 0x002f280000300800 */
[----:B0-----:R-:W3:Y:S04]  /*3af80*/  LDL.LU R38, [R1+0xe78] ;  /* 0x000e780001267983 */ /* 0x001ee80000300800 */
[----:B------:R0:W-:Y:S04]  /*3af90*/  STS.U16 [R2+UR4+0x3200], R155 ;  /* 0x0032009b02007988 */ /* 0x0001e80008000404 */
[----:B------:R1:W-:Y:S04]  /*3afa0*/  STS.U16 [R2+UR4+0x13200], R164 ;  /* 0x013200a402007988 */ /* 0x0003e80008000404 */
[----:B0-----:R-:W3:Y:S04]  /*3afb0*/  LDL.LU R155, [R1+0x2a38] ;  /* 0x002a3800019b7983 */ /* 0x001ee80000300800 */
[----:B-1----:R-:W3:Y:S04]  /*3afc0*/  LDL.LU R164, [R1+0x2a34] ;  /* 0x002a340001a47983 */ /* 0x002ee80000300800 */
[----:B------:R-:W-:Y:S04]  /*3afd0*/  STS.U16 [R2+UR4+0x2e00], R162 ;  /* 0x002e00a202007988 */ /* 0x000fe80008000404 */
[----:B------:R0:W-:Y:S04]  /*3afe0*/  STS.U16 [R2+UR4+0x12e00], R69 ;  /* 0x012e004502007988 */ /* 0x0001e80008000404 */
[----:B------:R1:W-:Y:S04]  /*3aff0*/  STS.U16 [R2+UR4+0x2a00], R68 ;  /* 0x002a004402007988 */ /* 0x0003e80008000404 */
[----:B0-----:R-:W4:Y:S04]  /*3b000*/  LDL.LU R69, [R1+0x1004] ;  /* 0x0010040001457983 */ /* 0x001f280000300800 */
[----:B-1----:R-:W4:Y:S04]  /*3b010*/  LDL.LU R68, [R1+0x1000] ;  /* 0x0010000001447983 */ /* 0x002f280000300800 */
[----:B--2---:R0:W-:Y:S04]  /*3b020*/  STS.U16 [R2+UR4+0x12a00], R165 ;  /* 0x012a00a502007988 */ /* 0x0041e80008000404 */
[----:B0-----:R-:W2:Y:S04]  /*3b030*/  LDL.LU R165, [R1+0x100c] ;  /* 0x00100c0001a57983 */ /* 0x001ea80000300800 */
[----:B---3--:R0:W-:Y:S04]  /*3b040*/  STS.U16 [R2+UR4+0x16e00], R164 ;  /* 0x016e00a402007988 */ /* 0x0081e80008000404 */
[----:B------:R1:W-:Y:S04]  /*3b050*/  STS.U16 [R2+UR4+0x6e00], R155 ;  /* 0x006e009b02007988 */ /* 0x0003e80008000404 */
        /* <DEDUP_REMOVED lines=18> */
[----:B----4-:R-:W-:Y:S04]  /*3b180*/  STS.U16 [R2+UR4+0x7200], R39 ;  /* 0x0072002702007988 */ /* 0x010fe80008000404 */
[----:B------:R-:W-:Y:S04]  /*3b190*/  STS.U16 [R2+UR4+0x17200], R38 ;  /* 0x0172002602007988 */ /* 0x000fe80008000404 */
[----:B------:R0:W-:Y:S04]  /*3b1a0*/  STS.U16 [R2+UR4+0x7600], R137 ;  /* 0x0076008902007988 */ /* 0x0001e80008000404 */
[----:B0-----:R-:W4:Y:S04]  /*3b1b0*/  LDL.LU R137, [R1+0x2a30] ;  /* 0x002a300001897983 */ /* 0x001f280000300800 */
[----:B------:R-:W4:Y:S04]  /*3b1c0*/  LDL.LU R162, [R1+0x101c] ;  /* 0x00101c0001a27983 */ /* 0x000f280000300800 */
[----:B------:R-:W-:Y:S04]  /*3b1d0*/  STS.U16 [R2+UR4+0x17600], R59 ;  /* 0x0176003b02007988 */ /* 0x000fe80008000404 */
[----:B------:R-:W4:Y:S04]  /*3b1e0*/  LDL.LU R150, [R1+0x1018] ;  /* 0x0010180001967983 */ /* 0x000f280000300800 */
[----:B------:R-:W-:Y:S04]  /*3b1f0*/  STS.U16 [R2+UR4+0x7a00], R58 ;  /* 0x007a003a02007988 */ /* 0x000fe80008000404 */
[----:B------:R-:W4:Y:S04]  /*3b200*/  LDL.LU R151, [R1+0x1024] ;  /* 0x0010240001977983 */ /* 0x000f280000300800 */
[----:B------:R-:W-:Y:S04]  /*3b210*/  STS.U16 [R2+UR4+0x17a00], R49 ;  /* 0x017a003102007988 */ /* 0x000fe80008000404 */
[----:B------:R-:W4:Y:S04]  /*3b220*/  LDL.LU R51, [R1+0x1020] ;  /* 0x0010200001337983 */ /* 0x000f280000300800 */
[----:B------:R-:W-:Y:S04]  /*3b230*/  STS.U16 [R2+UR4+0x7e00], R48 ;  /* 0x007e003002007988 */ /* 0x000fe80008000404 */
[----:B------:R-:W4:Y:S04]  /*3b240*/  LDL.LU R60, [R1+0x102c] ;  /* 0x00102c00013c7983 */ /* 0x000f280000300800 */
[----:B------:R0:W-:Y:S04]  /*3b250*/  STS.U16 [R2+UR4+0x17e00], R11 ;  /* 0x017e000b02007988 */ /* 0x0001e80008000404 */
[----:B------:R-:W4:Y:S04]  /*3b260*/  LDL.LU R121, [R1+0x1028] ;  /* 0x0010280001797983 */ /* 0x000f280000300800 */
[----:B0-----:R-:W4:Y:S04]  /*3b270*/  LDL.LU R2, [R1+0x1034] ;  /* 0x0010340001027983 */ /* 0x001f280000300800 */
[----:B------:R-:W4:Y:S04]  /*3b280*/  LDL.LU R3, [R1+0x1030] ;  /* 0x0010300001037983 */ /* 0x000f280000300800 */
[----:B------:R-:W4:Y:S04]  /*3b290*/  LDL.LU R138, [R1+0x103c] ;  /* 0x00103c00018a7983 */ /* 0x000f280000300800 */
[----:B------:R-:W4:Y:S04]  /*3b2a0*/  LDL.LU R139, [R1+0x1038] ;  /* 0x00103800018b7983 */ /* 0x000f280000300800 */
[----:B------:R-:W4:Y:S04]  /*3b2b0*/  LDL.LU R18, [R1+0x1044] ;  /* 0x0010440001127983 */ /* 0x000f280000300800 */
[----:B------:R-:W4:Y:S04]  /*3b2c0*/  LDL.LU R19, [R1+0x1040] ;  /* 0x0010400001137983 */ /* 0x000f280000300800 */
[----:B------:R-:W4:Y:S01]  /*3b2d0*/  LDL.LU R144, [R1+0x104c] ;  /* 0x00104c0001907983 */ /* 0x000f220000300800 */
[----:B------:R-:W-:-:S03]  /*3b2e0*/  LOP3.LUT R11, R0, 0x50, RZ, 0x3c, !PT ;  /* 0x00000050000b7812 */ /* 0x000fc600078e3cff */
        /* <DEDUP_REMOVED lines=8> */
[----:B------:R-:W-:Y:S04]  /*3b370*/  STS.U16 [R11+UR4+0x2680], R69 ;  /* 0x002680450b007988 */ /* 0x000fe80008000404 */
[----:B------:R-:W4:Y:S04]  /*3b380*/  LDL.LU R49, [R1+0xfd0] ;  /* 0x000fd00001317983 */ /* 0x000f280000300800 */
[----:B------:R0:W-:Y:S04]  /*3b390*/  STS.U16 [R11+UR4+0x12680], R68 ;  /* 0x012680440b007988 */ /* 0x0001e80008000404 */
[----:B------:R-:W4:Y:S04]  /*3b3a0*/  LDL.LU R58, [R1+0xfdc] ;  /* 0x000fdc00013a7983 */ /* 0x000f280000300800 */
[----:B--2---:R-:W-:Y:S04]  /*3b3b0*/  STS.U16 [R11+UR4+0x2280], R165 ;  /* 0x002280a50b007988 */ /* 0x004fe80008000404 */
[----:B------:R-:W2:Y:S04]  /*3b3c0*/  LDL.LU R59, [R1+0xfd8] ;  /* 0x000fd800013b7983 */ /* 0x000ea80000300800 */
[----:B0-----:R-:W2:Y:S04]  /*3b3d0*/  LDL.LU R68, [R1+0xfe4] ;  /* 0x000fe40001447983 */ /* 0x001ea80000300800 */
[----:B------:R-:W2:Y:S04]  /*3b3e0*/  LDL.LU R69, [R1+0xfe0] ;  /* 0x000fe00001457983 */ /* 0x000ea80000300800 */
[----:B---3--:R-:W-:Y:S04]  /*3b3f0*/  STS.U16 [R11+UR4+0x12280], R164 ;  /* 0x012280a40b007988 */ /* 0x008fe80008000404 */
[----:B------:R0:W-:Y:S04]  /*3b400*/  STS.U16 [R11+UR4+0x1e80], R155 ;  /* 0x001e809b0b007988 */ /* 0x0001e80008000404 */
[----:B0-----:R-:W3:Y:S01]  /*3b410*/  LDL.LU R155, [R1+0xfec] ;  /* 0x000fec00019b7983 */ /* 0x001ee20000300800 */
[----:B------:R-:W-:-:S02]  /*3b420*/  PRMT R88, RZ, 0x7610, R88 ;  /* 0x00007610ff587816 */ /* 0x000fc40000000058 */
[----:B------:R-:W-:Y:S01]  /*3b430*/  PRMT R127, RZ, 0x7610, R127 ;  /* 0x00007610ff7f7816 */ /* 0x000fe2000000007f */
[----:B------:R-:W2:Y:S01]  /*3b440*/  LDL.LU R165, [R1+0xff0] ;  /* 0x000ff00001a57983 */ /* 0x000ea20000300800 */
[----:B------:R-:W-:Y:S02]  /*3b450*/  PRMT R133, RZ, 0x7610, R133 ;  /* 0x00007610ff857816 */ /* 0x000fe40000000085 */
[----:B------:R-:W-:Y:S01]  /*3b460*/  PRMT R120, RZ, 0x7610, R120 ;  /* 0x00007610ff787816 */ /* 0x000fe20000000078 */
[----:B------:R-:W2:Y:S01]  /*3b470*/  @P0 LDG.E.U16 R88, desc[UR20][R86.64] ;  /* 0x0000001456580981 */ /* 0x000ea2000c1e1500 */
[----:B------:R-:W-:Y:S02]  /*3b480*/  PRMT R98, RZ, 0x7610, R98 ;  /* 0x00007610ff627816 */ /* 0x000fe40000000062 */
[----:B------:R-:W-:Y:S01]  /*3b490*/  PRMT R41, RZ, 0x7610, R41 ;  /* 0x00007610ff297816 */ /* 0x000fe20000000029 */
[----:B------:R-:W2:Y:S01]  /*3b4a0*/  @P0 LDG.E.U16 R127, desc[UR20][R56.64] ;  /* 0x00000014387f0981 */ /* 0x000ea2000c1e1500 */
[----:B------:R-:W-:-:S02]  /*3b4b0*/  PRMT R31, RZ, 0x7610, R31 ;  /* 0x00007610ff1f7816 */ /* 0x000fc4000000001f */
[----:B------:R-:W-:Y:S01]  /*3b4c0*/  PRMT R21, RZ, 0x7610, R21 ;  /* 0x00007610ff157816 */ /* 0x000fe20000000015 */
[----:B------:R-:W2:Y:S01]  /*3b4d0*/  @P0 LDG.E.U16 R133, desc[UR20][R46.64] ;  /* 0x000000142e850981 */ /* 0x000ea2000c1e1500 */
        /* <DEDUP_REMOVED lines=14> */
[----:B------:R-:W3:Y:S01]  /*3b5c0*/  @P0 LDG.E.U16 R21, desc[UR20][R16.64] ;  /* 0x0000001410150981 */ /* 0x000ee2000c1e1500 */
[----:B------:R-:W-:-:S02]  /*3b5d0*/  PRMT R154, RZ, 0x7610, R154 ;  /* 0x00007610ff9a7816 */ /* 0x000fc4000000009a */
[----:B------:R-:W-:Y:S01]  /*3b5e0*/  PRMT R106, RZ, 0x7610, R106 ;  /* 0x00007610ff6a7816 */ /* 0x000fe2000000006a */
[----:B------:R-:W3:Y:S01]  /*3b5f0*/  @P0 LDG.E.U16 R10, desc[UR20][R6.64] ;  /* 0x00000014060a0981 */ /* 0x000ee2000c1e1500 */
[----:B------:R-:W-:Y:S02]  /*3b600*/  PRMT R134, RZ, 0x7610, R134 ;  /* 0x00007610ff867816 */ /* 0x000fe40000000086 */
[----:B------:R-:W-:Y:S01]  /*3b610*/  PRMT R128, RZ, 0x7610, R128 ;  /* 0x00007610ff807816 */ /* 0x000fe20000000080 */
[----:B------:R-:W3:Y:S01]  /*3b620*/  @P0 LDG.E.U16 R117, desc[UR20][R84.64] ;  /* 0x0000001454750981 */ /* 0x000ee2000c1e1500 */
[----:B------:R-:W-:Y:S02]  /*3b630*/  PRMT R122, RZ, 0x7610, R122 ;  /* 0x00007610ff7a7816 */ /* 0x000fe4000000007a */
[----:B------:R-:W-:Y:S01]  /*3b640*/  PRMT R113, RZ, 0x7610, R113 ;  /* 0x00007610ff717816 */ /* 0x000fe20000000071 */
[----:B------:R-:W3:Y:S01]  /*3b650*/  @P0 LDG.E.U16 R158, desc[UR20][R82.64] ;  /* 0x00000014529e0981 */ /* 0x000ee2000c1e1500 */
[----:B------:R-:W-:-:S02]  /*3b660*/  PRMT R119, RZ, 0x7610, R119 ;  /* 0x00007610ff777816 */ /* 0x000fc40000000077 */
[----:B------:R-:W-:Y:S01]  /*3b670*/  PRMT R125, RZ, 0x7610, R125 ;  /* 0x00007610ff7d7816 */ /* 0x000fe2000000007d */
[----:B------:R-:W3:Y:S01]  /*3b680*/  @P0 LDG.E.U16 R105, desc[UR20][R74.64] ;  /* 0x000000144a690981 */ /* 0x000ee2000c1e1500 */
[----:B------:R-:W-:-:S03]  /*3b690*/  PRMT R136, RZ, 0x7610, R136 ;  /* 0x00007610ff887816 */ /* 0x000fc60000000088 */
[----:B------:R-:W3:Y:S04]  /*3b6a0*/  @P0 LDG.E.U16 R101, desc[UR20][R44.64] ;  /* 0x000000142c650981 */ /* 0x000ee8000c1e1500 */
[----:B------:R-:W3:Y:S04]  /*3b6b0*/  @P0 LDG.E.U16 R103, desc[UR20][R54.64] ;  /* 0x0000001436670981 */ /* 0x000ee8000c1e1500 */
[----:B------:R-:W3:Y:S04]  /*3b6c0*/  @P0 LDG.E.U16 R157, desc[UR20][R64.64] ;  /* 0x00000014409d0981 */ /* 0x000ee8000c1e1500 */
[----:B------:R-:W3:Y:S04]  /*3b6d0*/  @P0 LDG.E.U16 R92, desc[UR20][R34.64] ;  /* 0x00000014225c0981 */ /* 0x000ee8000c1e1500 */
[----:B------:R-:W3:Y:S04]  /*3b6e0*/  @P0 LDG.E.U16 R131, desc[UR20][R24.64] ;  /* 0x0000001418830981 */ /* 0x000ee8000c1e1500 */
[----:B----4-:R0:W-:Y:S04]  /*3b6f0*/  STS.U16 [R11+UR4+0x11e80], R137 ;  /* 0x011e80890b007988 */ /* 0x0101e80008000404 */
[----:B------:R-:W4:Y:S04]  /*3b700*/  @P0 LDG.E.U16 R95, desc[UR20][R14.64] ;  /* 0x000000140e5f0981 */ /* 0x000f28000c1e1500 */
[----:B------:R-:W4:Y:S01]  /*3b710*/  @P0 LDG.E.U16 R154, desc[UR20][R4.64] ;  /* 0x00000014049a0981 */ /* 0x000f22000c1e1500 */
[----:B0-----:R-:W0:Y:S03]  /*3b720*/  LDC R137, c[0x0][0x3a0] ;  /* 0x0000e800ff897b82 */ /* 0x001e260000000800 */
[----:B------:R-:W4:Y:S04]  /*3b730*/  @P0 LDG.E.U16 R106, desc[UR20][R72.64] ;  /* 0x00000014486a0981 */ /* 0x000f28000c1e1500 */
[----:B------:R-:W4:Y:S04]  /*3b740*/  @P0 LDG.E.U16 R134, desc[UR20][R62.64] ;  /* 0x000000143e860981 */ /* 0x000f28000c1e1500 */
[----:B------:R-:W4:Y:S04]  /*3b750*/  @P0 LDG.E.U16 R128, desc[UR20][R52.64] ;  /* 0x0000001434800981 */ /* 0x000f28000c1e1500 */
[----:B------:R-:W4:Y:S04]  /*3b760*/  @P0 LDG.E.U16 R122, desc[UR20][R42.64] ;  /* 0x000000142a7a0981 */ /* 0x000f28000c1e1500 */
[----:B------:R-:W4:Y:S04]  /*3b770*/  @P0 LDG.E.U16 R113, desc[UR20][R32.64] ;  /* 0x0000001420710981 */ /* 0x000f28000c1e1500 */
[----:B------:R-:W4:Y:S01]  /*3b780*/  @P0 LDG.E.U16 R119, desc[UR20][R22.64] ;  /* 0x0000001416770981 */ /* 0x000f22000c1e1500 */
[----:B0-----:R-:W-:-:S03]  /*3b790*/  VIADD R164, R137, 0xff ;  /* 0x000000ff89a47836 */ /* 0x001fc60000000000 */
[----:B------:R-:W4:Y:S02]  /*3b7a0*/  @P0 LDG.E.U16 R125, desc[UR20][R12.64] ;  /* 0x000000140c7d0981 */ /* 0x000f24000c1e1500 */
[----:B------:R-:W-:Y:S02]  /*3b7b0*/  SHF.R.S32.HI R137, RZ, 0x1f, R164 ;  /* 0x0000001fff897819 */ /* 0x000fe400000114a4 */
[----:B------:R-:W4:Y:S01]  /*3b7c0*/  @P0 LDG.E.U16 R136, desc[UR20][R8.64] ;  /* 0x0000001408880981 */ /* 0x000f22000c1e1500 */
[----:B------:R-:W-:Y:S02]  /*3b7d0*/  ISETP.NE.U32.AND P0, PT, RZ, UR18, PT ;  /* 0x00000012ff007c0c */ /* 0x000fe4000bf05070 */
[C---:B------:R-:W-:Y:S01]  /*3b7e0*/  ISETP.GE.AND P3, PT, R164.reuse, 0x100, PT ;  /* 0x00000100a400780c */ /* 0x040fe20003f66270 */
[----:B------:R0:W-:Y:S01]  /*3b7f0*/  STS.U16 [R11+UR4+0x1a80], R162 ;  /* 0x001a80a20b007988 */ /* 0x0001e20008000404 */
[----:B------:R-:W-:Y:S02]  /*3b800*/  ISETP.LT.OR P1, PT, R164, 0x100, P0 ;  /* 0x00000100a400780c */ /* 0x000fe40000721670 */
[----:B------:R-:W-:Y:S01]  /*3b810*/  LEA.HI R137, R137, R164, RZ, 0x8 ;  /* 0x000000a489897211 */ /* 0x000fe200078f40ff */
[----:B------:R1:W-:Y:S04]  /*3b820*/  STS.U16 [R11+UR4+0x11a80], R150 ;  /* 0x011a80960b007988 */ /* 0x0003e80008000404 */
[----:B------:R-:W4:Y:S04]  /*3b830*/  LDL.LU R164, [R1+0xffc] ;  /* 0x000ffc0001a47983 */ /* 0x000f280000300800 */
[----:B0-----:R-:W4:Y:S04]  /*3b840*/  LDL.LU R162, [R1+0x2a2c] ;  /* 0x002a2c0001a27983 */ /* 0x001f280000300800 */
[----:B-1----:R-:W4:Y:S04]  /*3b850*/  LDL.LU R150, [R1+0x2a28] ;  /* 0x002a280001967983 */ /* 0x002f280000300800 */
[----:B------:R0:W-:Y:S04]  /*3b860*/  STS.U16 [R11+UR4+0x1680], R151 ;  /* 0x001680970b007988 */ /* 0x0001e80008000404 */
[----:B------:R1:W-:Y:S04]  /*3b870*/  STS.U16 [R11+UR4+0x11680], R51 ;  /* 0x011680330b007988 */ /* 0x0003e80008000404 */
[----:B------:R1:W-:Y:S04]  /*3b880*/  STS.U16 [R11+UR4+0x1280], R60 ;  /* 0x0012803c0b007988 */ /* 0x0003e80008000404 */
[----:B0-----:R-:W4:Y:S04]  /*3b890*/  LDL.LU R151, [R1+0x2a24] ;  /* 0x002a240001977983 */ /* 0x001f280000300800 */
[----:B-1----:R-:W4:Y:S04]  /*3b8a0*/  LDL.LU R51, [R1+0x2a20] ;  /* 0x002a200001337983 */ /* 0x002f280000300800 */
[----:B------:R-:W4:Y:S04]  /*3b8b0*/  LDL.LU R60, [R1+0x2a1c] ;  /* 0x002a1c00013c7983 */ /* 0x000f280000300800 */
[----:B------:R0:W-:Y:S04]  /*3b8c0*/  STS.U16 [R11+UR4+0x11280], R121 ;  /* 0x011280790b007988 */ /* 0x0001e80008000404 */
[----:B------:R1:W-:Y:S04]  /*3b8d0*/  STS.U16 [R11+UR4+0xe80], R2 ;  /* 0x000e80020b007988 */ /* 0x0003e80008000404 */
[----:B------:R1:W-:Y:S04]  /*3b8e0*/  STS.U16 [R11+UR4+0x10e80], R3 ;  /* 0x010e80030b007988 */ /* 0x0003e80008000404 */
[----:B0-----:R-:W4:Y:S04]  /*3b8f0*/  LDL.LU R121, [R1+0x2a18] ;  /* 0x002a180001797983 */ /* 0x001f280000300800 */
[----:B-1----:R0:W5:Y:S04]  /*3b900*/  LDL.LU R2, [R1+0x2a14] ;  /* 0x002a140001027983 */ /* 0x0021680000300800 */
[----:B------:R0:W5:Y:S04]  /*3b910*/  LDL.LU R3, [R1+0x2a10] ;  /* 0x002a100001037983 */ /* 0x0001680000300800 */
[----:B------:R1:W-:Y:S04]  /*3b920*/  STS.U16 [R11+UR4+0xa80], R138 ;  /* 0x000a808a0b007988 */ /* 0x0003e80008000404 */
[----:B------:R0:W-:Y:S04]  /*3b930*/  STS.U16 [R11+UR4+0x10a80], R139 ;  /* 0x010a808b0b007988 */ /* 0x0001e80008000404 */
[----:B------:R0:W-:Y:S04]  /*3b940*/  STS.U16 [R11+UR4+0x680], R18 ;  /* 0x000680120b007988 */ /* 0x0001e80008000404 */
[----:B-1----:R1:W5:Y:S04]  /*3b950*/  LDL.LU R138, [R1+0x2a0c] ;  /* 0x002a0c00018a7983 */ /* 0x0023680000300800 */
[----:B0-----:R1:W5:Y:S04]  /*3b960*/  LDL.LU R139, [R1+0x2a08] ;  /* 0x002a0800018b7983 */ /* 0x0013680000300800 */
[----:B------:R1:W5:Y:S04]  /*3b970*/  LDL.LU R18, [R1+0x2a04] ;  /* 0x002a040001127983 */ /* 0x0003680000300800 */
[----:B------:R0:W-:Y:S04]  /*3b980*/  STS.U16 [R11+UR4+0x10680], R19 ;  /* 0x010680130b007988 */ /* 0x0001e80008000404 */
[----:B------:R1:W-:Y:S04]  /*3b990*/  STS.U16 [R11+UR4+0x280], R144 ;  /* 0x000280900b007988 */ /* 0x0003e80008000404 */
[----:B------:R1:W-:Y:S04]  /*3b9a0*/  STS.U16 [R11+UR4+0x10280], R145 ;  /* 0x010280910b007988 */ /* 0x0003e80008000404 */
[----:B0-----:R0:W5:Y:S04]  /*3b9b0*/  LDL.LU R19, [R1+0x2a00] ;  /* 0x002a000001137983 */ /* 0x0011680000300800 */
        /* <DEDUP_REMOVED lines=20> */
[----:B--2---:R0:W-:Y:S04]  /*3bb00*/  STS.U16 [R11+UR4+0x13a80], R59 ;  /* 0x013a803b0b007988 */ /* 0x0041e80008000404 */
[----:B------:R2:W-:Y:S04]  /*3bb10*/  STS.U16 [R11+UR4+0x3680], R68 ;  /* 0x003680440b007988 */ /* 0x0005e80008000404 */
[----:B------:R1:W-:Y:S04]  /*3bb20*/  STS.U16 [R11+UR4+0x13680], R69 ;  /* 0x013680450b007988 */ /* 0x0003e80008000404 */
[----:B0-----:R0:W5:Y:S04]  /*3bb30*/  LDL.LU R59, [R1+0x29d0] ;  /* 0x0029d000013b7983 */ /* 0x0011680000300800 */
[----:B--2---:R0:W5:Y:S04]  /*3bb40*/  LDL.LU R68, [R1+0x29cc] ;  /* 0x0029cc0001447983 */ /* 0x0041680000300800 */
[----:B-1----:R0:W5:Y:S04]  /*3bb50*/  LDL.LU R69, [R1+0x29c8] ;  /* 0x0029c80001457983 */ /* 0x0021680000300800 */
[----:B---3--:R1:W-:Y:S04]  /*3bb60*/  STS.U16 [R11+UR4+0x3280], R155 ;  /* 0x0032809b0b007988 */ /* 0x0083e80008000404 */
[----:B-1----:R-:W2:Y:S04]  /*3bb70*/  LDL.LU R155, [R1+0x29c4] ;  /* 0x0029c400019b7983 */ /* 0x002ea80000300800 */
[----:B--2---:R1:W-:Y:S04]  /*3bb80*/  STS.U16 [R11+UR4+0x13280], R155 ;  /* 0x0132809b0b007988 */ /* 0x0043e80008000404 */
[----:B-1----:R-:W2:Y:S04]  /*3bb90*/  LDL.LU R155, [R1+0x29c0] ;  /* 0x0029c000019b7983 */ /* 0x002ea80000300800 */
[----:B--2---:R1:W-:Y:S04]  /*3bba0*/  STS.U16 [R11+UR4+0x2e80], R155 ;  /* 0x002e809b0b007988 */ /* 0x0043e80008000404 */
[----:B-1----:R-:W2:Y:S04]  /*3bbb0*/  LDL.LU R155, [R1+0x29bc] ;  /* 0x0029bc00019b7983 */ /* 0x002ea80000300800 */
[----:B------:R-:W-:Y:S04]  /*3bbc0*/  STS.U16 [R11+UR4+0x12e80], R165 ;  /* 0x012e80a50b007988 */ /* 0x000fe80008000404 */
[----:B----4-:R1:W-:Y:S04]  /*3bbd0*/  STS.U16 [R11+UR4+0x2a80], R164 ;  /* 0x002a80a40b007988 */ /* 0x0103e80008000404 */
[----:B-1----:R-:W3:Y:S04]  /*3bbe0*/  LDL.LU R164, [R1+0x1104] ;  /* 0x0011040001a47983 */ /* 0x002ee80000300800 */
[----:B--2---:R-:W-:Y:S04]  /*3bbf0*/  STS.U16 [R11+UR4+0x12a80], R155 ;  /* 0x012a809b0b007988 */ /* 0x004fe80008000404 */
[----:B------:R-:W-:Y:S04]  /*3bc00*/  STS.U16 [R11+UR4+0x16e80], R133 ;  /* 0x016e80850b007988 */ /* 0x000fe80008000404 */
[----:B------:R-:W-:Y:S04]  /*3bc10*/  STS.U16 [R11+UR4+0x6e80], R132 ;  /* 0x006e80840b007988 */ /* 0x000fe80008000404 */
[----:B------:R1:W-:Y:S04]  /*3bc20*/  STS.U16 [R11+UR4+0x16a80], R127 ;  /* 0x016a807f0b007988 */ /* 0x0003e80008000404 */
[----:B------:R2:W-:Y:S04]  /*3bc30*/  STS.U16 [R11+UR4+0x6a80], R126 ;  /* 0x006a807e0b007988 */ /* 0x0005e80008000404 */
[----:B------:R-:W-:Y:S04]  /*3bc40*/  STS.U16 [R11+UR4+0x16680], R120 ;  /* 0x016680780b007988 */ /* 0x000fe80008000404 */
[----:B------:R4:W-:Y:S04]  /*3bc50*/  STS.U16 [R11+UR4+0x6680], R99 ;  /* 0x006680630b007988 */ /* 0x0009e80008000404 */
[----:B------:R0:W-:Y:S04]  /*3bc60*/  STS.U16 [R11+UR4+0x16280], R98 ;  /* 0x016280620b007988 */ /* 0x0001e80008000404 */
[----:B------:R-:W-:Y:S04]  /*3bc70*/  STS.U16 [R11+UR4+0x6280], R89 ;  /* 0x006280590b007988 */ /* 0x000fe80008000404 */
[----:B------:R-:W-:Y:S04]  /*3bc80*/  STS.U16 [R11+UR4+0x15e80], R88 ;  /* 0x015e80580b007988 */ /* 0x000fe80008000404 */
[----:B-1----:R-:W3:Y:S04]  /*3bc90*/  LDL.LU R127, [R1+0x1100] ;  /* 0x00110000017f7983 */ /* 0x002ee80000300800 */
[----:B------:R-:W-:Y:S04]  /*3bca0*/  STS.U16 [R11+UR4+0x5e80], R81 ;  /* 0x005e80510b007988 */ /* 0x000fe80008000404 */
[----:B--2---:R-:W2:Y:S04]  /*3bcb0*/  LDL.LU R126, [R1+0x110c] ;  /* 0x00110c00017e7983 */ /* 0x004ea80000300800 */
[----:B------:R-:W-:Y:S04]  /*3bcc0*/  STS.U16 [R11+UR4+0x15a80], R80 ;  /* 0x015a80500b007988 */ /* 0x000fe80008000404 */
[----:B------:R-:W2:Y:S04]  /*3bcd0*/  LDL.LU R133, [R1+0x1108] ;  /* 0x0011080001857983 */ /* 0x000ea80000300800 */
[----:B------:R-:W-:Y:S04]  /*3bce0*/  STS.U16 [R11+UR4+0x5a80], R79 ;  /* 0x005a804f0b007988 */ /* 0x000fe80008000404 */
[----:B------:R-:W2:Y:S04]  /*3bcf0*/  LDL.LU R132, [R1+0x1114] ;  /* 0x0011140001847983 */ /* 0x000ea80000300800 */
[----:B------:R1:W-:Y:S04]  /*3bd00*/  STS.U16 [R11+UR4+0x15680], R78 ;  /* 0x0156804e0b007988 */ /* 0x0003e80008000404 */
[----:B------:R-:W-:Y:S04]  /*3bd10*/  STS.U16 [R11+UR4+0x5680], R71 ;  /* 0x005680470b007988 */ /* 0x000fe80008000404 */
[----:B----4-:R-:W4:Y:S04]  /*3bd20*/  LDL.LU R99, [R1+0x1110] ;  /* 0x0011100001637983 */ /* 0x010f280000300800 */
[----:B------:R-:W-:Y:S04]  /*3bd30*/  STS.U16 [R11+UR4+0x15280], R70 ;  /* 0x015280460b007988 */ /* 0x000fe80008000404 */
[----:B0-----:R-:W4:Y:S04]  /*3bd40*/  LDL.LU R98, [R1+0x111c] ;  /* 0x00111c0001627983 */ /* 0x001f280000300800 */
[----:B------:R-:W-:Y:S04]  /*3bd50*/  STS.U16 [R11+UR4+0x5280], R61 ;  /* 0x0052803d0b007988 */ /* 0x000fe80008000404 */
[----:B-1----:R-:W4:Y:S04]  /*3bd60*/  LDL.LU R78, [R1+0x1118] ;  /* 0x00111800014e7983 */ /* 0x002f280000300800 */
        /* <DEDUP_REMOVED lines=8> */
[----:B------:R1:W-:Y:S04]  /*3bdf0*/  STS.U16 [R11+UR4+0x7680], R40 ;  /* 0x007680280b007988 */ /* 0x0003e80008000404 */
[----:B0-----:R-:W4:Y:S04]  /*3be00*/  LDL.LU R41, [R1+0x1134] ;  /* 0x0011340001297983 */ /* 0x001f280000300800 */
[----:B-1----:R-:W4:Y:S04]  /*3be10*/  LDL.LU R40, [R1+0x1130] ;  /* 0x0011300001287983 */ /* 0x002f280000300800 */
[----:B------:R-:W-:Y:S04]  /*3be20*/  STS.U16 [R11+UR4+0x17680], R31 ;  /* 0x0176801f0b007988 */ /* 0x000fe80008000404 */
[----:B------:R-:W-:Y:S04]  /*3be30*/  STS.U16 [R11+UR4+0x7a80], R30 ;  /* 0x007a801e0b007988 */ /* 0x000fe80008000404 */
[----:B------:R-:W-:Y:S04]  /*3be40*/  STS.U16 [R11+UR4+0x17a80], R21 ;  /* 0x017a80150b007988 */ /* 0x000fe80008000404 */
[----:B------:R-:W-:Y:S04]  /*3be50*/  STS.U16 [R11+UR4+0x7e80], R20 ;  /* 0x007e80140b007988 */ /* 0x000fe80008000404 */
[----:B------:R0:W-:Y:S01]  /*3be60*/  STS.U16 [R11+UR4+0x17e80], R10 ;  /* 0x017e800a0b007988 */ /* 0x0001e20008000404 */
[----:B------:R-:W-:-:S03]  /*3be70*/  LOP3.LUT R155, R0, 0x60, RZ, 0x3c, !PT ;  /* 0x00000060009b7812 */ /* 0x000fc600078e3cff */
        /* <DEDUP_REMOVED lines=13> */
[----:B---3--:R0:W-:Y:S04]  /*3bf50*/  STS.U16 [R155+UR4+0x2700], R164 ;  /* 0x002700a49b007988 */ /* 0x0081e80008000404 */
[----:B------:R-:W3:Y:S04]  /*3bf60*/  LDL.LU R71, [R1+0x10d8] ;  /* 0x0010d80001477983 */ /* 0x000ee80000300800 */
[----:B0-----:R-:W3:Y:S04]  /*3bf70*/  LDL.LU R164, [R1+0x10e4] ;  /* 0x0010e40001a47983 */ /* 0x001ee80000300800 */
[----:B------:R-:W3:Y:S04]  /*3bf80*/  LDL.LU R165, [R1+0x10e0] ;  /* 0x0010e00001a57983 */ /* 0x000ee80000300800 */
[----:B------:R0:W-:Y:S04]  /*3bf90*/  STS.U16 [R155+UR4+0x12700], R127 ;  /* 0x0127007f9b007988 */ /* 0x0001e80008000404 */
[----:B--2---:R1:W-:Y:S04]  /*3bfa0*/  STS.U16 [R155+UR4+0x2300], R126 ;  /* 0x0023007e9b007988 */ /* 0x0043e80008000404 */
[----:B0-----:R-:W2:Y:S04]  /*3bfb0*/  LDL.LU R127, [R1+0x10ec] ;  /* 0x0010ec00017f7983 */ /* 0x001ea80000300800 */
[----:B------:R0:W-:Y:S04]  /*3bfc0*/  STS.U16 [R155+UR4+0x12300], R133 ;  /* 0x012300859b007988 */ /* 0x0001e80008000404 */
[----:B-1----:R-:W2:Y:S04]  /*3bfd0*/  LDL.LU R126, [R1+0x10e8] ;  /* 0x0010e800017e7983 */ /* 0x002ea80000300800 */
[----:B------:R1:W-:Y:S04]  /*3bfe0*/  STS.U16 [R155+UR4+0x1f00], R132 ;  /* 0x001f00849b007988 */ /* 0x0003e80008000404 */
[----:B0-----:R-:W2:Y:S04]  /*3bff0*/  LDL.LU R133, [R1+0x10f4] ;  /* 0x0010f40001857983 */ /* 0x001ea80000300800 */
[----:B-1----:R-:W2:Y:S04]  /*3c000*/  LDL.LU R132, [R1+0x10f0] ;  /* 0x0010f00001847983 */ /* 0x002ea80000300800 */
[----:B----4-:R0:W-:Y:S04]  /*3c010*/  STS.U16 [R155+UR4+0x11f00], R99 ;  /* 0x011f00639b007988 */ /* 0x0101e80008000404 */
[----:B------:R1:W-:Y:S04]  /*3c020*/  STS.U16 [R155+UR4+0x1b00], R98 ;  /* 0x001b00629b007988 */ /* 0x0003e80008000404 */
[----:B0-----:R-:W4:Y:S04]  /*3c030*/  LDL.LU R99, [R1+0x10fc] ;  /* 0x0010fc0001637983 */ /* 0x001f280000300800 */
[----:B------:R0:W-:Y:S04]  /*3c040*/  STS.U16 [R155+UR4+0x11b00], R78 ;  /* 0x011b004e9b007988 */ /* 0x0001e80008000404 */
[----:B-1----:R-:W2:Y:S04]  /*3c050*/  LDL.LU R98, [R1+0x10f8] ;  /* 0x0010f80001627983 */ /* 0x002ea80000300800 */
[----:B------:R1:W-:Y:S04]  /*3c060*/  STS.U16 [R155+UR4+0x1700], R79 ;  /* 0x0017004f9b007988 */ /* 0x0003e80008000404 */
[----:B0-----:R0:W5:Y:S04]  /*3c070*/  LDL.LU R78, [R1+0x29b8] ;  /* 0x0029b800014e7983 */ /* 0x0011680000300800 */
[----:B------:R0:W-:Y:S04]  /*3c080*/  STS.U16 [R155+UR4+0x11700], R88 ;  /* 0x011700589b007988 */ /* 0x0001e80008000404 */
[----:B-1----:R1:W5:Y:S04]  /*3c090*/  LDL.LU R79, [R1+0x29b4] ;  /* 0x0029b400014f7983 */ /* 0x0023680000300800 */
[----:B------:R1:W-:Y:S04]  /*3c0a0*/  STS.U16 [R155+UR4+0x1300], R89 ;  /* 0x001300599b007988 */ /* 0x0003e80008000404 */
[----:B0-----:R0:W5:Y:S04]  /*3c0b0*/  LDL.LU R88, [R1+0x29b0] ;  /* 0x0029b00001587983 */ /* 0x0011680000300800 */
[----:B------:R0:W-:Y:S04]  /*3c0c0*/  STS.U16 [R155+UR4+0x11300], R120 ;  /* 0x011300789b007988 */ /* 0x0001e80008000404 */
[----:B-1----:R1:W5:Y:S04]  /*3c0d0*/  LDL.LU R89, [R1+0x29ac] ;  /* 0x0029ac0001597983 */ /* 0x0023680000300800 */
        /* <DEDUP_REMOVED lines=16> */
[----:B------:R1:W5:Y:S01]  /*3c1e0*/  LDL.LU R31, [R1+0x2988] ;  /* 0x00298800011f7983 */ /* 0x0003620000300800 */
[----:B------:R-:W-:-:S02]  /*3c1f0*/  PRMT R153, RZ, 0x7610, R153 ;  /* 0x00007610ff997816 */ /* 0x000fc40000000099 */
[----:B------:R-:W-:Y:S02]  /*3c200*/  PRMT R152, RZ, 0x7610, R152 ;  /* 0x00007610ff987816 */ /* 0x000fe40000000098 */
[----:B------:R-:W-:Y:S02]  /*3c210*/  PRMT R94, RZ, 0x7610, R94 ;  /* 0x00007610ff5e7816 */ /* 0x000fe4000000005e */
[----:B------:R-:W3:Y:S04]  /*3c220*/  @P4 LDG.E.U16 R153, desc[UR20][R146.64] ;  /* 0x0000001492994981 */ /* 0x000ee8000c1e1500 */
[----:B------:R-:W4:Y:S04]  /*3c230*/  @P4 LDG.E.U16 R152, desc[UR20][R142.64] ;  /* 0x000000148e984981 */ /* 0x000f28000c1e1500 */
[----:B------:R-:W4:Y:S04]  /*3c240*/  @P4 LDG.E.U16 R94, desc[UR20][R140.64] ;  /* 0x000000148c5e4981 */ /* 0x000f28000c1e1500 */
[----:B--2---:R0:W-:Y:S04]  /*3c250*/  STS.U16 [R155+UR4+0x4b00], R40 ;  /* 0x004b00289b007988 */ /* 0x0041e80008000404 */
[----:B------:R2:W-:Y:S04]  /*3c260*/  STS.U16 [R155+UR4+0x14b00], R41 ;  /* 0x014b00299b007988 */ /* 0x0005e80008000404 */
[----:B------:R1:W-:Y:S04]  /*3c270*/  STS.U16 [R155+UR4+0x4700], R50 ;  /* 0x004700329b007988 */ /* 0x0003e80008000404 */
[----:B0-----:R0:W5:Y:S04]  /*3c280*/  LDL.LU R40, [R1+0x2984] ;  /* 0x0029840001287983 */ /* 0x0011680000300800 */
[----:B--2---:R0:W5:Y:S04]  /*3c290*/  LDL.LU R41, [R1+0x2980] ;  /* 0x0029800001297983 */ /* 0x0041680000300800 */
[----:B-1----:R0:W5:Y:S04]  /*3c2a0*/  LDL.LU R50, [R1+0x297c] ;  /* 0x00297c0001327983 */ /* 0x0021680000300800 */
[----:B------:R1:W-:Y:S04]  /*3c2b0*/  STS.U16 [R155+UR4+0x14700], R51 ;  /* 0x014700339b007988 */ /* 0x0003e80008000404 */
[----:B------:R2:W-:Y:S04]  /*3c2c0*/  STS.U16 [R155+UR4+0x4300], R80 ;  /* 0x004300509b007988 */ /* 0x0005e80008000404 */
[----:B------:R0:W-:Y:S04]  /*3c2d0*/  STS.U16 [R155+UR4+0x14300], R81 ;  /* 0x014300519b007988 */ /* 0x0001e80008000404 */
[----:B-1----:R1:W5:Y:S04]  /*3c2e0*/  LDL.LU R51, [R1+0x2978] ;  /* 0x0029780001337983 */ /* 0x0023680000300800 */
[----:B--2---:R1:W5:Y:S04]  /*3c2f0*/  LDL.LU R80, [R1+0x2974] ;  /* 0x0029740001507983 */ /* 0x0043680000300800 */
[----:B0-----:R1:W5:Y:S04]  /*3c300*/  LDL.LU R81, [R1+0x2970] ;  /* 0x0029700001517983 */ /* 0x0013680000300800 */
[----:B------:R0:W-:Y:S04]  /*3c310*/  STS.U16 [R155+UR4+0x3f00], R60 ;  /* 0x003f003c9b007988 */ /* 0x0001e80008000404 */
[----:B------:R2:W-:Y:S04]  /*3c320*/  STS.U16 [R155+UR4+0x13f00], R61 ;  /* 0x013f003d9b007988 */ /* 0x0005e80008000404 */
[----:B------:R1:W-:Y:S04]  /*3c330*/  STS.U16 [R155+UR4+0x3b00], R70 ;  /* 0x003b00469b007988 */ /* 0x0003e80008000404 */
[----:B0-----:R0:W5:Y:S04]  /*3c340*/  LDL.LU R60, [R1+0x296c] ;  /* 0x00296c00013c7983 */ /* 0x0011680000300800 */
[----:B--2---:R0:W5:Y:S04]  /*3c350*/  LDL.LU R61, [R1+0x2968] ;  /* 0x00296800013d7983 */ /* 0x0041680000300800 */
[----:B-1----:R0:W5:Y:S04]  /*3c360*/  LDL.LU R70, [R1+0x2964] ;  /* 0x0029640001467983 */ /* 0x0021680000300800 */
[----:B---3--:R1:W-:Y:S04]  /*3c370*/  STS.U16 [R155+UR4+0x13b00], R71 ;  /* 0x013b00479b007988 */ /* 0x0083e80008000404 */
[----:B------:R2:W-:Y:S04]  /*3c380*/  STS.U16 [R155+UR4+0x3700], R164 ;  /* 0x003700a49b007988 */ /* 0x0005e80008000404 */
[----:B------:R3:W-:Y:S04]  /*3c390*/  STS.U16 [R155+UR4+0x13700], R165 ;  /* 0x013700a59b007988 */ /* 0x0007e80008000404 */
[----:B-1----:R0:W5:Y:S04]  /*3c3a0*/  LDL.LU R71, [R1+0x2960] ;  /* 0x0029600001477983 */ /* 0x0021680000300800 */
[----:B--2---:R0:W5:Y:S04]  /*3c3b0*/  LDL.LU R164, [R1+0x295c] ;  /* 0x00295c0001a47983 */ /* 0x0041680000300800 */
[----:B---3--:R0:W5:Y:S04]  /*3c3c0*/  LDL.LU R165, [R1+0x2958] ;  /* 0x0029580001a57983 */ /* 0x0081680000300800 */
[----:B------:R1:W-:Y:S04]  /*3c3d0*/  STS.U16 [R155+UR4+0x3300], R127 ;  /* 0x0033007f9b007988 */ /* 0x0003e80008000404 */
[----:B------:R2:W-:Y:S04]  /*3c3e0*/  STS.U16 [R155+UR4+0x13300], R126 ;  /* 0x0133007e9b007988 */ /* 0x0005e80008000404 */
[----:B------:R3:W-:Y:S04]  /*3c3f0*/  STS.U16 [R155+UR4+0x2f00], R133 ;  /* 0x002f00859b007988 */ /* 0x0007e80008000404 */
[----:B-1----:R-:W4:Y:S04]  /*3c400*/  LDL.LU R127, [R1+0x2954] ;  /* 0x00295400017f7983 */ /* 0x002f280000300800 */
[----:B--2---:R-:W2:Y:S04]  /*3c410*/  LDL.LU R126, [R1+0x2950] ;  /* 0x00295000017e7983 */ /* 0x004ea80000300800 */
[----:B---3--:R-:W3:Y:S04]  /*3c420*/  LDL.LU R133, [R1+0x294c] ;  /* 0x00294c0001857983 */ /* 0x008ee80000300800 */
[----:B------:R1:W-:Y:S04]  /*3c430*/  STS.U16 [R155+UR4+0x12f00], R132 ;  /* 0x012f00849b007988 */ /* 0x0003e80008000404 */
[----:B----4-:R4:W-:Y:S04]  /*3c440*/  STS.U16 [R155+UR4+0x2b00], R99 ;  /* 0x002b00639b007988 */ /* 0x0109e80008000404 */
[----:B------:R0:W-:Y:S04]  /*3c450*/  STS.U16 [R155+UR4+0x12b00], R98 ;  /* 0x012b00629b007988 */ /* 0x0001e80008000404 */
[----:B-1----:R-:W2:Y:S04]  /*3c460*/  LDL.LU R132, [R1+0x2948] ;  /* 0x0029480001847983 */ /* 0x002ea80000300800 */
[----:B----4-:R-:W4:Y:S04]  /*3c470*/  LDL.LU R99, [R1+0x2944] ;  /* 0x0029440001637983 */ /* 0x010f280000300800 */
[----:B0-----:R-:W2:Y:S04]  /*3c480*/  LDL.LU R98, [R1+0x2940] ;  /* 0x0029400001627983 */ /* 0x001ea80000300800 */
        /* <DEDUP_REMOVED lines=26> */
[----:B0-----:R-:W3:Y:S04]  /*3c630*/  LDL.LU R114, [R1+0x290c] ;  /* 0x00290c0001727983 */ /* 0x001ee80000300800 */
[----:B-1----:R-:W3:Y:S04]  /*3c640*/  LDL.LU R115, [R1+0x2908] ;  /* 0x0029080001737983 */ /* 0x002ee80000300800 */
[----:B------:R0:W-:Y:S04]  /*3c650*/  STS.U16 [R155+UR4+0x15300], R91 ;  /* 0x0153005b9b007988 */ /* 0x0001e80008000404 */
        /* <DEDUP_REMOVED lines=14> */
[----:B------:R1:W-:Y:S01]  /*3c740*/  STS.U16 [R155+UR4+0x7b00], R152 ;  /* 0x007b00989b007988 */ /* 0x0003e20008000404 */
[----:B0-----:R-:W-:-:S03]  /*3c750*/  LOP3.LUT R131, R0, 0x70, RZ, 0x3c, !PT ;  /* 0x0000007000837812 */ /* 0x001fc600078e3cff */
[----:B------:R0:W-:Y:S04]  /*3c760*/  STS.U16 [R155+UR4+0x17b00], R95 ;  /* 0x017b005f9b007988 */ /* 0x0001e80008000404 */
[----:B------:R0:W-:Y:S04]  /*3c770*/  STS.U16 [R155+UR4+0x7f00], R94 ;  /* 0x007f005e9b007988 */ /* 0x0001e80008000404 */
[----:B-1----:R-:W4:Y:S04]  /*3c780*/  LDL.LU R152, [R1+0x28e8] ;  /* 0x0028e80001987983 */ /* 0x002f280000300800 */
[----:B0-----:R-:W4:Y:S04]  /*3c790*/  LDL.LU R95, [R1+0x28e4] ;  /* 0x0028e400015f7983 */ /* 0x001f280000300800 */
[----:B------:R-:W4:Y:S04]  /*3c7a0*/  LDL.LU R94, [R1+0x28e0] ;  /* 0x0028e000015e7983 */ /* 0x000f280000300800 */
[----:B------:R0:W-:Y:S04]  /*3c7b0*/  STS.U16 [R155+UR4+0x17f00], R154 ;  /* 0x017f009a9b007988 */ /* 0x0001e80008000404 */
[----:B0-----:R-:W4:Y:S04]  /*3c7c0*/  LDL.LU R155, [R1+0x28dc] ;  /* 0x0028dc00019b7983 */ /* 0x001f280000300800 */
[----:B------:R-:W4:Y:S04]  /*3c7d0*/  LDL.LU R154, [R1+0x28d8] ;  /* 0x0028d800019a7983 */ /* 0x000f280000300800 */
[----:B--2---:R0:W-:Y:S04]  /*3c7e0*/  STS.U16 [R131+UR4+0x2780], R97 ;  /* 0x0027806183007988 */ /* 0x0041e80008000404 */
[----:B------:R1:W-:Y:S04]  /*3c7f0*/  STS.U16 [R131+UR4+0x12780], R96 ;  /* 0x0127806083007988 */ /* 0x0003e80008000404 */
[----:B0-----:R-:W2:Y:S04]  /*3c800*/  LDL.LU R97, [R1+0x28d4] ;  /* 0x0028d40001617983 */ /* 0x001ea80000300800 */
[----:B-1----:R-:W2:Y:S04]  /*3c810*/  LDL.LU R96, [R1+0x28d0] ;  /* 0x0028d00001607983 */ /* 0x002ea80000300800 */
[----:B---3--:R0:W-:Y:S04]  /*3c820*/  STS.U16 [R131+UR4+0x2380], R115 ;  /* 0x0023807383007988 */ /* 0x0081e80008000404 */
[----:B------:R1:W-:Y:S04]  /*3c830*/  STS.U16 [R131+UR4+0x12380], R114 ;  /* 0x0123807283007988 */ /* 0x0003e80008000404 */
[----:B0-----:R-:W3:Y:S04]  /*3c840*/  LDL.LU R115, [R1+0x28cc] ;  /* 0x0028cc0001737983 */ /* 0x001ee80000300800 */
[----:B-1----:R-:W3:Y:S04]  /*3c850*/  LDL.LU R114, [R1+0x28c8] ;  /* 0x0028c80001727983 */ /* 0x002ee80000300800 */
[----:B----4-:R0:W-:Y:S04]  /*3c860*/  STS.U16 [R131+UR4+0x1f80], R90 ;  /* 0x001f805a83007988 */ /* 0x0101e80008000404 */
[----:B------:R1:W-:Y:S04]  /*3c870*/  STS.U16 [R131+UR4+0x11f80], R91 ;  /* 0x011f805b83007988 */ /* 0x0003e80008000404 */
[----:B0-----:R0:W5:Y:S04]  /*3c880*/  LDL.LU R90, [R1+0x28c4] ;  /* 0x0028c400015a7983 */ /* 0x0011680000300800 */
[----:B-1----:R0:W5:Y:S04]  /*3c890*/  LDL.LU R91, [R1+0x28c0] ;  /* 0x0028c000015b7983 */ /* 0x0021680000300800 */
[----:B------:R1:W-:Y:S04]  /*3c8a0*/  STS.U16 [R131+UR4+0x1b80], R150 ;  /* 0x001b809683007988 */ /* 0x0003e80008000404 */
[----:B------:R4:W-:Y:S04]  /*3c8b0*/  STS.U16 [R131+UR4+0x11b80], R151 ;  /* 0x011b809783007988 */ /* 0x0009e80008000404 */
[----:B-1----:R0:W5:Y:S04]  /*3c8c0*/  LDL.LU R150, [R1+0x28bc] ;  /* 0x0028bc0001967983 */ /* 0x0021680000300800 */
[----:B----4-:R0:W5:Y:S04]  /*3c8d0*/  LDL.LU R151, [R1+0x28b8] ;  /* 0x0028b80001977983 */ /* 0x0101680000300800 */
[----:B------:R1:W-:Y:S04]  /*3c8e0*/  STS.U16 [R131+UR4+0x1780], R92 ;  /* 0x0017805c83007988 */ /* 0x0003e80008000404 */
[----:B------:R4:W-:Y:S04]  /*3c8f0*/  STS.U16 [R131+UR4+0x11780], R93 ;  /* 0x0117805d83007988 */ /* 0x0009e80008000404 */
[----:B-1----:R0:W5:Y:S04]  /*3c900*/  LDL.LU R92, [R1+0x28b4] ;  /* 0x0028b400015c7983 */ /* 0x0021680000300800 */
[----:B----4-:R0:W5:Y:S04]  /*3c910*/  LDL.LU R93, [R1+0x28b0] ;  /* 0x0028b000015d7983 */ /* 0x0101680000300800 */
[----:B------:R1:W-:Y:S04]  /*3c920*/  STS.U16 [R131+UR4+0x1380], R152 ;  /* 0x0013809883007988 */ /* 0x0003e80008000404 */
[----:B------:R4:W-:Y:S04]  /*3c930*/  STS.U16 [R131+UR4+0x11380], R153 ;  /* 0x0113809983007988 */ /* 0x0009e80008000404 */
[----:B------:R0:W-:Y:S04]  /*3c940*/  STS.U16 [R131+UR4+0xf80], R94 ;  /* 0x000f805e83007988 */ /* 0x0001e80008000404 */
[----:B-1----:R1:W5:Y:S04]  /*3c950*/  LDL.LU R152, [R1+0x28ac] ;  /* 0x0028ac0001987983 */ /* 0x0023680000300800 */
[----:B----4-:R1:W5:Y:S04]  /*3c960*/  LDL.LU R153, [R1+0x28a8] ;  /* 0x0028a80001997983 */ /* 0x0103680000300800 */
[----:B0-----:R1:W5:Y:S04]  /*3c970*/  LDL.LU R94, [R1+0x28a4] ;  /* 0x0028a400015e7983 */ /* 0x0013680000300800 */
[----:B------:R0:W-:Y:S04]  /*3c980*/  STS.U16 [R131+UR4+0x10f80], R95 ;  /* 0x010f805f83007988 */ /* 0x0001e80008000404 */
[----:B------:R4:W-:Y:S04]  /*3c990*/  STS.U16 [R131+UR4+0xb80], R154 ;  /* 0x000b809a83007988 */ /* 0x0009e80008000404 */
[----:B------:R1:W-:Y:S04]  /*3c9a0*/  STS.U16 [R131+UR4+0x10b80], R155 ;  /* 0x010b809b83007988 */ /* 0x0003e80008000404 */
[----:B0-----:R0:W5:Y:S04]  /*3c9b0*/  LDL.LU R95, [R1+0x28a0] ;  /* 0x0028a000015f7983 */ /* 0x0011680000300800 */
[----:B----4-:R0:W5:Y:S04]  /*3c9c0*/  LDL.LU R154, [R1+0x289c] ;  /* 0x00289c00019a7983 */ /* 0x0101680000300800 */
[----:B-1----:R0:W5:Y:S01]  /*3c9d0*/  LDL.LU R155, [R1+0x2898] ;  /* 0x00289800019b7983 */ /* 0x0021620000300800 */
[----:B------:R-:W-:-:S04]  /*3c9e0*/  SHF.R.S32.HI R137, RZ, 0x8, R137 ;  /* 0x00000008ff897819 */ /* 0x000fc80000011489 */
[----:B------:R-:W-:-:S05]  /*3c9f0*/  VIMNMX R137, PT, PT, R137, 0x1, !PT ;  /* 0x0000000189897848 */ /* 0x000fca0007fe0100 */
[----:B------:R-:W-:-:S05]  /*3ca00*/  VIADD R137, R137, 0xffffffff ;  /* 0xffffffff89897836 */ /* 0x000fca0000000000 */
[----:B------:R-:W-:Y:S01]  /*3ca10*/  ISETP.NE.U32.AND P4, PT, R137, RZ, PT ;  /* 0x000000ff8900720c */ /* 0x000fe20003f85070 */
[----:B--2---:R1:W-:Y:S04]  /*3ca20*/  STS.U16 [R131+UR4+0x780], R96 ;  /* 0x0007806083007988 */ /* 0x0043e80008000404 */
[----:B------:R2:W-:Y:S04]  /*3ca30*/  STS.U16 [R131+UR4+0x10780], R97 ;  /* 0x0107806183007988 */ /* 0x0005e80008000404 */
[----:B-1----:R0:W5:Y:S04]  /*3ca40*/  LDL.LU R96, [R1+0x2894] ;  /* 0x0028940001607983 */ /* 0x0021680000300800 */
[----:B--2---:R0:W5:Y:S04]  /*3ca50*/  LDL.LU R97, [R1+0x2890] ;  /* 0x0028900001617983 */ /* 0x0041680000300800 */
        /* <DEDUP_REMOVED lines=90> */
[----:B------:R1:W-:Y:S01]  /*3d000*/  STS.U16 [R131+UR4+0x17f80], R136 ;  /* 0x017f808883007988 */ /* 0x0003e20008000404 */
[----:B------:R2:W-:Y:S06]  /*3d010*/  MEMBAR.ALL.CTA ;  /* 0x0000000000007992 */ /* 0x0005ec0000008000 */
[----:B--2---:R-:W2:Y:S04]  /*3d020*/  FENCE.VIEW.ASYNC.S ;  /* 0x00000000000073c6 */ /* 0x004ea80000000000 */
[----:B-1----:R0:W5:Y:S04]  /*3d030*/  LDL.LU R131, [R1+0x27d8] ;  /* 0x0027d80001837983 */ /* 0x0021680000300800 */
[----:B------:R0:W5:Y:S04]  /*3d040*/  LDL.LU R136, [R1+0x27d4] ;  /* 0x0027d40001887983 */ /* 0x0001680000300800 */
[----:B------:R0:W5:Y:S01]  /*3d050*/  LDL.LU R137, [R1+0x27d0] ;  /* 0x0027d00001897983 */ /* 0x0001620000300800 */
[----:B------:R-:W-:-:S04]  /*3d060*/  UIADD3 UR7, UPT, UPT, UR4, 0x20000, URZ ;  /* 0x0002000004077890 */ /* 0x000fc8000fffe0ff */
[----:B------:R-:W-:-:S04]  /*3d070*/  USHF.R.U32.HI UR10, URZ, 0x4, UR7 ;  /* 0x00000004ff0a7899 */ /* 0x000fc80008011607 */
[----:B------:R-:W-:Y:S02]  /*3d080*/  USGXT.U32 UR10, UR10, 0xe ;  /* 0x0000000e0a0a789a */ /* 0x000fe40008000000 */
[----:B------:R-:W-:Y:S02]  /*3d090*/  USHF.L.U32 UR7, UR13, 0x8, URZ ;  /* 0x000000080d077899 */ /* 0x000fe400080006ff */
[----:B------:R-:W-:Y:S01]  /*3d0a0*/  UIADD3 UR12, UP1, UPT, UR10, 0x2, URZ ;  /* 0x000000020a0c7890 */ /* 0x000fe2000ff3e0ff */
[----:B------:R-:W-:Y:S01]  /*3d0b0*/  UMOV UR13, URZ ;  /* 0x000000ff000d7c82 */ /* 0x000fe20008000000 */
[----:B------:R-:W-:Y:S02]  /*3d0c0*/  USHF.L.U32 UR9, UR9, 0x8, URZ ;  /* 0x0000000809097899 */ /* 0x000fe400080006ff */
[----:B------:R-:W-:Y:S02]  /*3d0d0*/  UIADD3.X UR13, UPT, UPT, UR13, 0x40004040, URZ, UP1, !UPT ;  /* 0x400040400d0d7890 */ /* 0x000fe40008ffe4ff */
[----:B------:R-:W-:Y:S01]  /*3d0e0*/  UIADD3 UR11, UPT, UPT, UR5, 0x100, URZ ;  /* 0x00000100050b7890 */ /* 0x000fe2000fffe0ff */
[----:B--2---:R-:W-:Y:S06]  /*3d0f0*/  BAR.SYNC.DEFER_BLOCKING 0x0 ;  /* 0x0000000000007b1d */ /* 0x004fec0000010000 */
[----:B0-----:R-:W-:Y:S05]  /*3d100*/  @P1 BRA `(.L_x_7) ;  /* 0x0000000400601947 */ /* 0x001fea0003800000 */
[----:B------:R-:W-:Y:S01]  /*3d110*/  USHF.R.U32.HI UR18, URZ, 0x4, UR4 ;  /* 0x00000004ff127899 */ /* 0x000fe20008011604 */
[----:B------:R-:W-:Y:S01]  /*3d120*/  UMOV UR14, URZ ;  /* 0x000000ff000e7c82 */ /* 0x000fe20008000000 */
[----:B------:R-:W-:Y:S02]  /*3d130*/  UMOV UR56, UR8 ;  /* 0x0000000800387c82 */ /* 0x000fe40008000000 */
[----:B------:R-:W-:Y:S01]  /*3d140*/  USGXT.U32 UR18, UR18, 0xe ;  /* 0x0000000e1212789a */ /* 0x000fe20008000000 */
[----:B------:R-:W-:Y:S01]  /*3d150*/  UMOV UR57, URZ ;  /* 0x000000ff00397c82 */ /* 0x000fe20008000000 */
[----:B------:R-:W-:Y:S02]  /*3d160*/  UIADD3 UR77, UPT, UPT, UR5, 0x108, URZ ;  /* 0x00000108054d7890 */ /* 0x000fe4000fffe0ff */
[----:B------:R-:W-:Y:S02]  /*3d170*/  UIADD3 UR50, UP1, UPT, UR18, 0x2, URZ ;  /* 0x0000000212327890 */ /* 0x000fe4000ff3e0ff */
[----:B------:R-:W-:-:S02]  /*3d180*/  UIADD3 UR76, UPT, UPT, UR5, 0x110, URZ ;  /* 0x00000110054c7890 */ /* 0x000fc4000fffe0ff */
[----:B------:R-:W-:Y:S02]  /*3d190*/  UIADD3.X UR51, UPT, UPT, UR14, 0x40004040, URZ, UP1, !UPT ;  /* 0x400040400e337890 */ /* 0x000fe40008ffe4ff */
[----:B------:R-:W-:Y:S01]  /*3d1a0*/  UIADD3 UR69, UPT, UPT, UR5, 0x118, URZ ;  /* 0x0000011805457890 */ /* 0x000fe2000fffe0ff */
[----:B------:R-:W-:Y:S01]  /*3d1b0*/  UMOV UR14, UR56 ;  /* 0x00000038000e7c82 */ /* 0x000fe20008000000 */
[----:B------:R-:W-:Y:S02]  /*3d1c0*/  UIADD3.64 UR56, UPT, UPT, UR50, 0x2, URZ ;  /* 0x0000000232387897 */ /* 0x000fe4000fffe0ff */
[----:B------:R-:W-:Y:S01]  /*3d1d0*/  UIADD3.64 UR58, UPT, UPT, UR50, 0x4, URZ ;  /* 0x00000004323a7897 */ /* 0x000fe2000fffe0ff */
[----:B------:R-:W-:Y:S01]  /*3d1e0*/  UMOV UR28, 0x0 ;  /* 0x00000000001c7882 */ /* 0x000fe20000000000 */
[----:B------:R-:W-:Y:S01]  /*3d1f0*/  UMOV UR29, 0x8400490 ;  /* 0x08400490001d7882 */ /* 0x000fe20000000000 */
[----:B------:R-:W-:Y:S02]  /*3d200*/  UIADD3 UR75, UPT, UPT, UR5, 0x120, URZ ;  /* 0x00000120054b7890 */ /* 0x000fe4000fffe0ff */
[----:B------:R-:W-:Y:S01]  /*3d210*/  UIADD3.64 UR60, UPT, UPT, UR50, 0x7fe, URZ ;  /* 0x000007fe323c7897 */ /* 0x000fe2000fffe0ff */
[----:B------:R-:W-:Y:S01]  /*3d220*/  UMOV UR19, 0x40004040 ;  /* 0x4000404000137882 */ /* 0x000fe20000000000 */
[----:B------:R-:W-:-:S02]  /*3d230*/  UIADD3 UR74, UPT, UPT, UR5, 0x128, URZ ;  /* 0x00000128054a7890 */ /* 0x000fc4000fffe0ff */
[----:B------:R0:W-:Y:S01]  /*3d240*/  UTCHMMA tmem[UR11], gdesc[UR18], tmem[UR5], tmem[UR28], idesc[UR29], !UPT ;  /* 0x00ff1c120b0079ea */ /* 0x0001e2000f800005 */
[----:B------:R-:W-:Y:S01]  /*3d250*/  UIADD3.64 UR62, UPT, UPT, UR50, 0x800, URZ ;  /* 0x00000800323e7897 */ /* 0x000fe2000fffe0ff */
[----:B------:R-:W-:Y:S01]  /*3d260*/  UMOV UR42, 0x0 ;  /* 0x00000000002a7882 */ /* 0x000fe20000000000 */
[----:B------:R-:W-:Y:S01]  /*3d270*/  UMOV UR43, 0x8400490 ;  /* 0x08400490002b7882 */ /* 0x000fe20000000000 */
[----:B------:R-:W-:Y:S02]  /*3d280*/  UIADD3 UR73, UPT, UPT, UR5, 0x130, URZ ;  /* 0x0000013005497890 */ /* 0x000fe4000fffe0ff */
[----:B------:R1:W-:Y:S01]  /*3d290*/  UTCHMMA tmem[UR77], gdesc[UR50], tmem[UR5], tmem[UR42], idesc[UR43], UPT ;  /* 0x00ff2a324d0079ea */ /* 0x0003e2000b800005 */
[----:B------:R-:W-:Y:S01]  /*3d2a0*/  UIADD3.64 UR64, UPT, UPT, UR50, 0x802, URZ ;  /* 0x0000080232407897 */ /* 0x000fe2000fffe0ff */
[----:B------:R-:W-:Y:S01]  /*3d2b0*/  UMOV UR38, 0x0 ;  /* 0x0000000000267882 */ /* 0x000fe20000000000 */
[----:B------:R-:W-:Y:S01]  /*3d2c0*/  UMOV UR39, 0x8400490 ;  /* 0x0840049000277882 */ /* 0x000fe20000000000 */
[----:B------:R-:W-:-:S02]  /*3d2d0*/  UIADD3 UR72, UPT, UPT, UR5, 0x138, URZ ;  /* 0x0000013805487890 */ /* 0x000fc4000fffe0ff */
[----:B------:R2:W-:Y:S01]  /*3d2e0*/  UTCHMMA tmem[UR76], gdesc[UR56], tmem[UR5], tmem[UR38], idesc[UR39], UPT ;  /* 0x00ff26384c0079ea */ /* 0x0005e2000b800005 */
[----:B0-----:R-:W-:Y:S02]  /*3d2f0*/  UIADD3.64 UR28, UPT, UPT, UR50, 0x804, URZ ;  /* 0x00000804321c7897 */ /* 0x001fe4000fffe0ff */
[----:B------:R-:W-:Y:S02]  /*3d300*/  UIADD3 UR71, UPT, UPT, UR5, 0x140, URZ ;  /* 0x0000014005477890 */ /* 0x000fe4000fffe0ff */
[----:B------:R-:W-:Y:S02]  /*3d310*/  UIADD3.64 UR18, UPT, UPT, UR50, 0xffe, URZ ;  /* 0x00000ffe32127897 */ /* 0x000fe4000fffe0ff */
[----:B------:R-:W-:Y:S02]  /*3d320*/  UIADD3 UR70, UPT, UPT, UR5, 0x148, URZ ;  /* 0x0000014805467890 */ /* 0x000fe4000fffe0ff */
[----:B-1----:R-:W-:Y:S01]  /*3d330*/  UIADD3.64 UR42, UPT, UPT, UR50, 0x1000, URZ ;  /* 0x00001000322a7897 */ /* 0x002fe2000fffe0ff */
[----:B------:R-:W-:Y:S01]  /*3d340*/  UMOV UR30, 0x0 ;  /* 0x00000000001e7882 */ /* 0x000fe20000000000 */
[----:B------:R-:W-:Y:S01]  /*3d350*/  UMOV UR31, 0x8400490 ;  /* 0x08400490001f7882 */ /* 0x000fe20000000000 */
[----:B------:R-:W-:-:S02]  /*3d360*/  UIADD3 UR68, UPT, UPT, UR5, 0x150, URZ ;  /* 0x0000015005447890 */ /* 0x000fc4000fffe0ff */
[----:B------:R0:W-:Y:S01]  /*3d370*/  UTCHMMA tmem[UR69], gdesc[UR58], tmem[UR5], tmem[UR30], idesc[UR31], UPT ;  /* 0x00ff1e3a450079ea */ /* 0x0001e2000b800005 */
[----:B--2---:R-:W-:Y:S01]  /*3d380*/  UIADD3.64 UR76, UPT, UPT, UR50, 0x1002, URZ ;  /* 0x00001002324c7897 */ /* 0x004fe2000fffe0ff */
        /* <DEDUP_REMOVED lines=9> */
[----:B------:R-:W-:Y:S01]  /*3d420*/  UIADD3.64 UR38, UPT, UPT, UR50, 0x17fe, URZ ;  /* 0x000017fe32267897 */ /* 0x000fe2000fffe0ff */
[----:B------:R-:W-:Y:S01]  /*3d430*/  UMOV UR26, 0x0 ;  /* 0x00000000001a7882 */ /* 0x000fe20000000000 */
[----:B------:R-:W-:Y:S01]  /*3d440*/  UMOV UR27, 0x8400490 ;  /* 0x08400490001b7882 */ /* 0x000fe20000000000 */
[----:B------:R-:W-:Y:S02]  /*3d450*/  UIADD3 UR17, UPT, UPT, UR5, 0x168, URZ ;  /* 0x0000016805117890 */ /* 0x000fe4000fffe0ff */
[----:B------:R1:W-:Y:S01]  /*3d460*/  UTCHMMA tmem[UR73], gdesc[UR64], tmem[UR5], tmem[UR26], idesc[UR27], UPT ;  /* 0x00ff1a40490079ea */ /* 0x0003e2000b800005 */
[----:B0-----:R-:W-:Y:S01]  /*3d470*/  UIADD3.64 UR58, UPT, UPT, UR50, 0x1800, URZ ;  /* 0x00001800323a7897 */ /* 0x001fe2000fffe0ff */
        /* <DEDUP_REMOVED lines=12> */
[----:B------:R-:W-:Y:S01]  /*3d540*/  UMOV UR36, 0x0 ;  /* 0x0000000000247882 */ /* 0x000fe20000000000 */
[----:B------:R-:W-:Y:S01]  /*3d550*/  UMOV UR37, 0x8400490 ;  /* 0x0840049000257882 */ /* 0x000fe20000000000 */
[----:B------:R-:W-:Y:S01]  /*3d560*/  UMOV UR34, 0x0 ;  /* 0x0000000000227882 */ /* 0x000fe20000000000 */
[----:B------:R-:W-:Y:S01]  /*3d570*/  UMOV UR35, 0x8400490 ;  /* 0x0840049000237882 */ /* 0x000fe20000000000 */
[----:B------:R1:W-:Y:S01]  /*3d580*/  UTCHMMA tmem[UR70], gdesc[UR42], tmem[UR5], tmem[UR40], idesc[UR41], UPT ;  /* 0x00ff282a460079ea */ /* 0x0003e2000b800005 */
        /* <DEDUP_REMOVED lines=12> */
[----:B------:R1:W-:Y:S01]  /*3d650*/  UTCHMMA tmem[UR16], gdesc[UR30], tmem[UR5], tmem[UR52], idesc[UR53], UPT ;  /* 0x00ff341e100079ea */ /* 0x0003e2000b800005 */
[----:B------:R1:W-:Y:S01]  /*3d660*/  UTCHMMA tmem[UR15], gdesc[UR50], tmem[UR5], tmem[UR54], idesc[UR55], UPT ;  /* 0x00ff36320f0079ea */ /* 0x0003e2000b800005 */
[----:B------:R1:W-:Y:S01]  /*3d670*/  UTCBAR [UR14], URZ ;  /* 0x000000ff0e0073e9 */ /* 0x0003e200080000ff */
[----:B------:R-:W-:Y:S01]  /*3d680*/  NOP ;  /* 0x0000000000007918 */ /* 0x000fe20000000000 */
.L_x_7:
[----:B------:R0:W-:Y:S01]  /*3d690*/  STL [R1+0x1580], RZ ;  /* 0x001580ff01007387 */ /* 0x0001e20000100800 */
[----:B-1----:R-:W-:Y:S01]  /*3d6a0*/  UMOV UR48, URZ ;  /* 0x000000ff00307c82 */ /* 0x002fe20008000000 */
[----:B------:R-:W-:Y:S01]  /*3d6b0*/  UMOV UR16, UR12 ;  /* 0x0000000c00107c82 */ /* 0x000fe20008000000 */
[----:B------:R-:W-:Y:S01]  /*3d6c0*/  UMOV UR17, UR13 ;  /* 0x0000000d00117c82 */ /* 0x000fe20008000000 */
[----:B------:R-:W-:Y:S05]  /*3d6d0*/  @!P4 BRA `(.L_x_8) ;  /* 0x0000033c00e8c947 */ /* 0x000fea0003800000 */
[----:B------:R-:W-:Y:S02]  /*3d6e0*/  USHF.R.S32.HI UR15, URZ, 0x1f, UR9 ;  /* 0x0000001fff0f7899 */ /* 0x000fe40008011409 */
[----:B------:R-:W-:Y:S02]  /*3d6f0*/  USHF.R.S32.HI UR14, URZ, 0x1f, UR7 ;  /* 0x0000001fff0e7899 */ /* 0x000fe40008011407 */
[----:B------:R-:W-:Y:S02]  /*3d700*/  USHF.L.U32 UR13, UR9, 0x1, URZ ;  /* 0x00000001090d7899 */ /* 0x000fe400080006ff */
[----:B------:R-:W-:Y:S02]  /*3d710*/  USHF.L.U32 UR12, UR7, 0x1, URZ ;  /* 0x00000001070c7899 */ /* 0x000fe400080006ff */
[----:B------:R-:W-:Y:S02]  /*3d720*/  USHF.L.U64.HI UR14, UR7, 0x1, UR14 ;  /* 0x00000001070e7899 */ /* 0x000fe4000801020e */
[----:B------:R-:W-:-:S02]  /*3d730*/  USHF.L.U64.HI UR9, UR9, 0x1, UR15 ;  /* 0x0000000109097899 */ /* 0x000fc4000801020f */
[----:B------:R-:W-:Y:S02]  /*3d740*/  UIADD3.64 UR18, UPT, UPT, UR16, 0x2, URZ ;  /* 0x0000000210127897 */ /* 0x000fe4000fffe0ff */
[----:B------:R-:W-:Y:S02]  /*3d750*/  UIADD3.64 UR22, UPT, UPT, UR16, 0x4, URZ ;  /* 0x0000000410167897 */ /* 0x000fe4000fffe0ff */
[----:B------:R-:W-:Y:S02]  /*3d760*/  UIADD3.64 UR24, UPT, UPT, UR16, 0x7fe, URZ ;  /* 0x000007fe10187897 */ /* 0x000fe4000fffe0ff */
[----:B------:R-:W-:Y:S02]  /*3d770*/  UIADD3.64 UR26, UPT, UPT, UR16, 0x800, URZ ;  /* 0x00000800101a7897 */ /* 0x000fe4000fffe0ff */
[----:B------:R-:W-:Y:S02]  /*3d780*/  UIADD3.64 UR28, UPT, UPT, UR16, 0x802, URZ ;  /* 0x00000802101c7897 */ /* 0x000fe4000fffe0ff */
[----:B------:R-:W-:-:S02]  /*3d790*/  UIADD3.64 UR30, UPT, UPT, UR16, 0x804, URZ ;  /* 0x00000804101e7897 */ /* 0x000fc4000fffe0ff */
[----:B------:R-:W-:Y:S02]  /*3d7a0*/  UIADD3.64 UR32, UPT, UPT, UR16, 0xffe, URZ ;  /* 0x00000ffe10207897 */ /* 0x000fe4000fffe0ff */
[----:B------:R-:W-:Y:S02]  /*3d7b0*/  UIADD3.64 UR34, UPT, UPT, UR16, 0x1000, URZ ;  /* 0x0000100010227897 */ /* 0x000fe4000fffe0ff */
[----:B------:R-:W-:Y:S02]  /*3d7c0*/  UIADD3.64 UR36, UPT, UPT, UR16, 0x1002, URZ ;  /* 0x0000100210247897 */ /* 0x000fe4000fffe0ff */
[----:B------:R-:W-:Y:S02]  /*3d7d0*/  UIADD3.64 UR38, UPT, UPT, UR16, 0x1004, URZ ;  /* 0x0000100410267897 */ /* 0x000fe4000fffe0ff */
[----:B------:R-:W-:Y:S02]  /*3d7e0*/  UIADD3.64 UR40, UPT, UPT, UR16, 0x17fe, URZ ;  /* 0x000017fe10287897 */ /* 0x000fe4000fffe0ff */
[----:B------:R-:W-:-:S02]  /*3d7f0*/  UIADD3.64 UR42, UPT, UPT, UR16, 0x1800, URZ ;  /* 0x00001800102a7897 */ /* 0x000fc4000fffe0ff */
[----:B------:R-:W-:Y:S02]  /*3d800*/  UIADD3.64 UR44, UPT, UPT, UR16, 0x1802, URZ ;  /* 0x00001802102c7897 */ /* 0x000fe4000fffe0ff */
[----:B------:R-:W-:Y:S01]  /*3d810*/  UIADD3.64 UR46, UPT, UPT, UR16, 0x1804, URZ ;  /* 0x00001804102e7897 */ /* 0x000fe2000fffe0ff */
[----:B------:R-:W-:Y:S01]  /*3d820*/  UMOV UR15, 0x1 ;  /* 0x00000001000f7882 */ /* 0x000fe20000000000 */
[----:B------:R-:W-:-:S10]  /*3d830*/  UMOV UR7, URZ ;  /* 0x000000ff00077c82 */ /* 0x000fd40008000000 */
.L_x_11:
[----:B-----5:R-:W-:Y:S04]  /*3d840*/  STL.64 [R1+0x29b8], R84 ;  /* 0x0029b85401007387 */ /* 0x020fe80000100a00 */
[----:B-1----:R1:W-:Y:S04]  /*3d850*/  STL.64 [R1+0x29b0], R86 ;  /* 0x0029b05601007387 */ /* 0x0023e80000100a00 */
[----:B-1----:R-:W2:Y:S01]  /*3d860*/  LDL.LU.64 R86, [R1+0x2e0] ;  /* 0x0002e00001567983 */ /* 0x002ea20000300a00 */
[----:B------:R-:W-:-:S03]  /*3d870*/  IADD3 R85, P1, PT, R8, UR12, RZ ;  /* 0x0000000c08557c10 */ /* 0x000fc6000ff3e0ff */
[----:B-----5:R1:W-:Y:S04]  /*3d880*/  STL [R1+0x29ac], R88 ;  /* 0x0029ac5801007387 */ /* 0x0203e80000100800 */
[----:B------:R-:W-:Y:S04]  /*3d890*/  STL [R1+0x29a8], R89 ;  /* 0x0029a85901007387 */ /* 0x000fe80000100800 */
[----:B------:R3:W-:Y:S01]  /*3d8a0*/  STL [R1+0x29a4], R164 ;  /* 0x0029a4a401007387 */ /* 0x0007e20000100800 */
[----:B-1----:R-:W-:-:S03]  /*3d8b0*/  IADD3 R88, P5, PT, R4, UR12, RZ ;  /* 0x0000000c04587c10 */ /* 0x002fc6000ffbe0ff */
[----:B------:R-:W-:Y:S04]  /*3d8c0*/  STL [R1+0x29a0], R165 ;  /* 0x0029a0a501007387 */ /* 0x000fe80000100800 */
[----:B------:R-:W-:Y:S01]  /*3d8d0*/  STL [R1+0x27e0], R0 ;  /* 0x0027e00001007387 */ /* 0x000fe20000100800 */
[----:B---3--:R-:W-:-:S03]  /*3d8e0*/  IADD3 R164, P6, PT, R140, UR12, RZ ;  /* 0x0000000c8ca47c10 */ /* 0x008fc6000ffde0ff */
        /* <DEDUP_REMOVED lines=10> */
[----:B--2---:R-:W-:-:S05]  /*3d990*/  IADD3 R84, P4, PT, R86, UR12, RZ ;  /* 0x0000000c56547c10 */ /* 0x004fca000ff9e0ff */
[----:B------:R1:W-:Y:S04]  /*3d9a0*/  STL [R1+0x21d8], R84 ;  /* 0x0021d85401007387 */ /* 0x0003e80000100800 */
[----:B-1----:R-:W2:Y:S01]  /*3d9b0*/  LDL.LU.64 R84, [R1+0x2d0] ;  /* 0x0002d00001547983 */ /* 0x002ea20000300a00 */
[----:B------:R-:W-:Y:S02]  /*3d9c0*/  IADD3.X R5, PT, PT, R5, UR14, RZ, P5, !PT ;  /* 0x0000000e05057c10 */ /* 0x000fe4000affe4ff */
[----:B------:R-:W-:Y:S01]  /*3d9d0*/  IADD3.X R4, PT, PT, R141, UR14, RZ, P6, !PT ;  /* 0x0000000e8d047c10 */ /* 0x000fe2000b7fe4ff */
[----:B------:R1:W-:Y:S04]  /*3d9e0*/  STL [R1+0x21dc], R88 ;  /* 0x0021dc5801007387 */ /* 0x0003e80000100800 */
[----:B------:R-:W-:Y:S04]  /*3d9f0*/  STL [R1+0x21e0], R164 ;  /* 0x0021e0a401007387 */ /* 0x000fe80000100800 */
[----:B------:R3:W-:Y:S01]  /*3da00*/  STL.64 [R1+0x2998], R8 ;  /* 0x0029980801007387 */ /* 0x0007e20000100a00 */
[----:B-1----:R-:W-:-:S05]  /*3da10*/  IADD3.X R88, PT, PT, R9, UR14, RZ, P1, !PT ;  /* 0x0000000e09587c10 */ /* 0x002fca0008ffe4ff */
[----:B------:R-:W-:Y:S01]  /*3da20*/  STL [R1+0x2e0], R88 ;  /* 0x0002e05801007387 */ /* 0x000fe20000100800 */
[----:B---3--:R-:W-:-:S05]  /*3da30*/  IADD3.X R8, PT, PT, R87, UR14, RZ, P4, !PT ;  /* 0x0000000e57087c10 */ /* 0x008fca000a7fe4ff */
[----:B------:R-:W-:Y:S04]  /*3da40*/  STL [R1+0x2e4], R8 ;  /* 0x0002e40801007387 */ /* 0x000fe80000100800 */
[----:B------:R-:W-:Y:S04]  /*3da50*/  STL.64 [R1+0x2820], R140 ;  /* 0x0028208c01007387 */ /* 0x000fe80000100a00 */
[----:B------:R1:W-:Y:S04]  /*3da60*/  STL [R1+0x20d8], R5 ;  /* 0x0020d80501007387 */ /* 0x0003e80000100800 */
[----:B------:R-:W-:Y:S04]  /*3da70*/  STL [R1+0x2840], R141 ;  /* 0x0028408d01007387 */ /* 0x000fe80000100800 */
[----:B------:R3:W-:Y:S01]  /*3da80*/  STL [R1+0x20dc], R4 ;  /* 0x0020dc0401007387 */ /* 0x0007e20000100800 */
[----:B-1----:R-:W-:-:S03]  /*3da90*/  IADD3 R5, P5, PT, R2, UR12, RZ ;  /* 0x0000000c02057c10 */ /* 0x002fc6000ffbe0ff */
[----:B------:R-:W-:Y:S04]  /*3daa0*/  STL [R1+0x2898], R140 ;  /* 0x0028988c01007387 */ /* 0x000fe80000100800 */
[----:B------:R-:W-:Y:S01]  /*3dab0*/  STL [R1+0x28e8], R140 ;  /* 0x0028e88c01007387 */ /* 0x000fe20000100800 */
[----:B---3--:R-:W-:-:S03]  /*3dac0*/  IADD3 R4, P1, PT, R6, UR12, RZ ;  /* 0x0000000c06047c10 */ /* 0x008fc6000ff3e0ff */
[----:B------:R-:W-:Y:S01]  /*3dad0*/  STL [R1+0x2900], R141 ;  /* 0x0029008d01007387 */ /* 0x000fe20000100800 */
[----:B------:R-:W-:-:S03]  /*3dae0*/  IADD3.X R86, PT, PT, R7, UR14, RZ, P1, !PT ;  /* 0x0000000e07567c10 */ /* 0x000fc60008ffe4ff */
[----:B------:R-:W-:Y:S04]  /*3daf0*/  STL [R1+0x2918], R141 ;  /* 0x0029188d01007387 */ /* 0x000fe80000100800 */
[----:B------:R-:W-:Y:S04]  /*3db00*/  STL [R1+0x2930], R141 ;  /* 0x0029308d01007387 */ /* 0x000fe80000100800 */
[----:B------:R-:W-:Y:S04]  /*3db10*/  STL [R1+0x2964], R141 ;  /* 0x0029648d01007387 */ /* 0x000fe80000100800 */
[----:B------:R-:W-:Y:S04]  /*3db20*/  STL [R1+0x298c], R141 ;  /* 0x00298c8d01007387 */ /* 0x000fe80000100800 */
[----:B------:R1:W-:Y:S02]  /*3db30*/  STL [R1+0x21e4], R4 ;  /* 0x0021e40401007387 */ /* 0x0003e40000100800 */
[----:B-1----:R-:W-:-:S02]  /*3db40*/  IADD3 R4, P6, PT, R138, UR12, RZ ;  /* 0x0000000c8a047c10 */ /* 0x002fc4000ffde0ff */
[----:B------:R-:W-:Y:S02]  /*3db50*/  IADD3.X R2, PT, PT, R3, UR14, RZ, P5, !PT ;  /* 0x0000000e03027c10 */ /* 0x000fe4000affe4ff */
[----:B--2---:R-:W-:-:S05]  /*3db60*/  IADD3 R8, P4, PT, R84, UR12, RZ ;  /* 0x0000000c54087c10 */ /* 0x004fca000ff9e0ff */
[----:B------:R1:W-:Y:S04]  /*3db70*/  STL [R1+0x21e8], R8 ;  /* 0x0021e80801007387 */ /* 0x0003e80000100800 */
[----:B------:R-:W-:Y:S04]  /*3db80*/  STL [R1+0x21ec], R5 ;  /* 0x0021ec0501007387 */ /* 0x000fe80000100800 */
[----:B------:R2:W-:Y:S01]  /*3db90*/  STL [R1+0x21f0], R4 ;  /* 0x0021f00401007387 */ /* 0x0005e20000100800 */
[----:B-1----:R-:W-:-:S03]  /*3dba0*/  IADD3.X R8, PT, PT, R85, UR14, RZ, P4, !PT ;  /* 0x0000000e55087c10 */ /* 0x002fc6000a7fe4ff */
[----:B--2---:R-:W2:Y:S01]  /*3dbb0*/  LDL.LU.64 R4, [R1+0x2c0] ;  /* 0x0002c00001047983 */ /* 0x004ea20000300a00 */
[----:B------:R-:W-:-:S03]  /*3dbc0*/  IADD3 R84, P1, PT, R10, UR12, RZ ;  /* 0x0000000c0a547c10 */ /* 0x000fc6000ff3e0ff */
[----:B------:R-:W-:Y:S04]  /*3dbd0*/  STL [R1+0x2d0], R86 ;  /* 0x0002d05601007387 */ /* 0x000fe80000100800 */
[----:B------:R1:W-:Y:S04]  /*3dbe0*/  STL [R1+0x2d4], R8 ;  /* 0x0002d40801007387 */ /* 0x0003e80000100800 */
[----:B------:R-:W-:Y:S04]  /*3dbf0*/  STL [R1+0x2844], R3 ;  /* 0x0028440301007387 */ /* 0x000fe80000100800 */
[----:B------:R-:W-:Y:S01]  /*3dc00*/  STL [R1+0x2874], R3 ;  /* 0x0028740301007387 */ /* 0x000fe20000100800 */
[----:B-1----:R-:W-:-:S03]  /*3dc10*/  IADD3 R8, P5, PT, R90, UR12, RZ ;  /* 0x0000000c5a087c10 */ /* 0x002fc6000ffbe0ff */
[----:B------:R1:W-:Y:S04]  /*3dc20*/  STL [R1+0x20e0], R2 ;  /* 0x0020e00201007387 */ /* 0x0003e80000100800 */
[----:B------:R-:W-:Y:S04]  /*3dc30*/  STL [R1+0x2948], R3 ;  /* 0x0029480301007387 */ /* 0x000fe80000100800 */
[----:B------:R-:W-:Y:S01]  /*3dc40*/  STL [R1+0x2978], R3 ;  /* 0x0029780301007387 */ /* 0x000fe20000100800 */
[----:B-1----:R-:W-:-:S03]  /*3dc50*/  IADD3.X R2, PT, PT, R139, UR14, RZ, P6, !PT ;  /* 0x0000000e8b027c10 */ /* 0x002fc6000b7fe4ff */
[----:B------:R-:W-:Y:S04]  /*3dc60*/  STL.64 [R1+0x2828], R138 ;  /* 0x0028288a01007387 */ /* 0x000fe80000100a00 */
[----:B------:R-:W-:Y:S04]  /*3dc70*/  STL [R1+0x28a0], R139 ;  /* 0x0028a08b01007387 */ /* 0x000fe80000100800 */
[----:B------:R-:W-:Y:S04]  /*3dc80*/  STL [R1+0x20e4], R2 ;  /* 0x0020e40201007387 */ /* 0x000fe80000100800 */
[----:B------:R-:W-:Y:S04]  /*3dc90*/  STL [R1+0x2848], R138 ;  /* 0x0028488a01007387 */ /* 0x000fe80000100800 */
[----:B------:R-:W-:Y:S04]  /*3dca0*/  STL [R1+0x2880], R138 ;  /* 0x0028808a01007387 */ /* 0x000fe80000100800 */
[----:B------:R-:W-:Y:S04]  /*3dcb0*/  STL [R1+0x28b0], R139 ;  /* 0x0028b08b01007387 */ /* 0x000fe80000100800 */
[----:B------:R-:W-:Y:S04]  /*3dcc0*/  STL [R1+0x28d0], R138 ;  /* 0x0028d08a01007387 */ /* 0x000fe80000100800 */
[----:B------:R-:W-:Y:S04]  /*3dcd0*/  STL.64 [R1+0x28f8], R138 ;  /* 0x0028f88a01007387 */ /* 0x000fe80000100a00 */
[----:B------:R-:W-:Y:S04]  /*3dce0*/  STL.64 [R1+0x2920], R138 ;  /* 0x0029208a01007387 */ /* 0x000fe80000100a00 */
[----:B------:R-:W-:Y:S04]  /*3dcf0*/  STL.64 [R1+0x2938], R138 ;  /* 0x0029388a01007387 */ /* 0x000fe80000100a00 */
[----:B------:R-:W-:Y:S04]  /*3dd00*/  STL.64 [R1+0x2950], R138 ;  /* 0x0029508a01007387 */ /* 0x000fe80000100a00 */
[----:B------:R1:W-:Y:S04]  /*3dd10*/  STL [R1+0x21f4], R84 ;  /* 0x0021f45401007387 */ /* 0x0003e80000100800 */
[----:B-1----:R-:W3:Y:S01]  /*3dd20*/  LDL.LU.64 R84, [R1+0x2b0] ;  /* 0x0002b00001547983 */ /* 0x002ee20000300a00 */
[----:B--2---:R-:W-:-:S05]  /*3dd30*/  IADD3 R2, P4, PT, R4, UR12, RZ ;  /* 0x0000000c04027c10 */ /* 0x004fca000ff9e0ff */
[----:B------:R1:W-:Y:S01]  /*3dd40*/  STL [R1+0x21f8], R2 ;  /* 0x0021f80201007387 */ /* 0x0003e20000100800 */
[----:B------:R-:W-:-:S03]  /*3dd50*/  IADD3.X R4, PT, PT, R5, UR14, RZ, P4, !PT ;  /* 0x0000000e05047c10 */ /* 0x000fc6000a7fe4ff */
[----:B------:R2:W-:Y:S01]  /*3dd60*/  STL [R1+0x21fc], R8 ;  /* 0x0021fc0801007387 */ /* 0x0005e20000100800 */
[----:B-1----:R-:W-:Y:S02]  /*3dd70*/  IADD3 R2, P6, PT, R150, UR12, RZ ;  /* 0x0000000c96027c10 */ /* 0x002fe4000ffde0ff */
[----:B--2---:R-:W-:-:S03]  /*3dd80*/  IADD3.X R8, PT, PT, R11, UR14, RZ, P1, !PT ;  /* 0x0000000e0b087c10 */ /* 0x004fc60008ffe4ff */
[----:B------:R1:W-:Y:S04]  /*3dd90*/  STL [R1+0x2200], R2 ;  /* 0x0022000201007387 */ /* 0x0003e80000100800 */
[----:B------:R-:W-:Y:S04]  /*3dda0*/  STL [R1+0x20e8], R8 ;  /* 0x0020e80801007387 */ /* 0x000fe80000100800 */
[----:B------:R-:W-:Y:S01]  /*3ddb0*/  STL.64 [R1+0x2838], R90 ;  /* 0x0028385a01007387 */ /* 0x000fe20000100a00 */
[----:B-1----:R-:W-:-:S03]  /*3ddc0*/  IADD3.X R2, PT, PT, R91, UR14, RZ, P5, !PT ;  /* 0x0000000e5b027c10 */ /* 0x002fc6000affe4ff */
[----:B------:R-:W-:Y:S04]  /*3ddd0*/  STL [R1+0x2c4], R4 ;  /* 0x0002c40401007387 */ /* 0x000fe80000100800 */
[----:B------:R-:W-:Y:S04]  /*3dde0*/  STL.64 [R1+0x2850], R90 ;  /* 0x0028505a01007387 */ /* 0x000fe80000100a00 */
[----:B------:R1:W-:Y:S04]  /*3ddf0*/  STL [R1+0x20ec], R2 ;  /* 0x0020ec0201007387 */ /* 0x0003e80000100800 */
[----:B------:R-:W-:Y:S04]  /*3de00*/  STL.64 [R1+0x2868], R90 ;  /* 0x0028685a01007387 */ /* 0x000fe80000100a00 */
[----:B------:R-:W-:Y:S01]  /*3de10*/  STL.64 [R1+0x2878], R90 ;  /* 0x0028785a01007387 */ /* 0x000fe20000100a00 */
[----:B-1----:R-:W-:-:S03]  /*3de20*/  IADD3.X R2, PT, PT, R151, UR14, RZ, P6, !PT ;  /* 0x0000000e97027c10 */ /* 0x002fc6000b7fe4ff */
[----:B------:R-:W-:Y:S04]  /*3de30*/  STL [R1+0x28b8], R90 ;  /* 0x0028b85a01007387 */ /* 0x000fe80000100800 */
[----:B------:R-:W-:Y:S04]  /*3de40*/  STL [R1+0x2910], R90 ;  /* 0x0029105a01007387 */ /* 0x000fe80000100800 */
[----:B------:R-:W-:Y:S04]  /*3de50*/  STL [R1+0x2960], R91 ;  /* 0x0029605b01007387 */ /* 0x000fe80000100800 */
[----:B------:R-:W-:Y:S04]  /*3de60*/  STL [R1+0x2988], R91 ;  /* 0x0029885b01007387 */ /* 0x000fe80000100800 */
[----:B------:R-:W-:Y:S04]  /*3de70*/  STL.64 [R1+0x2858], R150 ;  /* 0x0028589601007387 */ /* 0x000fe80000100a00 */
[----:B------:R3:W-:Y:S04]  /*3de80*/  STL [R1+0x20f0], R2 ;  /* 0x0020f00201007387 */ /* 0x0007e80000100800 */
[----:B------:R-:W2:Y:S01]  /*3de90*/  LDL.LU.64 R4, [R1+0x2a0] ;  /* 0x0002a00001047983 */ /* 0x000ea20000300a00 */
[----:B------:R-:W-:-:S02]  /*3dea0*/  IADD3 R8, P1, PT, R98, UR12, RZ ;  /* 0x0000000c62087c10 */ /* 0x000fc4000ff3e0ff */
[----:B------:R-:W-:-:S03]  /*3deb0*/  IADD3 R86, P5, PT, R106, UR12, RZ ;  /* 0x0000000c6a567c10 */ /* 0x000fc6000ffbe0ff */
[----:B------:R1:W-:Y:S01]  /*3dec0*/  STL [R1+0x2204], R8 ;  /* 0x0022040801007387 */ /* 0x0003e20000100800 */
[----:B---3--:R-:W-:-:S05]  /*3ded0*/  IADD3 R2, P4, PT, R84, UR12, RZ ;  /* 0x0000000c54027c10 */ /* 0x008fca000ff9e0ff */
[----:B------:R3:W-:Y:S01]  /*3dee0*/  STL [R1+0x2208], R2 ;  /* 0x0022080201007387 */ /* 0x0007e20000100800 */
[----:B-1----:R-:W-:-:S03]  /*3def0*/  IADD3 R8, P6, PT, R158, UR12, RZ ;  /* 0x0000000c9e087c10 */ /* 0x002fc6000ffde0ff */
[----:B------:R1:W-:Y:S04]  /*3df00*/  STL [R1+0x220c], R86 ;  /* 0x00220c5601007387 */ /* 0x0003e80000100800 */
[----:B------:R-:W-:Y:S01]  /*3df10*/  STL.64 [R1+0x2860], R98 ;  /* 0x0028606201007387 */ /* 0x000fe20000100a00 */
[----:B---3--:R-:W-:-:S03]  /*3df20*/  IADD3.X R2, PT, PT, R99, UR14, RZ, P1, !PT ;  /* 0x0000000e63027c10 */ /* 0x008fc60008ffe4ff */
[----:B------:R3:W-:Y:S04]  /*3df30*/  STL [R1+0x2210], R8 ;  /* 0x0022100801007387 */ /* 0x0007e80000100800 */
[----:B------:R-:W-:Y:S04]  /*3df40*/  STL [R1+0x2888], R99 ;  /* 0x0028886301007387 */ /* 0x000fe80000100800 */
[----:B------:R4:W-:Y:S04]  /*3df50*/  STL [R1+0x20f4], R2 ;  /* 0x0020f40201007387 */ /* 0x0009e80000100800 */
[----:B------:R-:W-:Y:S04]  /*3df60*/  STL.64 [R1+0x28c8], R98 ;  /* 0x0028c86201007387 */ /* 0x000fe80000100a00 */
[----:B------:R-:W-:Y:S04]  /*3df70*/  STL [R1+0x2940], R98 ;  /* 0x0029406201007387 */ /* 0x000fe80000100800 */
[----:B-1----:R-:W2:Y:S01]  /*3df80*/  LDL.LU.64 R86, [R1+0x290] ;  /* 0x0002900001567983 */ /* 0x002ea20000300a00 */
[----:B---3--:R-:W-:-:S02]  /*3df90*/  IADD3.X R8, PT, PT, R85, UR14, RZ, P4, !PT ;  /* 0x0000000e55087c10 */ /* 0x008fc4000a7fe4ff */
[----:B----4-:R-:W-:-:S03]  /*3dfa0*/  IADD3.X R2, PT, PT, R107, UR14, RZ, P5, !PT ;  /* 0x0000000e6b027c10 */ /* 0x010fc6000affe4ff */
[----:B------:R-:W-:Y:S04]  /*3dfb0*/  STL [R1+0x20f8], R8 ;  /* 0x0020f80801007387 */ /* 0x000fe80000100800 */
[----:B------:R-:W-:Y:S01]  /*3dfc0*/  STL.64 [R1+0x2890], R106 ;  /* 0x0028906a01007387 */ /* 0x000fe20000100a00 */
[----:B------:R-:W-:-:S03]  /*3dfd0*/  IADD3 R84, P1, PT, R12, UR12, RZ ;  /* 0x0000000c0c547c10 */ /* 0x000fc6000ff3e0ff */
[----:B------:R1:W-:Y:S04]  /*3dfe0*/  STL [R1+0x20fc], R2 ;  /* 0x0020fc0201007387 */ /* 0x0003e80000100800 */
[----:B------:R-:W-:Y:S04]  /*3dff0*/  STL.64 [R1+0x28a8], R106 ;  /* 0x0028a86a01007387 */ /* 0x000fe80000100a00 */
[----:B------:R-:W-:Y:S01]  /*3e000*/  STL.64 [R1+0x28c0], R106 ;  /* 0x0028c06a01007387 */ /* 0x000fe20000100a00 */
[----:B-1----:R-:W-:-:S03]  /*3e010*/  IADD3.X R2, PT, PT, R159, UR14, RZ, P6, !PT ;  /* 0x0000000e9f027c10 */ /* 0x002fc6000b7fe4ff */
[----:B------:R-:W-:Y:S04]  /*3e020*/  STL.64 [R1+0x28e0], R106 ;  /* 0x0028e06a01007387 */ /* 0x000fe80000100a00 */
[----:B------:R-:W-:Y:S04]  /*3e030*/  STL.64 [R1+0x2958], R106 ;  /* 0x0029586a01007387 */ /* 0x000fe80000100a00 */
[----:B------:R-:W-:Y:S04]  /*3e040*/  STL.64 [R1+0x28d8], R158 ;  /* 0x0028d89e01007387 */ /* 0x000fe80000100a00 */
[----:B------:R-:W-:Y:S04]  /*3e050*/  STL.64 [R1+0x2980], R158 ;  /* 0x0029809e01007387 */ /* 0x000fe80000100a00 */
[----:B------:R1:W-:Y:S04]  /*3e060*/  STL [R1+0x2100], R2 ;  /* 0x0021000201007387 */ /* 0x0003e80000100800 */
[----:B------:R3:W-:Y:S01]  /*3e070*/  STL [R1+0x2214], R84 ;  /* 0x0022145401007387 */ /* 0x0007e20000100800 */
[----:B-1----:R-:W-:-:S02]  /*3e080*/  IADD3 R2, P5, PT, R14, UR12, RZ ;  /* 0x0000000c0e027c10 */ /* 0x002fc4000ffbe0ff */
[----:B---3--:R-:W-:Y:S02]  /*3e090*/  IADD3 R84, P6, PT, R142, UR12, RZ ;  /* 0x0000000c8e547c10 */ /* 0x008fe4000ffde0ff */
[----:B--2---:R-:W-:-:S05]  /*3e0a0*/  IADD3 R8, P4, PT, R4, UR12, RZ ;  /* 0x0000000c04087c10 */ /* 0x004fca000ff9e0ff */
[----:B------:R1:W-:Y:S04]  /*3e0b0*/  STL [R1+0x2218], R8 ;  /* 0x0022180801007387 */ /* 0x0003e80000100800 */
[----:B------:R2:W-:Y:S04]  /*3e0c0*/  STL [R1+0x221c], R2 ;  /* 0x00221c0201007387 */ /* 0x0005e80000100800 */
[----:B------:R3:W-:Y:S01]  /*3e0d0*/  STL [R1+0x2220], R84 ;  /* 0x0022205401007387 */ /* 0x0007e20000100800 */
[----:B-1----:R-:W-:Y:S02]  /*3e0e0*/  IADD3.X R8, PT, PT, R13, UR14, RZ, P1, !PT ;  /* 0x0000000e0d087c10 */ /* 0x002fe40008ffe4ff */
[----:B--2---:R-:W-:Y:S01]  /*3e0f0*/  IADD3.X R2, PT, PT, R5, UR14, RZ, P4, !PT ;  /* 0x0000000e05027c10 */ /* 0x004fe2000a7fe4ff */
[----:B---3--:R-:W2:Y:S01]  /*3e100*/  LDL.LU.64 R84, [R1+0x280] ;  /* 0x0002800001547983 */ /* 0x008ea20000300a00 */
[----:B------:R-:W-:-:S03]  /*3e110*/  IADD3.X R4, PT, PT, R15, UR14, RZ, P5, !PT ;  /* 0x0000000e0f047c10 */ /* 0x000fc6000affe4ff */
[----:B------:R-:W-:Y:S04]  /*3e120*/  STL [R1+0x2104], R8 ;  /* 0x0021040801007387 */ /* 0x000fe80000100800 */
[----:B------:R1:W-:Y:S01]  /*3e130*/  STL [R1+0x2108], R2 ;  /* 0x0021080201007387 */ /* 0x0003e20000100800 */
[----:B------:R-:W-:-:S03]  /*3e140*/  IADD3 R5, P1, PT, R16, UR12, RZ ;  /* 0x0000000c10057c10 */ /* 0x000fc6000ff3e0ff */
[----:B------:R-:W-:Y:S01]  /*3e150*/  STL.64 [R1+0x28f0], R142 ;  /* 0x0028f08e01007387 */ /* 0x000fe20000100a00 */
[----:B-1----:R-:W-:-:S03]  /*3e160*/  IADD3.X R2, PT, PT, R143, UR14, RZ, P6, !PT ;  /* 0x0000000e8f027c10 */ /* 0x002fc6000b7fe4ff */
[----:B------:R1:W-:Y:S04]  /*3e170*/  STL [R1+0x210c], R4 ;  /* 0x00210c0401007387 */ /* 0x0003e80000100800 */
[----:B------:R-:W-:Y:S04]  /*3e180*/  STL.64 [R1+0x2970], R142 ;  /* 0x0029708e01007387 */ /* 0x000fe80000100a00 */
[----:B------:R3:W-:Y:S01]  /*3e190*/  STL [R1+0x2110], R2 ;  /* 0x0021100201007387 */ /* 0x0007e20000100800 */
[----:B-1----:R-:W-:-:S03]  /*3e1a0*/  IADD3 R4, P5, PT, R18, UR12, RZ ;  /* 0x0000000c12047c10 */ /* 0x002fc6000ffbe0ff */
[----:B------:R-:W-:Y:S01]  /*3e1b0*/  STL [R1+0x2224], R5 ;  /* 0x0022240501007387 */ /* 0x000fe20000100800 */
[----:B---3--:R-:W-:-:S05]  /*3e1c0*/  IADD3 R2, P4, PT, R86, UR12, RZ ;  /* 0x0000000c56027c10 */ /* 0x008fca000ff9e0ff */
[----:B------:R-:W-:Y:S04]  /*3e1d0*/  STL [R1+0x2228], R2 ;  /* 0x0022280201007387 */ /* 0x000fe80000100800 */
[----:B------:R1:W-:Y:S04]  /*3e1e0*/  STL [R1+0x222c], R4 ;  /* 0x00222c0401007387 */ /* 0x0003e80000100800 */
[----:B-1----:R-:W3:Y:S01]  /*3e1f0*/  LDL.LU.64 R4, [R1+0x270] ;  /* 0x0002700001047983 */ /* 0x002ee20000300a00 */
[----:B------:R-:W-:Y:S02]  /*3e200*/  IADD3 R8, P6, PT, R144, UR12, RZ ;  /* 0x0000000c90087c10 */ /* 0x000fe4000ffde0ff */
[----:B------:R-:W-:-:S02]  /*3e210*/  IADD3.X R2, PT, PT, R17, UR14, RZ, P1, !PT ;  /* 0x0000000e11027c10 */ /* 0x000fc40008ffe4ff */
[----:B------:R-:W-:Y:S01]  /*3e220*/  IADD3.X R86, PT, PT, R87, UR14, RZ, P4, !PT ;  /* 0x0000000e57567c10 */ /* 0x000fe2000a7fe4ff */
[----:B------:R-:W-:Y:S04]  /*3e230*/  STL [R1+0x2230], R8 ;  /* 0x0022300801007387 */ /* 0x000fe80000100800 */
[----:B------:R1:W-:Y:S04]  /*3e240*/  STL [R1+0x2114], R2 ;  /* 0x0021140201007387 */ /* 0x0003e80000100800 */
[----:B------:R-:W-:Y:S01]  /*3e250*/  STL [R1+0x2118], R86 ;  /* 0x0021185601007387 */ /* 0x000fe20000100800 */
[----:B-1----:R-:W-:-:S03]  /*3e260*/  IADD3.X R2, PT, PT, R19, UR14, RZ, P5, !PT ;  /* 0x0000000e13027c10 */ /* 0x002fc6000affe4ff */
[----:B------:R-:W-:Y:S01]  /*3e270*/  STL.64 [R1+0x2908], R144 ;  /* 0x0029089001007387 */ /* 0x000fe20000100a00 */
[----:B------:R-:W-:-:S03]  /*3e280*/  IADD3.X R8, PT, PT, R145, UR14, RZ, P6, !PT ;  /* 0x0000000e91087c10 */ /* 0x000fc6000b7fe4ff */
[----:B------:R1:W-:Y:S04]  /*3e290*/  STL [R1+0x211c], R2 ;  /* 0x00211c0201007387 */ /* 0x0003e80000100800 */
[----:B------:R4:W-:Y:S01]  /*3e2a0*/  STL [R1+0x2120], R8 ;  /* 0x0021200801007387 */ /* 0x0009e20000100800 */
[----:B-1----:R-:W-:Y:S02]  /*3e2b0*/  IADD3 R2, P1, PT, R20, UR12, RZ ;  /* 0x0000000c14027c10 */ /* 0x002fe4000ff3e0ff */
[----:B----4-:R-:W-:-:S03]  /*3e2c0*/  IADD3 R8, P5, PT, R92, UR12, RZ ;  /* 0x0000000c5c087c10 */ /* 0x010fc6000ffbe0ff */
[----:B------:R1:W-:Y:S01]  /*3e2d0*/  STL [R1+0x2234], R2 ;  /* 0x0022340201007387 */ /* 0x0003e20000100800 */
[----:B------:R-:W-:Y:S02]  /*3e2e0*/  IADD3.X R88, PT, PT, R21, UR14, RZ, P1, !PT ;  /* 0x0000000e15587c10 */ /* 0x000fe40008ffe4ff */
[----:B-1----:R-:W-:Y:S02]  /*3e2f0*/  IADD3 R2, P6, PT, R152, UR12, RZ ;  /* 0x0000000c98027c10 */ /* 0x002fe4000ffde0ff */
[----:B--2---:R-:W-:-:S05]  /*3e300*/  IADD3 R86, P4, PT, R84, UR12, RZ ;  /* 0x0000000c54567c10 */ /* 0x004fca000ff9e0ff */
[----:B------:R1:W-:Y:S04]  /*3e310*/  STL [R1+0x2238], R86 ;  /* 0x0022385601007387 */ /* 0x0003e80000100800 */
[----:B-1----:R-:W2:Y:S04]  /*3e320*/  LDL.LU.64 R86, [R1+0x260] ;  /* 0x0002600001567983 */ /* 0x002ea80000300a00 */
[----:B------:R-:W-:Y:S04]  /*3e330*/  STL [R1+0x223c], R8 ;  /* 0x00223c0801007387 */ /* 0x000fe80000100800 */
[----:B------:R1:W-:Y:S04]  /*3e340*/  STL [R1+0x2240], R2 ;  /* 0x0022400201007387 */ /* 0x0003e80000100800 */
[----:B------:R-:W-:Y:S01]  /*3e350*/  STL [R1+0x2124], R88 ;  /* 0x0021245801007387 */ /* 0x000fe20000100800 */
[----:B-1----:R-:W-:-:S03]  /*3e360*/  IADD3.X R2, PT, PT, R85, UR14, RZ, P4, !PT ;  /* 0x0000000e55027c10 */ /* 0x002fc6000a7fe4ff */
[----:B------:R-:W-:Y:S01]  /*3e370*/  STL.64 [R1+0x2928], R92 ;  /* 0x0029285c01007387 */ /* 0x000fe20000100a00 */
[----:B------:R-:W-:-:S03]  /*3e380*/  IADD3.X R8, PT, PT, R93, UR14, RZ, P5, !PT ;  /* 0x0000000e5d087c10 */ /* 0x000fc6000affe4ff */
[----:B------:R1:W-:Y:S01]  /*3e390*/  STL [R1+0x2128], R2 ;  /* 0x0021280201007387 */ /* 0x0003e20000100800 */
[----:B------:R-:W-:-:S03]  /*3e3a0*/  IADD3 R84, P1, PT, R100, UR12, RZ ;  /* 0x0000000c64547c10 */ /* 0x000fc6000ff3e0ff */
[----:B------:R3:W-:Y:S01]  /*3e3b0*/  STL [R1+0x212c], R8 ;  /* 0x00212c0801007387 */ /* 0x0007e20000100800 */
[----:B-1----:R-:W-:-:S05]  /*3e3c0*/  IADD3.X R2, PT, PT, R153, UR14, RZ, P6, !PT ;  /* 0x0000000e99027c10 */ /* 0x002fca000b7fe4ff */
[----:B------:R1:W-:Y:S01]  /*3e3d0*/  STL [R1+0x2130], R2 ;  /* 0x0021300201007387 */ /* 0x0003e20000100800 */
[----:B---3--:R-:W-:-:S03]  /*3e3e0*/  IADD3 R8, P4, PT, R4, UR12, RZ ;  /* 0x0000000c04087c10 */ /* 0x008fc6000ff9e0ff */
[----:B------:R3:W-:Y:S01]  /*3e3f0*/  STL [R1+0x2244], R84 ;  /* 0x0022445401007387 */ /* 0x0007e20000100800 */
[----:B------:R-:W-:Y:S02]  /*3e400*/  IADD3 R88, P6, PT, R160, UR12, RZ ;  /* 0x0000000ca0587c10 */ /* 0x000fe4000ffde0ff */
[----:B-1----:R-:W-:Y:S01]  /*3e410*/  IADD3 R2, P5, PT, R108, UR12, RZ ;  /* 0x0000000c6c027c10 */ /* 0x002fe2000ffbe0ff */
[----:B---3--:R-:W3:Y:S04]  /*3e420*/  LDL.LU.64 R84, [R1+0x250] ;  /* 0x0002500001547983 */ /* 0x008ee80000300a00 */
[----:B------:R1:W-:Y:S01]  /*3e430*/  STL [R1+0x2248], R8 ;  /* 0x0022480801007387 */ /* 0x0003e20000100800 */
[----:B------:R-:W-:-:S03]  /*3e440*/  IADD3.X R4, PT, PT, R161, UR14, RZ, P6, !PT ;  /* 0x0000000ea1047c10 */ /* 0x000fc6000b7fe4ff */
[----:B------:R4:W-:Y:S01]  /*3e450*/  STL [R1+0x224c], R2 ;  /* 0x00224c0201007387 */ /* 0x0009e20000100800 */
[----:B-1----:R-:W-:-:S03]  /*3e460*/  IADD3.X R8, PT, PT, R101, UR14, RZ, P1, !PT ;  /* 0x0000000e65087c10 */ /* 0x002fc60008ffe4ff */
[----:B------:R-:W-:Y:S01]  /*3e470*/  STL [R1+0x2250], R88 ;  /* 0x0022505801007387 */ /* 0x000fe20000100800 */
[----:B----4-:R-:W-:Y:S02]  /*3e480*/  IADD3.X R2, PT, PT, R5, UR14, RZ, P4, !PT ;  /* 0x0000000e05027c10 */ /* 0x010fe4000a7fe4ff */
[----:B------:R-:W-:Y:S01]  /*3e490*/  IADD3.X R5, PT, PT, R109, UR14, RZ, P5, !PT ;  /* 0x0000000e6d057c10 */ /* 0x000fe2000affe4ff */
[----:B------:R-:W-:Y:S04]  /*3e4a0*/  STL [R1+0x2134], R8 ;  /* 0x0021340801007387 */ /* 0x000fe80000100800 */
[----:B------:R-:W-:Y:S04]  /*3e4b0*/  STL [R1+0x2138], R2 ;  /* 0x0021380201007387 */ /* 0x000fe80000100800 */
[----:B------:R-:W-:Y:S04]  /*3e4c0*/  STL [R1+0x213c], R5 ;  /* 0x00213c0501007387 */ /* 0x000fe80000100800 */
[----:B------:R1:W-:Y:S04]  /*3e4d0*/  STL [R1+0x2140], R4 ;  /* 0x0021400401007387 */ /* 0x0003e80000100800 */
[----:B-1----:R-:W4:Y:S01]  /*3e4e0*/  LDL.LU.64 R4, [R1+0x240] ;  /* 0x0002400001047983 */ /* 0x002f220000300a00 */
[----:B------:R-:W-:-:S05]  /*3e4f0*/  IADD3 R2, P1, PT, R22, UR12, RZ ;  /* 0x0000000c16027c10 */ /* 0x000fca000ff3e0ff */
[----:B------:R1:W-:Y:S01]  /*3e500*/  STL [R1+0x2254], R2 ;  /* 0x0022540201007387 */ /* 0x0003e20000100800 */
[----:B------:R-:W-:Y:S02]  /*3e510*/  IADD3 R88, P6, PT, R146, UR12, RZ ;  /* 0x0000000c92587c10 */ /* 0x000fe4000ffde0ff */
[----:B-1----:R-:W-:Y:S02]  /*3e520*/  IADD3 R2, P5, PT, R24, UR12, RZ ;  /* 0x0000000c18027c10 */ /* 0x002fe4000ffbe0ff */
[----:B--2---:R-:W-:-:S05]  /*3e530*/  IADD3 R8, P4, PT, R86, UR12, RZ ;  /* 0x0000000c56087c10 */ /* 0x004fca000ff9e0ff */
[----:B------:R1:W-:Y:S04]  /*3e540*/  STL [R1+0x2258], R8 ;  /* 0x0022580801007387 */ /* 0x0003e80000100800 */
[----:B------:R2:W-:Y:S01]  /*3e550*/  STL [R1+0x225c], R2 ;  /* 0x00225c0201007387 */ /* 0x0005e20000100800 */
[----:B------:R-:W-:Y:S02]  /*3e560*/  IADD3.X R86, PT, PT, R25, UR14, RZ, P5, !PT ;  /* 0x0000000e19567c10 */ /* 0x000fe4000affe4ff */
[----:B-1----:R-:W-:Y:S01]  /*3e570*/  IADD3.X R8, PT, PT, R23, UR14, RZ, P1, !PT ;  /* 0x0000000e17087c10 */ /* 0x002fe20008ffe4ff */
[----:B------:R-:W-:Y:S01]  /*3e580*/  STL [R1+0x2260], R88 ;  /* 0x0022605801007387 */ /* 0x000fe20000100800 */
[----:B--2---:R-:W-:-:S03]  /*3e590*/  IADD3.X R2, PT, PT, R87, UR14, RZ, P4, !PT ;  /* 0x0000000e57027c10 */ /* 0x004fc6000a7fe4ff */
[----:B------:R1:W-:Y:S04]  /*3e5a0*/  STL [R1+0x2144], R8 ;  /* 0x0021440801007387 */ /* 0x0003e80000100800 */
[----:B------:R2:W-:Y:S01]  /*3e5b0*/  STL [R1+0x2148], R2 ;  /* 0x0021480201007387 */ /* 0x0005e20000100800 */
[----:B-1----:R-:W-:-:S03]  /*3e5c0*/  IADD3.X R8, PT, PT, R147, UR14, RZ, P6, !PT ;  /* 0x0000000e93087c10 */ /* 0x002fc6000b7fe4ff */
[----:B------:R-:W-:Y:S01]  /*3e5d0*/  STL [R1+0x214c], R86 ;  /* 0x00214c5601007387 */ /* 0x000fe20000100800 */
[----:B--2---:R-:W-:-:S03]  /*3e5e0*/  IADD3 R2, P1, PT, R26, UR12, RZ ;  /* 0x0000000c1a027c10 */ /* 0x004fc6000ff3e0ff */
[----:B------:R1:W-:Y:S04]  /*3e5f0*/  STL [R1+0x2150], R8 ;  /* 0x0021500801007387 */ /* 0x0003e80000100800 */
[----:B------:R2:W-:Y:S01]  /*3e600*/  STL [R1+0x2264], R2 ;  /* 0x0022640201007387 */ /* 0x0005e20000100800 */
[----:B-1----:R-:W-:Y:S02]  /*3e610*/  IADD3 R8, P5, PT, R28, UR12, RZ ;  /* 0x0000000c1c087c10 */ /* 0x002fe4000ffbe0ff */
[----:B--2---:R-:W-:Y:S02]  /*3e620*/  IADD3 R2, P6, PT, R148, UR12, RZ ;  /* 0x0000000c94027c10 */ /* 0x004fe4000ffde0ff */
[----:B---3--:R-:W-:-:S05]  /*3e630*/  IADD3 R86, P4, PT, R84, UR12, RZ ;  /* 0x0000000c54567c10 */ /* 0x008fca000ff9e0ff */
[----:B------:R1:W-:Y:S01]  /*3e640*/  STL [R1+0x2268], R86 ;  /* 0x0022685601007387 */ /* 0x0003e20000100800 */
[----:B------:R-:W-:-:S03]  /*3e650*/  IADD3.X R84, PT, PT, R149, UR14, RZ, P6, !PT ;  /* 0x0000000e95547c10 */ /* 0x000fc6000b7fe4ff */
[----:B------:R2:W-:Y:S04]  /*3e660*/  STL [R1+0x226c], R8 ;  /* 0x00226c0801007387 */ /* 0x0005e80000100800 */
[----:B------:R3:W-:Y:S01]  /*3e670*/  STL [R1+0x2270], R2 ;  /* 0x0022700201007387 */ /* 0x0007e20000100800 */
[----:B-1----:R-:W-:Y:S02]  /*3e680*/  IADD3.X R86, PT, PT, R27, UR14, RZ, P1, !PT ;  /* 0x0000000e1b567c10 */ /* 0x002fe40008ffe4ff */
[----:B--2---:R-:W-:-:S03]  /*3e690*/  IADD3.X R8, PT, PT, R85, UR14, RZ, P4, !PT ;  /* 0x0000000e55087c10 */ /* 0x004fc6000a7fe4ff */
[----:B------:R-:W-:Y:S01]  /*3e6a0*/  STL [R1+0x2154], R86 ;  /* 0x0021545601007387 */ /* 0x000fe20000100800 */
[----:B---3--:R-:W-:-:S03]  /*3e6b0*/  IADD3.X R2, PT, PT, R29, UR14, RZ, P5, !PT ;  /* 0x0000000e1d027c10 */ /* 0x008fc6000affe4ff */
[----:B------:R1:W-:Y:S04]  /*3e6c0*/  STL [R1+0x2158], R8 ;  /* 0x0021580801007387 */ /* 0x0003e80000100800 */
[----:B------:R-:W-:Y:S04]  /*3e6d0*/  STL [R1+0x215c], R2 ;  /* 0x00215c0201007387 */ /* 0x000fe80000100800 */
[----:B------:R2:W-:Y:S01]  /*3e6e0*/  STL [R1+0x2160], R84 ;  /* 0x0021605401007387 */ /* 0x0005e20000100800 */
[----:B-1----:R-:W-:-:S05]  /*3e6f0*/  IADD3 R8, P1, PT, R30, UR12, RZ ;  /* 0x0000000c1e087c10 */ /* 0x002fca000ff3e0ff */
[----:B------:R1:W-:Y:S01]  /*3e700*/  STL [R1+0x2274], R8 ;  /* 0x0022740801007387 */ /* 0x0003e20000100800 */
[----:B--2---:R-:W-:Y:S02]  /*3e710*/  IADD3 R84, P5, PT, R94, UR12, RZ ;  /* 0x0000000c5e547c10 */ /* 0x004fe4000ffbe0ff */
[----:B----4-:R-:W-:Y:S02]  /*3e720*/  IADD3 R2, P4, PT, R4, UR12, RZ ;  /* 0x0000000c04027c10 */ /* 0x010fe4000ff9e0ff */
[----:B-1----:R-:W-:-:S03]  /*3e730*/  IADD3 R8, P6, PT, R154, UR12, RZ ;  /* 0x0000000c9a087c10 */ /* 0x002fc6000ffde0ff */
[----:B------:R1:W-:Y:S04]  /*3e740*/  STL [R1+0x2278], R2 ;  /* 0x0022780201007387 */ /* 0x0003e80000100800 */
[----:B------:R2:W-:Y:S04]  /*3e750*/  STL [R1+0x227c], R84 ;  /* 0x00227c5401007387 */ /* 0x0005e80000100800 */
[----:B------:R-:W3:Y:S01]  /*3e760*/  LDL.LU.64 R140, [R1+0x248] ;  /* 0x00024800018c7983 */ /* 0x000ee20000300a00 */
[----:B-1----:R-:W-:-:S03]  /*3e770*/  IADD3.X R2, PT, PT, R31, UR14, RZ, P1, !PT ;  /* 0x0000000e1f027c10 */ /* 0x002fc60008ffe4ff */
[----:B------:R-:W-:Y:S01]  /*3e780*/  STL [R1+0x2280], R8 ;  /* 0x0022800801007387 */ /* 0x000fe20000100800 */
[----:B------:R-:W-:-:S03]  /*3e790*/  IADD3.X R4, PT, PT, R5, UR14, RZ, P4, !PT ;  /* 0x0000000e05047c10 */ /* 0x000fc6000a7fe4ff */
[----:B------:R1:W-:Y:S01]  /*3e7a0*/  STL [R1+0x2164], R2 ;  /* 0x0021640201007387 */ /* 0x0003e20000100800 */
[----:B------:R-:W-:-:S03]  /*3e7b0*/  IADD3.X R5, PT, PT, R155, UR14, RZ, P6, !PT ;  /* 0x0000000e9b057c10 */ /* 0x000fc6000b7fe4ff */
[----:B--2---:R-:W2:Y:S01]  /*3e7c0*/  LDL.LU.64 R84, [R1+0x258] ;  /* 0x0002580001547983 */ /* 0x004ea20000300a00 */
[----:B-1----:R-:W-:-:S03]  /*3e7d0*/  IADD3.X R2, PT, PT, R95, UR14, RZ, P5, !PT ;  /* 0x0000000e5f027c10 */ /* 0x002fc6000affe4ff */
[----:B------:R1:W-:Y:S04]  /*3e7e0*/  STL [R1+0x2168], R4 ;  /* 0x0021680401007387 */ /* 0x0003e80000100800 */
[----:B------:R4:W-:Y:S04]  /*3e7f0*/  STL [R1+0x216c], R2 ;  /* 0x00216c0201007387 */ /* 0x0009e80000100800 */
[----:B------:R0:W-:Y:S01]  /*3e800*/  STL [R1+0x2170], R5 ;  /* 0x0021700501007387 */ /* 0x0001e20000100800 */
[----:B-1----:R-:W-:Y:S02]  /*3e810*/  IADD3 R4, P1, PT, R102, UR12, RZ ;  /* 0x0000000c66047c10 */ /* 0x002fe4000ff3e0ff */
[----:B----4-:R-:W-:-:S03]  /*3e820*/  IADD3 R2, P4, PT, R156, UR12, RZ ;  /* 0x0000000c9c027c10 */ /* 0x010fc6000ff9e0ff */
[----:B------:R1:W-:Y:S01]  /*3e830*/  STL [R1+0x2284], R4 ;  /* 0x0022840401007387 */ /* 0x0003e20000100800 */
[----:B0-----:R-:W-:-:S03]  /*3e840*/  IADD3 R5, P5, PT, R110, UR12, RZ ;  /* 0x0000000c6e057c10 */ /* 0x001fc6000ffbe0ff */
[----:B------:R0:W-:Y:S04]  /*3e850*/  STL [R1+0x2288], R2 ;  /* 0x0022880201007387 */ /* 0x0001e80000100800 */
[----:B------:R-:W-:Y:S01]  /*3e860*/  STL [R1+0x228c], R5 ;  /* 0x00228c0501007387 */ /* 0x000fe20000100800 */
[----:B-1----:R-:W-:-:S03]  /*3e870*/  IADD3 R4, P6, PT, R162, UR12, RZ ;  /* 0x0000000ca2047c10 */ /* 0x002fc6000ffde0ff */
[----:B------:R-:W4:Y:S01]  /*3e880*/  LDL.LU.64 R164, [R1+0x268] ;  /* 0x0002680001a47983 */ /* 0x000f220000300a00 */
[----:B0-----:R-:W-:-:S03]  /*3e890*/  IADD3.X R2, PT, PT, R103, UR14, RZ, P1, !PT ;  /* 0x0000000e67027c10 */ /* 0x001fc60008ffe4ff */
[----:B------:R0:W-:Y:S04]  /*3e8a0*/  STL [R1+0x2290], R4 ;  /* 0x0022900401007387 */ /* 0x0001e80000100800 */
[----:B------:R1:W-:Y:S04]  /*3e8b0*/  STL [R1+0x2174], R2 ;  /* 0x0021740201007387 */ /* 0x0003e80000100800 */
[----:B------:R-:W4:Y:S01]  /*3e8c0*/  LDL.LU.64 R86, [R1+0x278] ;  /* 0x0002780001567983 */ /* 0x000f220000300a00 */
[----:B0-----:R-:W-:Y:S02]  /*3e8d0*/  IADD3.X R4, PT, PT, R157, UR14, RZ, P4, !PT ;  /* 0x0000000e9d047c10 */ /* 0x001fe4000a7fe4ff */
[----:B-1----:R-:W-:-:S03]  /*3e8e0*/  IADD3.X R2, PT, PT, R111, UR14, RZ, P5, !PT ;  /* 0x0000000e6f027c10 */ /* 0x002fc6000affe4ff */
[----:B------:R0:W-:Y:S01]  /*3e8f0*/  STL [R1+0x2178], R4 ;  /* 0x0021780401007387 */ /* 0x0001e20000100800 */
[----:B------:R-:W-:-:S03]  /*3e900*/  IADD3 R5, P1, PT, R32, UR12, RZ ;  /* 0x0000000c20057c10 */ /* 0x000fc6000ff3e0ff */
[----:B------:R-:W-:Y:S01]  /*3e910*/  STL [R1+0x217c], R2 ;  /* 0x00217c0201007387 */ /* 0x000fe20000100800 */
[----:B0-----:R-:W-:-:S05]  /*3e920*/  IADD3.X R4, PT, PT, R163, UR14, RZ, P6, !PT ;  /* 0x0000000ea3047c10 */ /* 0x001fca000b7fe4ff */
[----:B------:R0:W-:Y:S04]  /*3e930*/  STL [R1+0x2180], R4 ;  /* 0x0021800401007387 */ /* 0x0001e80000100800 */
[----:B------:R-:W-:Y:S01]  /*3e940*/  STL [R1+0x2294], R5 ;  /* 0x0022940501007387 */ /* 0x000fe20000100800 */
[----:B0-----:R-:W-:Y:S02]  /*3e950*/  IADD3 R4, P5, PT, R34, UR12, RZ ;  /* 0x0000000c22047c10 */ /* 0x001fe4000ffbe0ff */
[----:B---3--:R-:W-:-:S05]  /*3e960*/  IADD3 R2, P4, PT, R140, UR12, RZ ;  /* 0x0000000c8c027c10 */ /* 0x008fca000ff9e0ff */
[----:B------:R0:W-:Y:S04]  /*3e970*/  STL [R1+0x2298], R2 ;  /* 0x0022980201007387 */ /* 0x0001e80000100800 */
[----:B------:R1:W-:Y:S01]  /*3e980*/  STL [R1+0x229c], R4 ;  /* 0x00229c0401007387 */ /* 0x0003e20000100800 */
[----:B--2---:R-:W-:Y:S02]  /*3e990*/  IADD3 R8, P6, PT, R84, UR12, RZ ;  /* 0x0000000c54087c10 */ /* 0x004fe4000ffde0ff */
[----:B0-----:R-:W-:Y:S01]  /*3e9a0*/  IADD3.X R2, PT, PT, R33, UR14, RZ, P1, !PT ;  /* 0x0000000e21027c10 */ /* 0x001fe20008ffe4ff */
[----:B-1----:R-:W2:Y:S04]  /*3e9b0*/  LDL.LU.64 R4, [R1+0x288] ;  /* 0x0002880001047983 */ /* 0x002ea80000300a00 */
[----:B------:R0:W-:Y:S01]  /*3e9c0*/  STL [R1+0x22a0], R8 ;  /* 0x0022a00801007387 */ /* 0x0001e20000100800 */
[----:B------:R-:W-:-:S03]  /*3e9d0*/  IADD3.X R84, PT, PT, R85, UR14, RZ, P6, !PT ;  /* 0x0000000e55547c10 */ /* 0x000fc6000b7fe4ff */
[----:B------:R1:W-:Y:S01]  /*3e9e0*/  STL [R1+0x2184], R2 ;  /* 0x0021840201007387 */ /* 0x0003e20000100800 */
[----:B0-----:R-:W-:-:S03]  /*3e9f0*/  IADD3.X R8, PT, PT, R141, UR14, RZ, P4, !PT ;  /* 0x0000000e8d087c10 */ /* 0x001fc6000a7fe4ff */
[----:B------:R-:W3:Y:S01]  /*3ea00*/  LDL.LU.64 R140, [R1+0x298] ;  /* 0x00029800018c7983 */ /* 0x000ee20000300a00 */
[----:B-1----:R-:W-:-:S03]  /*3ea10*/  IADD3.X R2, PT, PT, R35, UR14, RZ, P5, !PT ;  /* 0x0000000e23027c10 */ /* 0x002fc6000affe4ff */
[----:B------:R0:W-:Y:S04]  /*3ea20*/  STL [R1+0x2188], R8 ;  /* 0x0021880801007387 */ /* 0x0001e80000100800 */
[----:B------:R4:W-:Y:S04]  /*3ea30*/  STL [R1+0x218c], R2 ;  /* 0x00218c0201007387 */ /* 0x0009e80000100800 */
[----:B------:R1:W-:Y:S01]  /*3ea40*/  STL [R1+0x2190], R84 ;  /* 0x0021905401007387 */ /* 0x0003e20000100800 */
[----:B0-----:R-:W-:Y:S02]  /*3ea50*/  IADD3 R8, P1, PT, R36, UR12, RZ ;  /* 0x0000000c24087c10 */ /* 0x001fe4000ff3e0ff */
[----:B----4-:R-:W-:-:S03]  /*3ea60*/  IADD3 R2, P4, PT, R164, UR12, RZ ;  /* 0x0000000ca4027c10 */ /* 0x010fc6000ff9e0ff */
[----:B------:R0:W-:Y:S01]  /*3ea70*/  STL [R1+0x22a4], R8 ;  /* 0x0022a40801007387 */ /* 0x0001e20000100800 */
[----:B-1----:R-:W-:-:S03]  /*3ea80*/  IADD3 R84, P5, PT, R38, UR12, RZ ;  /* 0x0000000c26547c10 */ /* 0x002fc6000ffbe0ff */
[----:B------:R1:W-:Y:S04]  /*3ea90*/  STL [R1+0x22a8], R2 ;  /* 0x0022a80201007387 */ /* 0x0003e80000100800 */
[----:B------:R4:W-:Y:S01]  /*3eaa0*/  STL [R1+0x22ac], R84 ;  /* 0x0022ac5401007387 */ /* 0x0009e20000100800 */
[----:B0-----:R-:W-:Y:S02]  /*3eab0*/  IADD3 R8, P6, PT, R86, UR12, RZ ;  /* 0x0000000c56087c10 */ /* 0x001fe4000ffde0ff */
[----:B-1----:R-:W-:Y:S01]  /*3eac0*/  IADD3.X R2, PT, PT, R37, UR14, RZ, P1, !PT ;  /* 0x0000000e25027c10 */ /* 0x002fe20008ffe4ff */
[----:B----4-:R-:W4:Y:S04]  /*3ead0*/  LDL.LU.64 R84, [R1+0x2a8] ;  /* 0x0002a80001547983 */ /* 0x010f280000300a00 */
[----:B------:R0:W-:Y:S04]  /*3eae0*/  STL [R1+0x22b0], R8 ;  /* 0x0022b00801007387 */ /* 0x0001e80000100800 */
[----:B------:R1:W-:Y:S01]  /*3eaf0*/  STL [R1+0x2194], R2 ;  /* 0x0021940201007387 */ /* 0x0003e20000100800 */
[----:B0-----:R-:W-:-:S03]  /*3eb00*/  IADD3.X R8, PT, PT, R165, UR14, RZ, P4, !PT ;  /* 0x0000000ea5087c10 */ /* 0x001fc6000a7fe4ff */
[----:B------:R-:W4:Y:S01]  /*3eb10*/  LDL.LU.64 R164, [R1+0x2b8] ;  /* 0x0002b80001a47983 */ /* 0x000f220000300a00 */
[----:B------:R-:W-:Y:S02]  /*3eb20*/  IADD3.X R86, PT, PT, R87, UR14, RZ, P6, !PT ;  /* 0x0000000e57567c10 */ /* 0x000fe4000b7fe4ff */
[----:B-1----:R-:W-:Y:S01]  /*3eb30*/  IADD3.X R2, PT, PT, R39, UR14, RZ, P5, !PT ;  /* 0x0000000e27027c10 */ /* 0x002fe2000affe4ff */
[----:B------:R0:W-:Y:S04]  /*3eb40*/  STL [R1+0x2198], R8 ;  /* 0x0021980801007387 */ /* 0x0001e80000100800 */
[----:B------:R-:W-:Y:S04]  /*3eb50*/  STL [R1+0x219c], R2 ;  /* 0x00219c0201007387 */ /* 0x000fe80000100800 */
[----:B------:R1:W-:Y:S01]  /*3eb60*/  STL [R1+0x21a0], R86 ;  /* 0x0021a05601007387 */ /* 0x0003e20000100800 */
[----:B0-----:R-:W-:-:S05]  /*3eb70*/  IADD3 R8, P1, PT, R40, UR12, RZ ;  /* 0x0000000c28087c10 */ /* 0x001fca000ff3e0ff */
[----:B------:R-:W-:Y:S01]  /*3eb80*/  STL [R1+0x22b4], R8 ;  /* 0x0022b40801007387 */ /* 0x000fe20000100800 */
[----:B-1----:R-:W-:Y:S02]  /*3eb90*/  IADD3 R86, P5, PT, R96, UR12, RZ ;  /* 0x0000000c60567c10 */ /* 0x002fe4000ffbe0ff */
[----:B--2---:R-:W-:-:S05]  /*3eba0*/  IADD3 R2, P4, PT, R4, UR12, RZ ;  /* 0x0000000c04027c10 */ /* 0x004fca000ff9e0ff */
[----:B------:R0:W-:Y:S04]  /*3ebb0*/  STL [R1+0x22b8], R2 ;  /* 0x0022b80201007387 */ /* 0x0001e80000100800 */
[----:B------:R1:W-:Y:S01]  /*3ebc0*/  STL [R1+0x22bc], R86 ;  /* 0x0022bc5601007387 */ /* 0x0003e20000100800 */
[----:B0-----:R-:W-:Y:S02]  /*3ebd0*/  IADD3.X R2, PT, PT, R41, UR14, RZ, P1, !PT ;  /* 0x0000000e29027c10 */ /* 0x001fe40008ffe4ff */
[----:B---3--:R-:W-:Y:S01]  /*3ebe0*/  IADD3 R8, P6, PT, R140, UR12, RZ ;  /* 0x0000000c8c087c10 */ /* 0x008fe2000ffde0ff */
        /* <DEDUP_REMOVED lines=12> */
[----:B------:R-:W-:Y:S01]  /*3ecb0*/  STL [R1+0x22c4], R8 ;  /* 0x0022c40801007387 */ /* 0x000fe20000100800 */
[----:B-1----:R-:W-:-:S03]  /*3ecc0*/  IADD3 R88, P5, PT, R112, UR12, RZ ;  /* 0x0000000c70587c10 */ /* 0x002fc6000ffbe0ff */
[----:B------:R0:W-:Y:S04]  /*3ecd0*/  STL [R1+0x22c8], R2 ;  /* 0x0022c80201007387 */ /* 0x0001e80000100800 */
[----:B------:R-:W-:Y:S04]  /*3ece0*/  STL [R1+0x22cc], R88 ;  /* 0x0022cc5801007387 */ /* 0x000fe80000100800 */
[----:B------:R-:W4:Y:S01]  /*3ecf0*/  LDL.LU.64 R140, [R1+0x2e8] ;  /* 0x0002e800018c7983 */ /* 0x000f220000300a00 */
[----:B0-----:R-:W-:Y:S02]  /*3ed00*/  IADD3.X R2, PT, PT, R105, UR14, RZ, P1, !PT ;  /* 0x0000000e69027c10 */ /* 0x001fe40008ffe4ff */
[----:B------:R-:W-:-:S05]  /*3ed10*/  IADD3 R8, P6, PT, R164, UR12, RZ ;  /* 0x0000000ca4087c10 */ /* 0x000fca000ffde0ff */
        /* <DEDUP_REMOVED lines=14> */
[----:B------:R-:W-:Y:S04]  /*3ee00*/  STL [R1+0x22dc], R88 ;  /* 0x0022dc5801007387 */ /* 0x000fe80000100800 */
[----:B------:R-:W2:Y:S01]  /*3ee10*/  LDL.LU.64 R164, [R1+0x2f8] ;  /* 0x0002f80001a47983 */ /* 0x000ea20000300a00 */
[----:B0-----:R-:W-:Y:S02]  /*3ee20*/  IADD3.X R2, PT, PT, R43, UR14, RZ, P1, !PT ;  /* 0x0000000e2b027c10 */ /* 0x001fe40008ffe4ff */
[----:B---3--:R-:W-:-:S05]  /*3ee30*/  IADD3 R8, P6, PT, R4, UR12, RZ ;  /* 0x0000000c04087c10 */ /* 0x008fca000ffde0ff */
[----:B------:R0:W-:Y:S01]  /*3ee40*/  STL [R1+0x22e0], R8 ;  /* 0x0022e00801007387 */ /* 0x0001e20000100800 */
[----:B------:R-:W-:-:S03]  /*3ee50*/  IADD3.X R4, PT, PT, R5, UR14, RZ, P6, !PT ;  /* 0x0000000e05047c10 */ /* 0x000fc6000b7fe4ff */
[----:B------:R1:W-:Y:S01]  /*3ee60*/  STL [R1+0x2c8], R2 ;  /* 0x0002c80201007387 */ /* 0x0003e20000100800 */
[----:B0-----:R-:W-:-:S03]  /*3ee70*/  IADD3.X R8, PT, PT, R87, UR14, RZ, P4, !PT ;  /* 0x0000000e57087c10 */ /* 0x001fc6000a7fe4ff */
[----:B------:R-:W3:Y:S01]  /*3ee80*/  LDL.LU.64 R86, [R1+0x300] ;  /* 0x0003000001567983 */ /* 0x000ee20000300a00 */
[----:B-1----:R-:W-:-:S03]  /*3ee90*/  IADD3.X R2, PT, PT, R45, UR14, RZ, P5, !PT ;  /* 0x0000000e2d027c10 */ /* 0x002fc6000affe4ff */
[----:B------:R-:W-:Y:S01]  /*3eea0*/  STL [R1+0x2cc], R8 ;  /* 0x0002cc0801007387 */ /* 0x000fe20000100800 */
[----:B------:R-:W-:-:S03]  /*3eeb0*/  IADD3 R5, P1, PT, R46, UR12, RZ ;  /* 0x0000000c2e057c10 */ /* 0x000fc6000ff3e0ff */
[----:B------:R4:W-:Y:S04]  /*3eec0*/  STL [R1+0x2d8], R2 ;  /* 0x0002d80201007387 */ /* 0x0009e80000100800 */
[----:B------:R0:W-:Y:S01]  /*3eed0*/  STL [R1+0x2dc], R4 ;  /* 0x0002dc0401007387 */ /* 0x0001e20000100800 */
[----:B----4-:R-:W-:-:S03]  /*3eee0*/  IADD3 R2, P4, PT, R140, UR12, RZ ;  /* 0x0000000c8c027c10 */ /* 0x010fc6000ff9e0ff */
[----:B------:R-:W-:Y:S01]  /*3eef0*/  STL [R1+0x22e4], R5 ;  /* 0x0022e40501007387 */ /* 0x000fe20000100800 */
[----:B0-----:R-:W-:-:S03]  /*3ef00*/  IADD3 R4, P5, PT, R48, UR12, RZ ;  /* 0x0000000c30047c10 */ /* 0x001fc6000ffbe0ff */
[----:B------:R0:W-:Y:S04]  /*3ef10*/  STL [R1+0x22e8], R2 ;  /* 0x0022e80201007387 */ /* 0x0001e80000100800 */
[----:B------:R1:W-:Y:S01]  /*3ef20*/  STL [R1+0x22ec], R4 ;  /* 0x0022ec0401007387 */ /* 0x0003e20000100800 */
[----:B0-----:R-:W-:Y:S02]  /*3ef30*/  IADD3.X R2, PT, PT, R47, UR14, RZ, P1, !PT ;  /* 0x0000000e2f027c10 */ /* 0x001fe40008ffe4ff */
[----:B------:R-:W-:Y:S01]  /*3ef40*/  IADD3 R8, P6, PT, R84, UR12, RZ ;  /* 0x0000000c54087c10 */ /* 0x000fe2000ffde0ff */
[----:B-1----:R-:W4:Y:S04]  /*3ef50*/  LDL.LU.64 R4, [R1+0x308] ;  /* 0x0003080001047983 */ /* 0x002f280000300a00 */
        /* <DEDUP_REMOVED lines=15> */
[----:B0-----:R-:W-:-:S03]  /*3f050*/  IADD3.X R2, PT, PT, R51, UR14, RZ, P1, !PT ;  /* 0x0000000e33027c10 */ /* 0x001fc60008ffe4ff */
[----:B-1----:R-:W2:Y:S01]  /*3f060*/  LDL.LU.64 R84, [R1+0x318] ;  /* 0x0003180001547983 */ /* 0x002ea20000300a00 */
[----:B---3--:R-:W-:-:S05]  /*3f070*/  IADD3 R8, P6, PT, R86, UR12, RZ ;  /* 0x0000000c56087c10 */ /* 0x008fca000ffde0ff */
        /* <DEDUP_REMOVED lines=10> */
[----:B----4-:R-:W-:-:S02]  /*3f120*/  IADD3 R2, P4, PT, R4, UR12, RZ ;  /* 0x0000000c04027c10 */ /* 0x010fc4000ff9e0ff */
[----:B-1----:R-:W-:Y:S01]  /*3f130*/  IADD3 R86, P5, PT, R118, UR12, RZ ;  /* 0x0000000c76567c10 */ /* 0x002fe2000ffbe0ff */
[----:B------:R0:W-:Y:S04]  /*3f140*/  STL [R1+0x2304], R8 ;  /* 0x0023040801007387 */ /* 0x0001e80000100800 */
[----:B------:R1:W-:Y:S04]  /*3f150*/  STL [R1+0x2308], R2 ;  /* 0x0023080201007387 */ /* 0x0003e80000100800 */
[----:B------:R4:W-:Y:S01]  /*3f160*/  STL [R1+0x230c], R86 ;  /* 0x00230c5601007387 */ /* 0x0009e20000100800 */
[----:B0-----:R-:W-:-:S02]  /*3f170*/  IADD3 R8, P6, PT, R140, UR12, RZ ;  /* 0x0000000c8c087c10 */ /* 0x001fc4000ffde0ff */
        /* <DEDUP_REMOVED lines=16> */
[----:B------:R1:W-:Y:S04]  /*3f280*/  STL [R1+0x231c], R88 ;  /* 0x00231c5801007387 */ /* 0x0003e80000100800 */
[----:B------:R-:W2:Y:S01]  /*3f290*/  LDL.LU.64 R140, [R1+0x338] ;  /* 0x00033800018c7983 */ /* 0x000ea20000300a00 */
[----:B0-----:R-:W-:Y:S02]  /*3f2a0*/  IADD3.X R2, PT, PT, R53, UR14, RZ, P1, !PT ;  /* 0x0000000e35027c10 */ /* 0x001fe40008ffe4ff */
[----:B---3--:R-:W-:-:S05]  /*3f2b0*/  IADD3 R8, P6, PT, R164, UR12, RZ ;  /* 0x0000000ca4087c10 */ /* 0x008fca000ffde0ff */
[----:B------:R0:W-:Y:S01]  /*3f2c0*/  STL [R1+0x2320], R8 ;  /* 0x0023200801007387 */ /* 0x0001e20000100800 */
[----:B-1----:R-:W-:-:S03]  /*3f2d0*/  IADD3.X R88, PT, PT, R165, UR14, RZ, P6, !PT ;  /* 0x0000000ea5587c10 */ /* 0x002fc6000b7fe4ff */
[----:B------:R1:W-:Y:S01]  /*3f2e0*/  STL [R1+0x318], R2 ;  /* 0x0003180201007387 */ /* 0x0003e20000100800 */
[----:B0-----:R-:W-:-:S03]  /*3f2f0*/  IADD3.X R8, PT, PT, R85, UR14, RZ, P4, !PT ;  /* 0x0000000e55087c10 */ /* 0x001fc6000a7fe4ff */
[----:B------:R-:W3:Y:S01]  /*3f300*/  LDL.LU.64 R84, [R1+0x340] ;  /* 0x0003400001547983 */ /* 0x000ee20000300a00 */
[----:B-1----:R-:W-:-:S03]  /*3f310*/  IADD3.X R2, PT, PT, R55, UR14, RZ, P5, !PT ;  /* 0x0000000e37027c10 */ /* 0x002fc6000affe4ff */
[----:B------:R0:W-:Y:S04]  /*3f320*/  STL [R1+0x31c], R8 ;  /* 0x00031c0801007387 */ /* 0x0001e80000100800 */
[----:B------:R-:W-:Y:S04]  /*3f330*/  STL [R1+0x320], R2 ;  /* 0x0003200201007387 */ /* 0x000fe80000100800 */
[----:B------:R1:W-:Y:S01]  /*3f340*/  STL [R1+0x324], R88 ;  /* 0x0003245801007387 */ /* 0x0003e20000100800 */
[----:B0-----:R-:W-:-:S05]  /*3f350*/  IADD3 R8, P1, PT, R56, UR12, RZ ;  /* 0x0000000c38087c10 */ /* 0x001fca000ff3e0ff */
[----:B------:R-:W-:Y:S01]  /*3f360*/  STL [R1+0x2324], R8 ;  /* 0x0023240801007387 */ /* 0x000fe20000100800 */
[----:B-1----:R-:W-:Y:S02]  /*3f370*/  IADD3 R88, P5, PT, R58, UR12, RZ ;  /* 0x0000000c3a587c10 */ /* 0x002fe4000ffbe0ff */
[----:B----4-:R-:W-:-:S05]  /*3f380*/  IADD3 R2, P4, PT, R86, UR12, RZ ;  /* 0x0000000c56027c10 */ /* 0x010fca000ff9e0ff */
        /* <DEDUP_REMOVED lines=9> */
[----:B-1----:R-:W-:Y:S02]  /*3f420*/  IADD3.X R2, PT, PT, R59, UR14, RZ, P5, !PT ;  /* 0x0000000e3b027c10 */ /* 0x002fe4000affe4ff */
[----:B------:R-:W-:Y:S01]  /*3f430*/  IADD3.X R4, PT, PT, R5, UR14, RZ, P6, !PT ;  /* 0x0000000e05047c10 */ /* 0x000fe2000b7fe4ff */
[----:B------:R-:W-:Y:S01]  /*3f440*/  STL [R1+0x32c], R8 ;  /* 0x00032c0801007387 */ /* 0x000fe20000100800 */
[----:B------:R-:W-:-:S03]  /*3f450*/  IADD3 R5, P1, PT, R60, UR12, RZ ;  /* 0x0000000c3c057c10 */ /* 0x000fc6000ff3e0ff */
[----:B------:R-:W-:Y:S04]  /*3f460*/  STL [R1+0x330], R2 ;  /* 0x0003300201007387 */ /* 0x000fe80000100800 */
[----:B------:R0:W-:Y:S04]  /*3f470*/  STL [R1+0x334], R4 ;  /* 0x0003340401007387 */ /* 0x0001e80000100800 */
[----:B------:R-:W-:Y:S01]  /*3f480*/  STL [R1+0x2334], R5 ;  /* 0x0023340501007387 */ /* 0x000fe20000100800 */
[----:B0-----:R-:W-:Y:S02]  /*3f490*/  IADD3 R4, P5, PT, R120, UR12, RZ ;  /* 0x0000000c78047c10 */ /* 0x001fe4000ffbe0ff */
[----:B--2---:R-:W-:-:S05]  /*3f4a0*/  IADD3 R2, P4, PT, R140, UR12, RZ ;  /* 0x0000000c8c027c10 */ /* 0x004fca000ff9e0ff */
[----:B------:R0:W-:Y:S04]  /*3f4b0*/  STL [R1+0x2338], R2 ;  /* 0x0023380201007387 */ /* 0x0001e80000100800 */
[----:B------:R1:W-:Y:S01]  /*3f4c0*/  STL [R1+0x233c], R4 ;  /* 0x00233c0401007387 */ /* 0x0003e20000100800 */
[----:B0-----:R-:W-:-:S03]  /*3f4d0*/  IADD3.X R2, PT, PT, R61, UR14, RZ, P1, !PT ;  /* 0x0000000e3d027c10 */ /* 0x001fc60008ffe4ff */
[----:B-1----:R-:W2:Y:S01]  /*3f4e0*/  LDL.LU.64 R4, [R1+0x358] ;  /* 0x0003580001047983 */ /* 0x002ea20000300a00 */
[----:B---3--:R-:W-:-:S05]  /*3f4f0*/  IADD3 R8, P6, PT, R84, UR12, RZ ;  /* 0x0000000c54087c10 */ /* 0x008fca000ffde0ff */
[----:B------:R0:W-:Y:S04]  /*3f500*/  STL [R1+0x2340], R8 ;  /* 0x0023400801007387 */ /* 0x0001e80000100800 */
[----:B------:R1:W-:Y:S01]  /*3f510*/  STL [R1+0x338], R2 ;  /* 0x0003380201007387 */ /* 0x0003e20000100800 */
[----:B------:R-:W-:Y:S02]  /*3f520*/  IADD3.X R84, PT, PT, R85, UR14, RZ, P6, !PT ;  /* 0x0000000e55547c10 */ /* 0x000fe4000b7fe4ff */
[----:B0-----:R-:W-:Y:S02]  /*3f530*/  IADD3.X R8, PT, PT, R141, UR14, RZ, P4, !PT ;  /* 0x0000000e8d087c10 */ /* 0x001fe4000a7fe4ff */
[----:B------:R-:W3:Y:S01]  /*3f540*/  LDL.LU.64 R140, [R1+0x360] ;  /* 0x00036000018c7983 */ /* 0x000ee20000300a00 */
[----:B-1----:R-:W-:-:S03]  /*3f550*/  IADD3.X R2, PT, PT, R121, UR14, RZ, P5, !PT ;  /* 0x0000000e79027c10 */ /* 0x002fc6000affe4ff */
[----:B------:R0:W-:Y:S04]  /*3f560*/  STL [R1+0x33c], R8 ;  /* 0x00033c0801007387 */ /* 0x0001e80000100800 */
[----:B------:R4:W-:Y:S01]  /*3f570*/  STL [R1+0x340], R2 ;  /* 0x0003400201007387 */ /* 0x0009e20000100800 */
[----:B0-----:R-:W-:-:S03]  /*3f580*/  IADD3 R8, P1, PT, R122, UR12, RZ ;  /* 0x0000000c7a087c10 */ /* 0x001fc6000ff3e0ff */
[----:B------:R0:W-:Y:S01]  /*3f590*/  STL [R1+0x344], R84 ;  /* 0x0003445401007387 */ /* 0x0001e20000100800 */
[----:B----4-:R-:W-:-:S03]  /*3f5a0*/  IADD3 R2, P4, PT, R164, UR12, RZ ;  /* 0x0000000ca4027c10 */ /* 0x010fc6000ff9e0ff */
[----:B------:R-:W-:Y:S01]  /*3f5b0*/  STL [R1+0x2344], R8 ;  /* 0x0023440801007387 */ /* 0x000fe20000100800 */
[----:B0-----:R-:W-:-:S03]  /*3f5c0*/  IADD3 R84, P5, PT, R124, UR12, RZ ;  /* 0x0000000c7c547c10 */ /* 0x001fc6000ffbe0ff */
[----:B------:R0:W-:Y:S04]  /*3f5d0*/  STL [R1+0x2348], R2 ;  /* 0x0023480201007387 */ /* 0x0001e80000100800 */
[----:B------:R1:W-:Y:S01]  /*3f5e0*/  STL [R1+0x234c], R84 ;  /* 0x00234c5401007387 */ /* 0x0003e20000100800 */
[----:B0-----:R-:W-:-:S03]  /*3f5f0*/  IADD3.X R2, PT, PT, R123, UR14, RZ, P1, !PT ;  /* 0x0000000e7b027c10 */ /* 0x001fc60008ffe4ff */
[----:B-1----:R-:W4:Y:S01]  /*3f600*/  LDL.LU.64 R84, [R1+0x368] ;  /* 0x0003680001547983 */ /* 0x002f220000300a00 */
        /* <DEDUP_REMOVED lines=8> */
[----:B------:R-:W-:Y:S01]  /*3f690*/  STL [R1+0x350], R2 ;  /* 0x0003500201007387 */ /* 0x000fe20000100800 */
[----:B0-----:R-:W-:-:S03]  /*3f6a0*/  IADD3 R8, P1, PT, R62, UR12, RZ ;  /* 0x0000000c3e087c10 */ /* 0x001fc6000ff3e0ff */
        /* <DEDUP_REMOVED lines=11> */
[----:B0-----:R-:W-:-:S03]  /*3f760*/  IADD3.X R8, PT, PT, R5, UR14, RZ, P4, !PT ;  /* 0x0000000e05087c10 */ /* 0x001fc6000a7fe4ff */
[----:B------:R-:W3:Y:S01]  /*3f770*/  LDL.LU.64 R4, [R1+0x380] ;  /* 0x0003800001047983 */ /* 0x000ee20000300a00 */
[----:B-1----:R-:W-:-:S03]  /*3f780*/  IADD3.X R2, PT, PT, R65, UR14, RZ, P5, !PT ;  /* 0x0000000e41027c10 */ /* 0x002fc6000affe4ff */
[----:B------:R0:W-:Y:S01]  /*3f790*/  STL [R1+0x35c], R8 ;  /* 0x00035c0801007387 */ /* 0x0001e20000100800 */
[----:B------:R-:W-:-:S03]  /*3f7a0*/  IADD3 R88, P1, PT, R66, UR12, RZ ;  /* 0x0000000c42587c10 */ /* 0x000fc6000ff3e0ff */
[----:B------:R4:W-:Y:S01]  /*3f7b0*/  STL [R1+0x360], R2 ;  /* 0x0003600201007387 */ /* 0x0009e20000100800 */
[----:B0-----:R-:W-:-:S05]  /*3f7c0*/  IADD3.X R8, PT, PT, R141, UR14, RZ, P6, !PT ;  /* 0x0000000e8d087c10 */ /* 0x001fca000b7fe4ff */
[----:B------:R0:W-:Y:S01]  /*3f7d0*/  STL [R1+0x364], R8 ;  /* 0x0003640801007387 */ /* 0x0001e20000100800 */
[----:B----4-:R-:W-:-:S03]  /*3f7e0*/  IADD3 R2, P4, PT, R84, UR12, RZ ;  /* 0x0000000c54027c10 */ /* 0x010fc6000ff9e0ff */
[----:B------:R1:W-:Y:S01]  /*3f7f0*/  STL [R1+0x2364], R88 ;  /* 0x0023645801007387 */ /* 0x0003e20000100800 */
[----:B0-----:R-:W-:-:S03]  /*3f800*/  IADD3 R8, P5, PT, R68, UR12, RZ ;  /* 0x0000000c44087c10 */ /* 0x001fc6000ffbe0ff */
[----:B------:R0:W-:Y:S04]  /*3f810*/  STL [R1+0x2368], R2 ;  /* 0x0023680201007387 */ /* 0x0001e80000100800 */
[----:B------:R4:W-:Y:S01]  /*3f820*/  STL [R1+0x236c], R8 ;  /* 0x00236c0801007387 */ /* 0x0009e20000100800 */
[----:B-1----:R-:W-:Y:S02]  /*3f830*/  IADD3 R88, P6, PT, R164, UR12, RZ ;  /* 0x0000000ca4587c10 */ /* 0x002fe4000ffde0ff */
[----:B0-----:R-:W-:Y:S02]  /*3f840*/  IADD3.X R2, PT, PT, R67, UR14, RZ, P1, !PT ;  /* 0x0000000e43027c10 */ /* 0x001fe40008ffe4ff */
[----:B----4-:R-:W-:Y:S01]  /*3f850*/  IADD3.X R8, PT, PT, R85, UR14, RZ, P4, !PT ;  /* 0x0000000e55087c10 */ /* 0x010fe2000a7fe4ff */
[----:B------:R-:W-:Y:S04]  /*3f860*/  STL [R1+0x2370], R88 ;  /* 0x0023705801007387 */ /* 0x000fe80000100800 */
[----:B------:R-:W4:Y:S04]  /*3f870*/  LDL.LU.64 R140, [R1+0x388] ;  /* 0x00038800018c7983 */ /* 0x000f280000300a00 */
[----:B------:R0:W-:Y:S04]  /*3f880*/  STL [R1+0x368], R2 ;  /* 0x0003680201007387 */ /* 0x0001e80000100800 */
[----:B------:R1:W-:Y:S04]  /*3f890*/  STL [R1+0x36c], R8 ;  /* 0x00036c0801007387 */ /* 0x0003e80000100800 */
[----:B------:R-:W4:Y:S01]  /*3f8a0*/  LDL.LU.64 R84, [R1+0x390] ;  /* 0x0003900001547983 */ /* 0x000f220000300a00 */
[----:B0-----:R-:W-:-:S02]  /*3f8b0*/  IADD3.X R2, PT, PT, R69, UR14, RZ, P5, !PT ;  /* 0x0000000e45027c10 */ /* 0x001fc4000affe4ff */
[----:B-1----:R-:W-:-:S03]  /*3f8c0*/  IADD3.X R8, PT, PT, R165, UR14, RZ, P6, !PT ;  /* 0x0000000ea5087c10 */ /* 0x002fc6000b7fe4ff */
[----:B------:R0:W-:Y:S04]  /*3f8d0*/  STL [R1+0x370], R2 ;  /* 0x0003700201007387 */ /* 0x0001e80000100800 */
[----:B------:R1:W-:Y:S01]  /*3f8e0*/  STL [R1+0x374], R8 ;  /* 0x0003740801007387 */ /* 0x0003e20000100800 */
[----:B0-----:R-:W-:Y:S02]  /*3f8f0*/  IADD3 R2, P1, PT, R70, UR12, RZ ;  /* 0x0000000c46027c10 */ /* 0x001fe4000ff3e0ff */
[----:B-1----:R-:W-:-:S03]  /*3f900*/  IADD3 R8, P5, PT, R126, UR12, RZ ;  /* 0x0000000c7e087c10 */ /* 0x002fc6000ffbe0ff */
[----:B------:R-:W-:Y:S01]  /*3f910*/  STL [R1+0x2374], R2 ;  /* 0x0023740201007387 */ /* 0x000fe20000100800 */
[----:B--2---:R-:W-:-:S05]  /*3f920*/  IADD3 R88, P4, PT, R86, UR12, RZ ;  /* 0x0000000c56587c10 */ /* 0x004fca000ff9e0ff */
[----:B------:R0:W-:Y:S04]  /*3f930*/  STL [R1+0x2378], R88 ;  /* 0x0023785801007387 */ /* 0x0001e80000100800 */
[----:B------:R1:W-:Y:S01]  /*3f940*/  STL [R1+0x237c], R8 ;  /* 0x00237c0801007387 */ /* 0x0003e20000100800 */
[----:B0-----:R-:W-:Y:S02]  /*3f950*/  IADD3.X R88, PT, PT, R71, UR14, RZ, P1, !PT ;  /* 0x0000000e47587c10 */ /* 0x001fe40008ffe4ff */
[----:B---3--:R-:W-:Y:S02]  /*3f960*/  IADD3 R2, P6, PT, R4, UR12, RZ ;  /* 0x0000000c04027c10 */ /* 0x008fe4000ffde0ff */
[----:B-1----:R-:W-:-:S03]  /*3f970*/  IADD3.X R8, PT, PT, R87, UR14, RZ, P4, !PT ;  /* 0x0000000e57087c10 */ /* 0x002fc6000a7fe4ff */
[----:B------:R0:W-:Y:S04]  /*3f980*/  STL [R1+0x2380], R2 ;  /* 0x0023800201007387 */ /* 0x0001e80000100800 */
[----:B------:R1:W-:Y:S04]  /*3f990*/  STL [R1+0x378], R88 ;  /* 0x0003785801007387 */ /* 0x0003e80000100800 */
[----:B------:R-:W2:Y:S01]  /*3f9a0*/  LDL.LU.64 R86, [R1+0x398] ;  /* 0x0003980001567983 */ /* 0x000ea20000300a00 */
[----:B0-----:R-:W-:-:S03]  /*3f9b0*/  IADD3.X R2, PT, PT, R127, UR14, RZ, P5, !PT ;  /* 0x0000000e7f027c10 */ /* 0x001fc6000affe4ff */
[----:B------:R0:W-:Y:S04]  /*3f9c0*/  STL [R1+0x37c], R8 ;  /* 0x00037c0801007387 */ /* 0x0001e80000100800 */
[----:B------:R3:W-:Y:S01]  /*3f9d0*/  STL [R1+0x380], R2 ;  /* 0x0003800201007387 */ /* 0x0007e20000100800 */
[----:B-1----:R-:W-:Y:S02]  /*3f9e0*/  IADD3 R88, P1, PT, R128, UR12, RZ ;  /* 0x0000000c80587c10 */ /* 0x002fe4000ff3e0ff */
[----:B0-----:R-:W-:Y:S02]  /*3f9f0*/  IADD3.X R8, PT, PT, R5, UR14, RZ, P6, !PT ;  /* 0x0000000e05087c10 */ /* 0x001fe4000b7fe4ff */
[----:B------:R-:W2:Y:S01]  /*3fa00*/  LDL.LU.64 R4, [R1+0x3a0] ;  /* 0x0003a00001047983 */ /* 0x000ea20000300a00 */
[----:B---3--:R-:W0:Y:S03]  /*3fa10*/  LDC R2, c[0x0][0x3a0] ;  /* 0x0000e800ff027b82 */ /* 0x008e260000000800 */
[----:B------:R1:W-:Y:S04]  /*3fa20*/  STL [R1+0x384], R8 ;  /* 0x0003840801007387 */ /* 0x0003e80000100800 */
[----:B------:R3:W-:Y:S01]  /*3fa30*/  STL [R1+0x2384], R88 ;  /* 0x0023845801007387 */ /* 0x0007e20000100800 */
[----:B-1----:R-:W-:-:S02]  /*3fa40*/  IADD3 R8, P5, PT, R130, UR12, RZ ;  /* 0x0000000c82087c10 */ /* 0x002fc4000ffbe0ff */
[----:B----4-:R-:W-:-:S05]  /*3fa50*/  IADD3 R91, P4, PT, R140, UR12, RZ ;  /* 0x0000000c8c5b7c10 */ /* 0x010fca000ff9e0ff */
[----:B------:R1:W-:Y:S04]  /*3fa60*/  STL [R1+0x2388], R91 ;  /* 0x0023885b01007387 */ /* 0x0003e80000100800 */
[----:B------:R4:W-:Y:S01]  /*3fa70*/  STL [R1+0x238c], R8 ;  /* 0x00238c0801007387 */ /* 0x0009e20000100800 */
[----:B---3--:R-:W-:Y:S02]  /*3fa80*/  IADD3 R88, P6, PT, R84, UR12, RZ ;  /* 0x0000000c54587c10 */ /* 0x008fe4000ffde0ff */
[----:B-1----:R-:W-:Y:S01]  /*3fa90*/  IADD3.X R91, PT, PT, R129, UR14, RZ, P1, !PT ;  /* 0x0000000e815b7c10 */ /* 0x002fe20008ffe4ff */
[----:B----4-:R-:W3:Y:S04]  /*3faa0*/  LDL.LU R8, [R1+0x1580] ;  /* 0x0015800001087983 */ /* 0x010ee80000300800 */
[----:B------:R1:W-:Y:S04]  /*3fab0*/  STL [R1+0x2390], R88 ;  /* 0x0023905801007387 */ /* 0x0003e80000100800 */
[----:B------:R-:W-:Y:S04]  /*3fac0*/  STL [R1+0x388], R91 ;  /* 0x0003885b01007387 */ /* 0x000fe80000100800 */
[----:B------:R-:W4:Y:S01]  /*3fad0*/  LDL.LU.64 R164, [R1+0x3a8] ;  /* 0x0003a80001a47983 */ /* 0x000f220000300a00 */
[----:B-1----:R-:W-:-:S05]  /*3fae0*/  IADD3.X R88, PT, PT, R141, UR14, RZ, P4, !PT ;  /* 0x0000000e8d587c10 */ /* 0x002fca000a7fe4ff */
[----:B------:R1:W-:Y:S02]  /*3faf0*/  STL [R1+0x38c], R88 ;  /* 0x00038c5801007387 */ /* 0x0003e40000100800 */
[----:B-1----:R-:W-:Y:S02]  /*3fb00*/  IADD3.X R88, PT, PT, R85, UR14, RZ, P6, !PT ;  /* 0x0000000e55587c10 */ /* 0x002fe4000b7fe4ff */
[----:B------:R-:W4:Y:S01]  /*3fb10*/  LDL.LU.64 R84, [R1+0x3b0] ;  /* 0x0003b00001547983 */ /* 0x000f220000300a00 */
[----:B------:R-:W-:-:S05]  /*3fb20*/  IADD3.X R91, PT, PT, R131, UR14, RZ, P5, !PT ;  /* 0x0000000e835b7c10 */ /* 0x000fca000affe4ff */
[----:B------:R1:W-:Y:S04]  /*3fb30*/  STL [R1+0x390], R91 ;  /* 0x0003905b01007387 */ /* 0x0003e80000100800 */
[----:B------:R2:W-:Y:S01]  /*3fb40*/  STL [R1+0x394], R88 ;  /* 0x0003945801007387 */ /* 0x0005e20000100800 */
[----:B------:R-:W-:Y:S02]  /*3fb50*/  IADD3 R99, P5, PT, R74, UR12, RZ ;  /* 0x0000000c4a637c10 */ /* 0x000fe4000ffbe0ff */
[----:B-1----:R-:W-:-:S05]  /*3fb60*/  IADD3 R91, P1, PT, R72, UR12, RZ ;  /* 0x0000000c485b7c10 */ /* 0x002fca000ff3e0ff */
[----:B------:R-:W-:Y:S01]  /*3fb70*/  STL [R1+0x2394], R91 ;  /* 0x0023945b01007387 */ /* 0x000fe20000100800 */
[----:B--2---:R-:W-:-:S05]  /*3fb80*/  IADD3 R88, P4, PT, R86, UR12, RZ ;  /* 0x0000000c56587c10 */ /* 0x004fca000ff9e0ff */
[----:B------:R1:W-:Y:S01]  /*3fb90*/  STL [R1+0x2398], R88 ;  /* 0x0023985801007387 */ /* 0x0003e20000100800 */
[----:B------:R-:W-:Y:S02]  /*3fba0*/  IADD3.X R87, PT, PT, R87, UR14, RZ, P4, !PT ;  /* 0x0000000e57577c10 */ /* 0x000fe4000a7fe4ff */
[----:B------:R-:W-:Y:S01]  /*3fbb0*/  IADD3.X R86, PT, PT, R75, UR14, RZ, P5, !PT ;  /* 0x0000000e4b567c10 */ /* 0x000fe2000affe4ff */
[----:B------:R-:W-:Y:S01]  /*3fbc0*/  STL [R1+0x239c], R99 ;  /* 0x00239c6301007387 */ /* 0x000fe20000100800 */
[----:B-1----:R-:W-:Y:S02]  /*3fbd0*/  IADD3.X R88, PT, PT, R73, UR14, RZ, P1, !PT ;  /* 0x0000000e49587c10 */ /* 0x002fe40008ffe4ff */
[----:B------:R-:W-:-:S04]  /*3fbe0*/  IADD3 R91, P6, PT, R4, UR12, RZ ;  /* 0x0000000c045b7c10 */ /* 0x000fc8000ffde0ff */
[----:B------:R-:W-:Y:S01]  /*3fbf0*/  IADD3.X R5, PT, PT, R5, UR14, RZ, P6, !PT ;  /* 0x0000000e05057c10 */ /* 0x000fe2000b7fe4ff */
[----:B------:R-:W-:Y:S04]  /*3fc00*/  STL [R1+0x23a0], R91 ;  /* 0x0023a05b01007387 */ /* 0x000fe80000100800 */
[----:B------:R-:W-:Y:S04]  /*3fc10*/  STL [R1+0x398], R88 ;  /* 0x0003985801007387 */ /* 0x000fe80000100800 */
[----:B------:R-:W-:Y:S04]  /*3fc20*/  STL [R1+0x39c], R87 ;  /* 0x00039c5701007387 */ /* 0x000fe80000100800 */
[----:B------:R-:W2:Y:S04]  /*3fc30*/  LDL.LU.64 R140, [R1+0x3b8] ;  /* 0x0003b800018c7983 */ /* 0x000ea80000300a00 */
[----:B------:R1:W-:Y:S04]  /*3fc40*/  STL [R1+0x3a0], R86 ;  /* 0x0003a05601007387 */ /* 0x0003e80000100800 */
[----:B------:R-:W2:Y:S04]  /*3fc50*/  LDL.LU R4, [R1+0x4c] ;  /* 0x00004c0001047983 */ /* 0x000ea80000300800 */
[----:B------:R0:W-:Y:S01]  /*3fc60*/  STL [R1+0x3a4], R5 ;  /* 0x0003a40501007387 */ /* 0x0001e20000100800 */
[----:B-1----:R-:W-:-:S02]  /*3fc70*/  IADD3 R86, P5, PT, R78, UR12, RZ ;  /* 0x0000000c4e567c10 */ /* 0x002fc4000ffbe0ff */
[----:B0-----:R-:W-:Y:S01]  /*3fc80*/  IADD3 R5, P1, PT, R76, UR12, RZ ;  /* 0x0000000c4c057c10 */ /* 0x001fe2000ff3e0ff */
[----:B---3--:R-:W-:-:S04]  /*3fc90*/  VIADD R8, R8, 0x1 ;  /* 0x0000000108087836 */ /* 0x008fc80000000000 */
[----:B------:R0:W-:Y:S01]  /*3fca0*/  STL [R1+0x23a4], R5 ;  /* 0x0023a40501007387 */ /* 0x0001e20000100800 */
[----:B----4-:R-:W-:Y:S02]  /*3fcb0*/  IADD3 R87, P4, PT, R164, UR12, RZ ;  /* 0x0000000ca4577c10 */ /* 0x010fe4000ff9e0ff */
[----:B0-----:R-:W-:-:S03]  /*3fcc0*/  IADD3.X R5, PT, PT, R77, UR14, RZ, P1, !PT ;  /* 0x0000000e4d057c10 */ /* 0x001fc60008ffe4ff */
[----:B------:R-:W-:Y:S04]  /*3fcd0*/  STL [R1+0x23a8], R87 ;  /* 0x0023a85701007387 */ /* 0x000fe80000100800 */
[----:B------:R-:W-:Y:S04]  /*3fce0*/  STL [R1+0x1580], R8 ;  /* 0x0015800801007387 */ /* 0x000fe80000100800 */
[----:B------:R0:W-:Y:S04]  /*3fcf0*/  STL [R1+0x23ac], R86 ;  /* 0x0023ac5601007387 */ /* 0x0001e80000100800 */
[----:B------:R1:W-:Y:S01]  /*3fd00*/  STL [R1+0x3a8], R5 ;  /* 0x0003a80501007387 */ /* 0x0003e20000100800 */
[----:B------:R-:W-:-:S03]  /*3fd10*/  IADD3 R88, P1, PT, R84, UR12, RZ ;  /* 0x0000000c54587c10 */ /* 0x000fc6000ff3e0ff */
[----:B0-----:R-:W3:Y:S01]  /*3fd20*/  LDL.LU.64 R86, [R1+0x3c0] ;  /* 0x0003c00001567983 */ /* 0x001ee20000300a00 */
[----:B------:R-:W-:-:S03]  /*3fd30*/  IADD3.X R91, PT, PT, R165, UR14, RZ, P4, !PT ;  /* 0x0000000ea55b7c10 */ /* 0x000fc6000a7fe4ff */
[----:B-1----:R-:W4:Y:S04]  /*3fd40*/  LDL.LU R5, [R1+0x48] ;  /* 0x0000480001057983 */ /* 0x002f280000300800 */
[----:B------:R0:W-:Y:S04]  /*3fd50*/  STL [R1+0x23b0], R88 ;  /* 0x0023b05801007387 */ /* 0x0001e80000100800 */
[----:B------:R-:W4:Y:S01]  /*3fd60*/  LDL.LU.64 R164, [R1+0x3c8] ;  /* 0x0003c80001a47983 */ /* 0x000f220000300a00 */
[----:B------:R-:W-:Y:S01]  /*3fd70*/  IMAD R2, R8, -0x100, R2 ;  /* 0xffffff0008027824 */ /* 0x000fe200078e0202 */
[----:B------:R-:W-:-:S02]  /*3fd80*/  IADD3.X R8, PT, PT, R85, UR14, RZ, P1, !PT ;  /* 0x0000000e55087c10 */ /* 0x000fc40008ffe4ff */
[----:B0-----:R-:W-:Y:S01]  /*3fd90*/  IADD3.X R88, PT, PT, R79, UR14, RZ, P5, !PT ;  /* 0x0000000e4f587c10 */ /* 0x001fe2000affe4ff */
[----:B------:R0:W-:Y:S04]  /*3fda0*/  STL [R1+0x3ac], R91 ;  /* 0x0003ac5b01007387 */ /* 0x0001e80000100800 */
[----:B------:R-:W-:Y:S04]  /*3fdb0*/  STL [R1+0x3b0], R88 ;  /* 0x0003b05801007387 */ /* 0x000fe80000100800 */
[----:B------:R-:W4:Y:S01]  /*3fdc0*/  LDL.LU.64 R84, [R1+0x29b8] ;  /* 0x0029b80001547983 */ /* 0x000f220000300a00 */
[----:B0-----:R-:W-:-:S03]  /*3fdd0*/  IADD3 R91, P4, PT, R80, UR12, RZ ;  /* 0x0000000c505b7c10 */ /* 0x001fc6000ff9e0ff */
[----:B------:R0:W-:Y:S04]  /*3fde0*/  STL [R1+0x3b4], R8 ;  /* 0x0003b40801007387 */ /* 0x0001e80000100800 */
[----:B------:R-:W-:Y:S01]  /*3fdf0*/  STL [R1+0x23b4], R91 ;  /* 0x0023b45b01007387 */ /* 0x000fe20000100800 */
[----:B0-----:R-:W-:Y:S02]  /*3fe00*/  IADD3 R8, P6, PT, R132, UR12, RZ ;  /* 0x0000000c84087c10 */ /* 0x001fe4000ffde0ff */
[----:B------:R-:W-:Y:S02]  /*3fe10*/  ISETP.GT.AND P1, PT, R2, RZ, PT ;  /* 0x000000ff0200720c */ /* 0x000fe40003f24270 */
[----:B------:R-:W-:Y:S02]  /*3fe20*/  PRMT R0, RZ, 0x7610, R0 ;  /* 0x00007610ff007816 */ /* 0x000fe40000000000 */
[----:B--2---:R-:W-:-:S05]  /*3fe30*/  IADD3 R88, P5, PT, R140, UR12, RZ ;  /* 0x0000000c8c587c10 */ /* 0x004fca000ffbe0ff */
[----:B------:R0:W-:Y:S04]  /*3fe40*/  STL [R1+0x23b8], R88 ;  /* 0x0023b85801007387 */ /* 0x0001e80000100800 */
[----:B------:R1:W-:Y:S01]  /*3fe50*/  STL [R1+0x23bc], R8 ;  /* 0x0023bc0801007387 */ /* 0x0003e20000100800 */
[----:B0-----:R-:W-:Y:S02]  /*3fe60*/  IADD3.X R88, PT, PT, R81, UR14, RZ, P4, !PT ;  /* 0x0000000e51587c10 */ /* 0x001fe4000a7fe4ff */
[----:B-1----:R-:W-:-:S03]  /*3fe70*/  IADD3.X R8, PT, PT, R141, UR14, RZ, P5, !PT ;  /* 0x0000000e8d087c10 */ /* 0x002fc6000affe4ff */
[----:B------:R0:W-:Y:S01]  /*3fe80*/  STL [R1+0x3b8], R88 ;  /* 0x0003b85801007387 */ /* 0x0001e20000100800 */
[----:B------:R-:W-:-:S03]  /*3fe90*/  IADD3 R4, P4, PT, R4, UR13, RZ ;  /* 0x0000000d04047c10 */ /* 0x000fc6000ff9e0ff */
[----:B------:R-:W2:Y:S04]  /*3fea0*/  LDL.LU.64 R140, [R1+0x3e0] ;  /* 0x0003e000018c7983 */ /* 0x000ea80000300a00 */
[----:B------:R3:W-:Y:S01]  /*3feb0*/  STL [R1+0x3bc], R8 ;  /* 0x0003bc0801007387 */ /* 0x0007e20000100800 */
[----:B0-----:R-:W-:-:S03]  /*3fec0*/  IADD3.X R88, PT, PT, R133, UR14, RZ, P6, !PT ;  /* 0x0000000e85587c10 */ /* 0x001fc6000b7fe4ff */
[----:B------:R-:W-:Y:S04]  /*3fed0*/  STL [R1+0x4c], R4 ;  /* 0x00004c0401007387 */ /* 0x000fe80000100800 */
[----:B------:R0:W-:Y:S01]  /*3fee0*/  STL [R1+0x21c4], R88 ;  /* 0x0021c45801007387 */ /* 0x0001e20000100800 */
[----:B---3--:R-:W-:Y:S02]  /*3fef0*/  IADD3 R8, P5, PT, R86, UR12, RZ ;  /* 0x0000000c56087c10 */ /* 0x008fe4000ffbe0ff */
[----:B----4-:R-:W-:-:S03]  /*3ff00*/  IADD3.X R5, PT, PT, R5, UR9, RZ, P4, !PT ;  /* 0x0000000905057c10 */ /* 0x010fc6000a7fe4ff */
[----:B------:R1:W-:Y:S01]  /*3ff10*/  STL [R1+0x23c0], R8 ;  /* 0x0023c00801007387 */ /* 0x0003e20000100800 */
[----:B0-----:R-:W-:Y:S02]  /*3ff20*/  IADD3 R88, P4, PT, R134, UR12, RZ ;  /* 0x0000000c86587c10 */ /* 0x001fe4000ff9e0ff */
[----:B------:R-:W-:Y:S01]  /*3ff30*/  IADD3.X R91, PT, PT, R87, UR14, RZ, P5, !PT ;  /* 0x0000000e575b7c10 */ /* 0x000fe2000affe4ff */
[----:B------:R-:W3:Y:S01]  /*3ff40*/  @P1 LDG.E.U16 R0, desc[UR20][R4.64] ;  /* 0x0000001404001981 */ /* 0x000ee2000c1e1500 */
[----:B-1----:R-:W-:-:S03]  /*3ff50*/  IADD3 R8, P6, PT, R164, UR12, RZ ;  /* 0x0000000ca4087c10 */ /* 0x002fc6000ffde0ff */
[----:B------:R0:W-:Y:S04]  /*3ff60*/  STL [R1+0x23c4], R88 ;  /* 0x0023c45801007387 */ /* 0x0001e80000100800 */
[----:B------:R-:W-:Y:S04]  /*3ff70*/  STL [R1+0x48], R5 ;  /* 0x0000480501007387 */ /* 0x000fe80000100800 */
[----:B------:R1:W-:Y:S01]  /*3ff80*/  STL [R1+0x23c8], R8 ;  /* 0x0023c80801007387 */ /* 0x0003e20000100800 */
[----:B0-----:R-:W-:-:S03]  /*3ff90*/  IADD3.X R88, PT, PT, R135, UR14, RZ, P4, !PT ;  /* 0x0000000e87587c10 */ /* 0x001fc6000a7fe4ff */
[----:B------:R-:W4:Y:S01]  /*3ffa0*/  LDL.LU.64 R86, [R1+0x29b0] ;  /* 0x0029b00001567983 */ /* 0x000f220000300a00 */
[----:B-1----:R-:W-:-:S03]  /*3ffb0*/  IADD3.X R8, PT, PT, R165, UR14, RZ, P6, !PT ;  /* 0x0000000ea5087c10 */ /* 0x002fc6000b7fe4ff */
[----:B------:R-:W-:Y:S04]  /*3ffc0*/  STL [R1+0x3c0], R91 ;  /* 0x0003c05b01007387 */ /* 0x000fe80000100800 */
[----:B------:R-:W-:Y:S04]  /*3ffd0*/  STL [R1+0x3c8], R88 ;  /* 0x0003c85801007387 */ /* 0x000fe80000100800 */
[----:B------:R0:W-:Y:S04]  /*3ffe0*/  STL [R1+0x3cc], R8 ;  /* 0x0003cc0801007387 */ /* 0x0001e80000100800 */
[----:B------:R-:W4:Y:S04]  /*3fff0*/  LDL.LU R4, [R1+0x1584] ;  /* 0x0015840001047983 */ /* 0x000f280000300800 */
[----:B------:R-:W4:Y:S01]  /*40000*/  LDL.LU R5, [R1+0x1588] ;  /* 0x0015880001057983 */ /* 0x000f220000300800 */
[----:B0-----:R-:W-:-:S03]  /*40010*/  IADD3 R8, P6, PT, R136, UR12, RZ ;  /* 0x0000000c88087c10 */ /* 0x001fc6000ffde0ff */
[----:B------:R-:W4:Y:S01]  /*40020*/  LDL.LU R165, [R1+0x1590] ;  /* 0x0015900001a57983 */ /* 0x000f220000300800 */
[----:B------:R-:W-:Y:S02]  /*40030*/  ISETP.GT.AND P4, PT, R2, 0x1, PT ;  /* 0x000000010200780c */ /* 0x000fe40003f84270 */
[----:B------:R-:W-:Y:S01]  /*40040*/  PRMT R89, RZ, 0x7610, R89 ;  /* 0x00007610ff597816 */ /* 0x000fe20000000059 */
[----:B---3--:R2:W-:Y:S04]  /*40050*/  STL [R1+0x2c0], R0 ;  /* 0x0002c00001007387 */ /* 0x0085e80000100800 */
[----:B------:R-:W-:Y:S04]  /*40060*/  STL [R1+0x21c8], R8 ;  /* 0x0021c80801007387 */ /* 0x000fe80000100800 */
[----:B------:R-:W3:Y:S01]  /*40070*/  LDL.LU R164, [R1+0x158c] ;  /* 0x00158c0001a47983 */ /* 0x000ee20000300800 */
[----:B--2---:R-:W-:-:S05]  /*40080*/  IADD3 R0, P1, PT, R140, UR12, RZ ;  /* 0x0000000c8c007c10 */ /* 0x004fca000ff3e0ff */
[----:B------:R0:W-:Y:S01]  /*40090*/  STL [R1+0x21cc], R0 ;  /* 0x0021cc0001007387 */ /* 0x0001e20000100800 */
[----:B------:R-:W-:-:S03]  /*400a0*/  IADD3.X R88, PT, PT, R141, UR14, RZ, P1, !PT ;  /* 0x0000000e8d587c10 */ /* 0x000fc60008ffe4ff */
[----:B------:R-:W2:Y:S01]  /*400b0*/  LDL.LU R151, [R1+0x1598] ;  /* 0x0015980001977983 */ /* 0x000ea20000300800 */
[----:B0-----:R-:W-:-:S03]  /*400c0*/  IADD3.X R0, PT, PT, R137, UR14, RZ, P6, !PT ;  /* 0x0000000e89007c10 */ /* 0x001fc6000b7fe4ff */
[----:B------:R-:W2:Y:S01]  /*400d0*/  LDL.LU R91, [R1+0x15a0] ;  /* 0x0015a000015b7983 */ /* 0x000ea20000300800 */
[----:B------:R-:W-:-:S03]  /*400e0*/  IADD3 R8, P1, PT, R82, UR12, RZ ;  /* 0x0000000c52087c10 */ /* 0x000fc6000ff3e0ff */
[----:B------:R0:W-:Y:S01]  /*400f0*/  STL [R1+0x3e0], R0 ;  /* 0x0003e00001007387 */ /* 0x0001e20000100800 */
[----:B----4-:R-:W-:-:S04]  /*40100*/  IADD3 R5, P5, PT, R5, UR13, RZ ;  /* 0x0000000d05057c10 */ /* 0x010fc8000ffbe0ff */
[----:B------:R-:W-:Y:S01]  /*40110*/  IADD3.X R4, PT, PT, R4, UR9, RZ, P5, !PT ;  /* 0x0000000904047c10 */ /* 0x000fe2000affe4ff */
[----:B------:R1:W-:Y:S04]  /*40120*/  STL [R1+0x1588], R5 ;  /* 0x0015880501007387 */ /* 0x0003e80000100800 */
[----:B0-----:R-:W4:Y:S04]  /*40130*/  LDL.LU R0, [R1+0x15a8] ;  /* 0x0015a80001007983 */ /* 0x001f280000300800 */
[----:B------:R0:W-:Y:S01]  /*40140*/  STL [R1+0x3e4], R88 ;  /* 0x0003e45801007387 */ /* 0x0001e20000100800 */
[----:B-1----:R-:W-:-:S03]  /*40150*/  @P4 LOP3.LUT R5, R5, R4, RZ, 0x3c, !PT ;  /* 0x0000000405054212 */ /* 0x002fc600078e3cff */
[----:B------:R-:W2:Y:S04]  /*40160*/  LDL.LU.64 R140, [R1+0x3f0] ;  /* 0x0003f000018c7983 */ /* 0x000ea80000300a00 */
[----:B------:R-:W2:Y:S04]  /*40170*/  LDL.LU R158, [R1+0x1594] ;  /* 0x00159400019e7983 */ /* 0x000ea80000300800 */
[----:B------:R1:W-:Y:S04]  /*40180*/  STL [R1+0x21d0], R8 ;  /* 0x0021d00801007387 */ /* 0x0003e80000100800 */
[----:B------:R1:W-:Y:S01]  /*40190*/  STL [R1+0x1584], R4 ;  /* 0x0015840401007387 */ /* 0x0003e20000100800 */
[----:B------:R-:W-:-:S02]  /*401a0*/  ISETP.GT.AND P6, PT, R2, 0x2, PT ;  /* 0x000000020200780c */ /* 0x000fc40003fc4270 */
[----:B------:R-:W-:Y:S01]  /*401b0*/  IADD3 R165, P5, PT, R165, UR13, RZ ;  /* 0x0000000da5a57c10 */ /* 0x000fe2000ffbe0ff */
[----:B------:R-:W2:Y:S01]  /*401c0*/  LDL.LU R99, [R1+0x159c] ;  /* 0x00159c0001637983 */ /* 0x000ea20000300800 */
[----:B------:R-:W-:Y:S02]  /*401d0*/  PRMT R143, RZ, 0x7610, R143 ;  /* 0x00007610ff8f7816 */ /* 0x000fe4000000008f */
[----:B0-----:R-:W-:Y:S01]  /*401e0*/  IADD3.X R88, PT, PT, R83, UR14, RZ, P1, !PT ;  /* 0x0000000e53587c10 */ /* 0x001fe20008ffe4ff */
[----:B-1----:R-:W2:Y:S01]  /*401f0*/  LDL.LU R8, [R1+0x15a4] ;  /* 0x0015a40001087983 */ /* 0x002ea20000300800 */
[----:B------:R-:W-:-:S04]  /*40200*/  @P4 LOP3.LUT R4, R5, R4, RZ, 0x3c, !PT ;  /* 0x0000000405044212 */ /* 0x000fc800078e3cff */
[----:B------:R-:W-:-:S05]  /*40210*/  @P4 LOP3.LUT R5, R5, R4, RZ, 0x3c, !PT ;  /* 0x0000000405054212 */ /* 0x000fca00078e3cff */
[----:B------:R0:W2:Y:S02]  /*40220*/  @P4 LDG.E.U16 R89, desc[UR20][R4.64] ;  /* 0x0000001404594981 */ /* 0x0000a4000c1e1500 */
[----:B0-----:R-:W-:Y:S02]  /*40230*/  @P6 IMAD.MOV.U32 R4, RZ, RZ, R165 ;  /* 0x000000ffff046224 */ /* 0x001fe400078e00a5 */
[----:B------:R0:W-:Y:S04]  /*40240*/  STL [R1+0x20d4], R88 ;  /* 0x0020d45801007387 */ /* 0x0001e80000100800 */
[----:B0-----:R-:W4:Y:S04]  /*40250*/  LDL.LU R88, [R1+0x29ac] ;  /* 0x0029ac0001587983 */ /* 0x001f280000300800 */
[----:B------:R-:W-:Y:S01]  /*40260*/  STL [R1+0x1590], R165 ;  /* 0x001590a501007387 */ /* 0x000fe20000100800 */
[----:B---3--:R-:W-:-:S05]  /*40270*/  IADD3.X R164, PT, PT, R164, UR9, RZ, P5, !PT ;  /* 0x00000009a4a47c10 */ /* 0x008fca000affe4ff */
[----:B------:R-:W-:-:S05]  /*40280*/  @P6 IMAD.MOV.U32 R5, RZ, RZ, R164 ;  /* 0x000000ffff056224 */ /* 0x000fca00078e00a4 */
[----:B------:R-:W3:Y:S04]  /*40290*/  @P6 LDG.E.U16 R143, desc[UR20][R4.64] ;  /* 0x00000014048f6981 */ /* 0x000ee8000c1e1500 */
[----:B------:R-:W-:Y:S04]  /*402a0*/  STL [R1+0x158c], R164 ;  /* 0x00158ca401007387 */ /* 0x000fe80000100800 */
[----:B--2---:R0:W-:Y:S04]  /*402b0*/  STL [R1+0x2bc], R89 ;  /* 0x0002bc5901007387 */ /* 0x0041e80000100800 */
[----:B0-----:R-:W2:Y:S04]  /*402c0*/  LDL.LU R89, [R1+0x29a8] ;  /* 0x0029a80001597983 */ /* 0x001ea80000300800 */
[----:B------:R-:W2:Y:S04]  /*402d0*/  LDL.LU R164, [R1+0x29a4] ;  /* 0x0029a40001a47983 */ /* 0x000ea80000300800 */
[----:B------:R-:W2:Y:S04]  /*402e0*/  LDL.LU R165, [R1+0x29a0] ;  /* 0x0029a00001a57983 */ /* 0x000ea80000300800 */
[----:B------:R-:W2:Y:S01]  /*402f0*/  LDL.LU.64 R4, [R1+0x3f8] ;  /* 0x0003f80001047983 */ /* 0x000ea20000300a00 */
[----:B------:R-:W-:-:S02]  /*40300*/  IADD3 R151, P5, PT, R151, UR13, RZ ;  /* 0x0000000d97977c10 */ /* 0x000fc4000ffbe0ff */
[----:B------:R-:W-:-:S03]  /*40310*/  IADD3 R91, P4, PT, R91, UR13, RZ ;  /* 0x0000000d5b5b7c10 */ /* 0x000fc6000ff9e0ff */
[----:B------:R-:W-:Y:S01]  /*40320*/  STL [R1+0x1598], R151 ;  /* 0x0015989701007387 */ /* 0x000fe20000100800 */
[----:B----4-:R-:W-:Y:S02]  /*40330*/  IADD3 R0, P1, PT, R0, UR13, RZ ;  /* 0x0000000d00007c10 */ /* 0x010fe4000ff3e0ff */
[----:B------:R-:W-:Y:S02]  /*40340*/  IADD3.X R158, PT, PT, R158, UR9, RZ, P5, !PT ;  /* 0x000000099e9e7c10 */ /* 0x000fe4000affe4ff */
[----:B------:R-:W-:Y:S02]  /*40350*/  IADD3.X R99, PT, PT, R99, UR9, RZ, P4, !PT ;  /* 0x0000000963637c10 */ /* 0x000fe4000a7fe4ff */
[----:B------:R-:W-:Y:S02]  /*40360*/  IADD3.X R8, PT, PT, R8, UR9, RZ, P1, !PT ;  /* 0x0000000908087c10 */ /* 0x000fe40008ffe4ff */
[C---:B------:R-:W-:Y:S02]  /*40370*/  ISETP.GT.AND P1, PT, R2.reuse, 0x3, PT ;  /* 0x000000030200780c */ /* 0x040fe40003f24270 */
[----:B------:R-:W-:-:S02]  /*40380*/  ISETP.GT.AND P5, PT, R2, 0x4, PT ;  /* 0x000000040200780c */ /* 0x000fc40003fa4270 */
[----:B------:R-:W-:Y:S02]  /*40390*/  PRMT R138, RZ, 0x7610, R138 ;  /* 0x00007610ff8a7816 */ /* 0x000fe4000000008a */
[----:B------:R-:W-:Y:S01]  /*403a0*/  PRMT R9, RZ, 0x7610, R9 ;  /* 0x00007610ff097816 */ /* 0x000fe20000000009 */
[----:B---3--:R0:W-:Y:S04]  /*403b0*/  STL [R1+0x2b8], R143 ;  /* 0x0002b88f01007387 */ /* 0x0081e80000100800 */
[----:B------:R-:W-:Y:S01]  /*403c0*/  STL [R1+0x15a0], R91 ;  /* 0x0015a05b01007387 */ /* 0x000fe20000100800 */
[----:B0-----:R-:W-:-:S05]  /*403d0*/  IADD3 R143, P6, PT, R140, UR12, RZ ;  /* 0x0000000c8c8f7c10 */ /* 0x001fca000ffde0ff */
[----:B------:R0:W-:Y:S01]  /*403e0*/  STL [R1+0x20c8], R143 ;  /* 0x0020c88f01007387 */ /* 0x0001e20000100800 */
[----:B------:R-:W-:-:S03]  /*403f0*/  IADD3.X R140, PT, PT, R141, UR14, RZ, P6, !PT ;  /* 0x0000000e8d8c7c10 */ /* 0x000fc6000b7fe4ff */
[----:B------:R-:W-:Y:S04]  /*40400*/  STL [R1+0x1594], R158 ;  /* 0x0015949e01007387 */ /* 0x000fe80000100800 */
[----:B------:R-:W-:Y:S01]  /*40410*/  STL [R1+0x15a8], R0 ;  /* 0x0015a80001007387 */ /* 0x000fe20000100800 */
[----:B0-----:R-:W-:-:S03]  /*40420*/  IADD3 R143, P4, PT, R84, UR12, RZ ;  /* 0x0000000c548f7c10 */ /* 0x001fc6000ff9e0ff */
[----:B------:R-:W-:Y:S04]  /*40430*/  STL [R1+0x159c], R99 ;  /* 0x00159c6301007387 */ /* 0x000fe80000100800 */
[----:B------:R-:W-:Y:S04]  /*40440*/  STL [R1+0x15a4], R8 ;  /* 0x0015a40801007387 */ /* 0x000fe80000100800 */
[----:B------:R0:W-:Y:S04]  /*40450*/  STL [R1+0x20cc], R143 ;  /* 0x0020cc8f01007387 */ /* 0x0001e80000100800 */
[----:B------:R1:W-:Y:S01]  /*40460*/  STL [R1+0x3f0], R140 ;  /* 0x0003f08c01007387 */ /* 0x0003e20000100800 */
[----:B0-----:R-:W-:-:S03]  /*40470*/  IADD3.X R143, PT, PT, R85, UR14, RZ, P4, !PT ;  /* 0x0000000e558f7c10 */ /* 0x001fc6000a7fe4ff */
[----:B-1----:R-:W3:Y:S04]  /*40480*/  LDL.LU.64 R140, [R1+0x410] ;  /* 0x00041000018c7983 */ /* 0x002ee80000300a00 */
[----:B------:R2:W-:Y:S02]  /*40490*/  STL [R1+0x20c4], R143 ;  /* 0x0020c48f01007387 */ /* 0x0005e40000100800 */
[----:B--2---:R-:W-:-:S04]  /*404a0*/  IADD3 R143, P4, PT, R4, UR12, RZ ;  /* 0x0000000c048f7c10 */ /* 0x004fc8000ff9e0ff */
[----:B------:R-:W-:Y:S01]  /*404b0*/  IADD3.X R4, PT, PT, R5, UR14, RZ, P4, !PT ;  /* 0x0000000e05047c10 */ /* 0x000fe2000a7fe4ff */
[----:B------:R0:W-:Y:S01]  /*404c0*/  STL [R1+0x20d0], R143 ;  /* 0x0020d08f01007387 */ /* 0x0001e20000100800 */
[----:B------:R-:W-:-:S03]  /*404d0*/  @P1 IMAD.MOV.U32 R5, RZ, RZ, R158 ;  /* 0x000000ffff051224 */ /* 0x000fc600078e009e */
[----:B0-----:R-:W2:Y:S04]  /*404e0*/  LDL.LU R143, [R1+0x15b0] ;  /* 0x0015b000018f7983 */ /* 0x001ea80000300800 */
[----:B------:R0:W-:Y:S01]  /*404f0*/  STL [R1+0x3f8], R4 ;  /* 0x0003f80401007387 */ /* 0x0001e20000100800 */
[----:B------:R-:W-:-:S03]  /*40500*/  ISETP.GT.AND P6, PT, R2, 0x5, PT ;  /* 0x000000050200780c */ /* 0x000fc60003fc4270 */
[----:B------:R-:W4:Y:S01]  /*40510*/  LDL.LU R158, [R1+0x15ac] ;  /* 0x0015ac00019e7983 */ /* 0x000f220000300800 */
[----:B0-----:R-:W-:-:S05]  /*40520*/  @P1 IMAD.MOV.U32 R4, RZ, RZ, R151 ;  /* 0x000000ffff041224 */ /* 0x001fca00078e0097 */
[----:B------:R0:W2:Y:S02]  /*40530*/  @P1 LDG.E.U16 R138, desc[UR20][R4.64] ;  /* 0x00000014048a1981 */ /* 0x0000a4000c1e1500 */
[----:B0-----:R-:W-:Y:S02]  /*40540*/  @P5 IMAD.MOV.U32 R4, RZ, RZ, R91 ;  /* 0x000000ffff045224 */ /* 0x001fe400078e005b */
[----:B------:R-:W-:-:S05]  /*40550*/  @P5 IMAD.MOV.U32 R5, RZ, RZ, R99 ;  /* 0x000000ffff055224 */ /* 0x000fca00078e0063 */
[----:B------:R0:W2:Y:S02]  /*40560*/  @P5 LDG.E.U16 R9, desc[UR20][R4.64] ;  /* 0x0000001404095981 */ /* 0x0000a4000c1e1500 */
[----:B0-----:R-:W-:Y:S02]  /*40570*/  @P6 IMAD.MOV.U32 R5, RZ, RZ, R8 ;  /* 0x000000ffff056224 */ /* 0x001fe400078e0008 */
[----:B------:R-:W4:Y:S01]  /*40580*/  LDL.LU R8, [R1+0x15b8] ;  /* 0x0015b80001087983 */ /* 0x000f220000300800 */
[----:B------:R-:W-:Y:S01]  /*40590*/  PRMT R6, RZ, 0x7610, R6 ;  /* 0x00007610ff067816 */ /* 0x000fe20000000006 */
[----:B------:R-:W-:-:S05]  /*405a0*/  @P6 IMAD.MOV.U32 R4, RZ, RZ, R0 ;  /* 0x000000ffff046224 */ /* 0x000fca00078e0000 */
[----:B------:R0:W4:Y:S02]  /*405b0*/  @P6 LDG.E.U16 R6, desc[UR20][R4.64] ;  /* 0x0000001404066981 */ /* 0x000124000c1e1500 */
[----:B0-----:R-:W-:Y:S02]  /*405c0*/  IADD3 R4, P6, PT, R86, UR12, RZ ;  /* 0x0000000c56047c10 */ /* 0x001fe4000ffde0ff */
[----:B---3--:R-:W-:Y:S01]  /*405d0*/  IADD3 R0, P1, PT, R140, UR12, RZ ;  /* 0x0000000c8c007c10 */ /* 0x008fe2000ff3e0ff */
[----:B--2---:R0:W-:Y:S04]  /*405e0*/  STL [R1+0x2b0], R9 ;  /* 0x0002b00901007387 */ /* 0x0041e80000100800 */
[----:B0-----:R-:W2:Y:S04]  /*405f0*/  LDL.LU R9, [R1+0x15b4] ;  /* 0x0015b40001097983 */ /* 0x001ea80000300800 */
[----:B------:R-:W-:Y:S04]  /*40600*/  STL [R1+0x20b8], R4 ;  /* 0x0020b80401007387 */ /* 0x000fe80000100800 */
[----:B------:R0:W-:Y:S04]  /*40610*/  STL [R1+0x20bc], R0 ;  /* 0x0020bc0001007387 */ /* 0x0001e80000100800 */
[----:B0-----:R-:W3:Y:S01]  /*40620*/  LDL.LU R0, [R1+0x15c0] ;  /* 0x0015c00001007983 */ /* 0x001ee20000300800 */
[----:B------:R-:W-:-:S02]  /*40630*/  IADD3.X R4, PT, PT, R87, UR14, RZ, P6, !PT ;  /* 0x0000000e57047c10 */ /* 0x000fc4000b7fe4ff */
[----:B------:R-:W-:Y:S01]  /*40640*/  IADD3 R143, P5, PT, R143, UR13, RZ ;  /* 0x0000000d8f8f7c10 */ /* 0x000fe2000ffbe0ff */
[----:B------:R0:W-:Y:S01]  /*40650*/  STL [R1+0x2b4], R138 ;  /* 0x0002b48a01007387 */ /* 0x0001e20000100800 */
[----:B------:R-:W-:Y:S02]  /*40660*/  IADD3.X R5, PT, PT, R141, UR14, RZ, P1, !PT ;  /* 0x0000000e8d057c10 */ /* 0x000fe40008ffe4ff */
[----:B------:R-:W-:Y:S02]  /*40670*/  ISETP.GT.AND P4, PT, R2, 0x6, PT ;  /* 0x000000060200780c */ /* 0x000fe40003f84270 */
[----:B----4-:R-:W-:Y:S01]  /*40680*/  IADD3.X R158, PT, PT, R158, UR9, RZ, P5, !PT ;  /* 0x000000099e9e7c10 */ /* 0x010fe2000affe4ff */
[----:B0-----:R-:W4:Y:S04]  /*40690*/  LDL.LU R138, [R1+0x15c8] ;  /* 0x0015c800018a7983 */ /* 0x001f280000300800 */
[----:B------:R0:W-:Y:S04]  /*406a0*/  STL [R1+0x410], R4 ;  /* 0x0004100401007387 */ /* 0x0001e80000100800 */
[----:B------:R-:W-:Y:S04]  /*406b0*/  STL [R1+0x15b0], R143 ;  /* 0x0015b08f01007387 */ /* 0x000fe80000100800 */
[----:B------:R-:W4:Y:S01]  /*406c0*/  LDL.LU R91, [R1+0x15d0] ;  /* 0x0015d000015b7983 */ /* 0x000f220000300800 */
[----:B0-----:R-:W-:-:S03]  /*406d0*/  IADD3 R4, P1, PT, R88, UR12, RZ ;  /* 0x0000000c58047c10 */ /* 0x001fc6000ff3e0ff */
[----:B------:R0:W-:Y:S01]  /*406e0*/  STL [R1+0x414], R5 ;  /* 0x0004140501007387 */ /* 0x0001e20000100800 */
[----:B------:R-:W-:-:S03]  /*406f0*/  ISETP.GT.AND P6, PT, R2, 0x7, PT ;  /* 0x000000070200780c */ /* 0x000fc60003fc4270 */
[----:B------:R-:W4:Y:S01]  /*40700*/  LDL.LU.64 R140, [R1+0x420] ;  /* 0x00042000018c7983 */ /* 0x000f220000300a00 */
[----:B------:R-:W-:-:S03]  /*40710*/  IADD3 R8, P5, PT, R8, UR13, RZ ;  /* 0x0000000d08087c10 */ /* 0x000fc6000ffbe0ff */
[----:B------:R-:W4:Y:S04]  /*40720*/  LDL.LU R151, [R1+0x15c4] ;  /* 0x0015c40001977983 */ /* 0x000f280000300800 */
[----:B------:R1:W-:Y:S01]  /*40730*/  STL [R1+0x20c0], R4 ;  /* 0x0020c00401007387 */ /* 0x0003e20000100800 */
[----:B------:R-:W-:-:S03]  /*40740*/  PRMT R142, RZ, 0x7610, R142 ;  /* 0x00007610ff8e7816 */ /* 0x000fc6000000008e */
[----:B------:R-:W-:Y:S01]  /*40750*/  STL [R1+0x15ac], R158 ;  /* 0x0015ac9e01007387 */ /* 0x000fe20000100800 */
[----:B0-----:R-:W-:-:S03]  /*40760*/  @P4 IMAD.MOV.U32 R5, RZ, RZ, R158 ;  /* 0x000000ffff054224 */ /* 0x001fc600078e009e */
[----:B------:R-:W4:Y:S01]  /*40770*/  LDL.LU R99, [R1+0x15cc] ;  /* 0x0015cc0001637983 */ /* 0x000f220000300800 */
[----:B-1----:R-:W-:-:S03]  /*40780*/  IADD3.X R4, PT, PT, R89, UR14, RZ, P1, !PT ;  /* 0x0000000e59047c10 */ /* 0x002fc60008ffe4ff */
[----:B------:R-:W-:Y:S04]  /*40790*/  STL [R1+0x15b8], R8 ;  /* 0x0015b80801007387 */ /* 0x000fe80000100800 */
[----:B------:R0:W-:Y:S01]  /*407a0*/  STL [R1+0x20b4], R4 ;  /* 0x0020b40401007387 */ /* 0x0001e20000100800 */
[----:B------:R-:W-:Y:S01]  /*407b0*/  PRMT R7, RZ, 0x7610, R7 ;  /* 0x00007610ff077816 */ /* 0x000fe20000000007 */
[----:B0-----:R-:W-:-:S05]  /*407c0*/  @P4 IMAD.MOV.U32 R4, RZ, RZ, R143 ;  /* 0x000000ffff044224 */ /* 0x001fca00078e008f */
[----:B------:R0:W4:Y:S02]  /*407d0*/  @P4 LDG.E.U16 R142, desc[UR20][R4.64] ;  /* 0x00000014048e4981 */ /* 0x000124000c1e1500 */
[----:B0-----:R-:W-:Y:S01]  /*407e0*/  @P6 IMAD.MOV.U32 R4, RZ, RZ, R8 ;  /* 0x000000ffff046224 */ /* 0x001fe200078e0008 */
[----:B--2---:R-:W-:-:S05]  /*407f0*/  IADD3.X R9, PT, PT, R9, UR9, RZ, P5, !PT ;  /* 0x0000000909097c10 */ /* 0x004fca000affe4ff */
[----:B------:R-:W-:Y:S01]  /*40800*/  @P6 IMAD.MOV.U32 R5, RZ, RZ, R9 ;  /* 0x000000ffff056224 */ /* 0x000fe200078e0009 */
[----:B------:R0:W-:Y:S04]  /*40810*/  STL [R1+0x15b4], R9 ;  /* 0x0015b40901007387 */ /* 0x0001e80000100800 */
[----:B------:R1:W2:Y:S04]  /*40820*/  @P6 LDG.E.U16 R7, desc[UR20][R4.64] ;  /* 0x0000001404076981 */ /* 0x0002a8000c1e1500 */
[----:B------:R-:W2:Y:S01]  /*40830*/  LDL.LU R4, [R1+0x15bc] ;  /* 0x0015bc0001047983 */ /* 0x000ea20000300800 */
[----:B---3--:R-:W-:-:S05]  /*40840*/  IADD3 R0, P5, PT, R0, UR13, RZ ;  /* 0x0000000d00007c10 */ /* 0x008fca000ffbe0ff */
[----:B------:R3:W-:Y:S04]  /*40850*/  STL [R1+0x15c0], R0 ;  /* 0x0015c00001007387 */ /* 0x0007e80000100800 */
[----:B0-----:R-:W2:Y:S01]  /*40860*/  LDL.LU.64 R8, [R1+0x428] ;  /* 0x0004280001087983 */ /* 0x001ea20000300a00 */
[----:B-1----:R-:W-:Y:S01]  /*40870*/  IMAD.MOV.U32 R5, RZ, RZ, R0 ;  /* 0x000000ffff057224 */ /* 0x002fe200078e0000 */
[----:B----4-:R-:W-:Y:S02]  /*40880*/  IADD3 R138, P4, PT, R138, UR13, RZ ;  /* 0x0000000d8a8a7c10 */ /* 0x010fe4000ff9e0ff */
[----:B------:R-:W-:Y:S02]  /*40890*/  IADD3 R91, P1, PT, R91, UR13, RZ ;  /* 0x0000000d5b5b7c10 */ /* 0x000fe4000ff3e0ff */
[----:B---3--:R-:W-:-:S02]  /*408a0*/  IADD3 R0, P6, PT, R140, UR12, RZ ;  /* 0x0000000c8c007c10 */ /* 0x008fc4000ffde0ff */
[----:B------:R-:W-:Y:S02]  /*408b0*/  IADD3.X R151, PT, PT, R151, UR9, RZ, P4, !PT ;  /* 0x0000000997977c10 */ /* 0x000fe4000a7fe4ff */
[----:B------:R-:W-:Y:S01]  /*408c0*/  IADD3.X R99, PT, PT, R99, UR9, RZ, P1, !PT ;  /* 0x0000000963637c10 */ /* 0x000fe20008ffe4ff */
[----:B--2---:R-:W-:Y:S04]  /*408d0*/  STL.64 [R1+0x27d0], R6 ;  /* 0x0027d00601007387 */ /* 0x004fe80000100a00 */
[----:B------:R-:W-:Y:S01]  /*408e0*/  STL [R1+0x15c8], R138 ;  /* 0x0015c88a01007387 */ /* 0x000fe20000100800 */
[----:B------:R-:W-:-:S03]  /*408f0*/  IADD3.X R4, PT, PT, R4, UR9, RZ, P5, !PT ;  /* 0x0000000904047c10 */ /* 0x000fc6000affe4ff */
[----:B------:R0:W-:Y:S04]  /*40900*/  STL [R1+0x20a8], R0 ;  /* 0x0020a80001007387 */ /* 0x0001e80000100800 */
[----:B------:R-:W-:Y:S04]  /*40910*/  STL [R1+0x15bc], R4 ;  /* 0x0015bc0401007387 */ /* 0x000fe80000100800 */
[----:B------:R-:W-:Y:S01]  /*40920*/  STL [R1+0x15d0], R91 ;  /* 0x0015d05b01007387 */ /* 0x000fe20000100800 */
[----:B0-----:R-:W-:-:S03]  /*40930*/  IADD3 R0, P4, PT, R164, UR12, RZ ;  /* 0x0000000ca4007c10 */ /* 0x001fc6000ff9e0ff */
[----:B------:R-:W-:Y:S04]  /*40940*/  STL [R1+0x15c4], R151 ;  /* 0x0015c49701007387 */ /* 0x000fe80000100800 */
[----:B------:R-:W-:Y:S04]  /*40950*/  STL [R1+0x15cc], R99 ;  /* 0x0015cc6301007387 */ /* 0x000fe80000100800 */
[----:B------:R0:W-:Y:S01]  /*40960*/  STL [R1+0x20ac], R0 ;  /* 0x0020ac0001007387 */ /* 0x0001e20000100800 */
[----:B------:R-:W-:Y:S02]  /*40970*/  IADD3.X R140, PT, PT, R165, UR14, RZ, P4, !PT ;  /* 0x0000000ea58c7c10 */ /* 0x000fe4000a7fe4ff */
[----:B0-----:R-:W-:-:S05]  /*40980*/  IADD3.X R0, PT, PT, R141, UR14, RZ, P6, !PT ;  /* 0x0000000e8d007c10 */ /* 0x001fca000b7fe4ff */
[----:B------:R0:W-:Y:S04]  /*40990*/  STL [R1+0x420], R0 ;  /* 0x0004200001007387 */ /* 0x0001e80000100800 */
[----:B------:R1:W-:Y:S01]  /*409a0*/  STL [R1+0x2ac], R142 ;  /* 0x0002ac8e01007387 */ /* 0x0003e20000100800 */
[----:B0-----:R-:W-:-:S03]  /*409b0*/  IADD3 R0, P4, PT, R8, UR12, RZ ;  /* 0x0000000c08007c10 */ /* 0x001fc6000ff9e0ff */
[----:B-1----:R-:W2:Y:S04]  /*409c0*/  LDL.LU.64 R142, [R1] ;  /* 0x00000000018e7983 */ /* 0x002ea80000300a00 */
[----:B------:R0:W-:Y:S04]  /*409d0*/  STL [R1+0x20a4], R140 ;  /* 0x0020a48c01007387 */ /* 0x0001e80000100800 */
[----:B0-----:R-:W3:Y:S04]  /*409e0*/  LDL.LU.64 R140, [R1+0x440] ;  /* 0x00044000018c7983 */ /* 0x001ee80000300a00 */
[----:B------:R0:W-:Y:S04]  /*409f0*/  STL [R1+0x20b0], R0 ;  /* 0x0020b00001007387 */ /* 0x0001e80000100800 */
[----:B------:R-:W4:Y:S01]  /*40a00*/  LDL.LU R158, [R1+0x15d8] ;  /* 0x0015d800019e7983 */ /* 0x000f220000300800 */
[----:B0-----:R-:W-:-:S03]  /*40a10*/  IADD3.X R0, PT, PT, R9, UR14, RZ, P4, !PT ;  /* 0x0000000e09007c10 */ /* 0x001fc6000a7fe4ff */
[----:B------:R-:W2:Y:S01]  /*40a20*/  LDL.LU.64 R8, [R1+0x2998] ;  /* 0x0029980001087983 */ /* 0x000ea20000300a00 */
[C---:B------:R-:W-:Y:S02]  /*40a30*/  ISETP.GT.AND P1, PT, R2.reuse, 0x8, PT ;  /* 0x000000080200780c */ /* 0x040fe40003f24270 */
[----:B------:R-:W-:Y:S02]  /*40a40*/  PRMT R159, RZ, 0x7610, R159 ;  /* 0x00007610ff9f7816 */ /* 0x000fe4000000009f */
[----:B------:R-:W-:-:S09]  /*40a50*/  ISETP.GT.AND P5, PT, R2, 0x9, PT ;  /* 0x000000090200780c */ /* 0x000fd20003fa4270 */
[----:B------:R-:W-:-:S04]  /*40a60*/  @P1 LOP3.LUT R5, R5, R4, RZ, 0x3c, !PT ;  /* 0x0000000405051212 */ /* 0x000fc800078e3cff */
[----:B------:R-:W-:-:S04]  /*40a70*/  @P1 LOP3.LUT R4, R5, R4, RZ, 0x3c, !PT ;  /* 0x0000000405041212 */ /* 0x000fc800078e3cff */
[----:B------:R-:W-:Y:S02]  /*40a80*/  @P1 LOP3.LUT R5, R5, R4, RZ, 0x3c, !PT ;  /* 0x0000000405051212 */ /* 0x000fe400078e3cff */
[----:B------:R-:W-:-:S03]  /*40a90*/  ISETP.GT.AND P6, PT, R2, 0xa, PT ;  /* 0x0000000a0200780c */ /* 0x000fc60003fc4270 */
[----:B------:R0:W3:Y:S01]  /*40aa0*/  @P1 LDG.E.U16 R159, desc[UR20][R4.64] ;  /* 0x00000014049f1981 */ /* 0x0000e2000c1e1500 */
[----:B------:R-:W-:Y:S01]  /*40ab0*/  PRMT R3, RZ, 0x7610, R3 ;  /* 0x00007610ff037816 */ /* 0x000fe20000000003 */
[----:B0-----:R-:W-:Y:S02]  /*40ac0*/  @P5 IMAD.MOV.U32 R4, RZ, RZ, R138 ;  /* 0x000000ffff045224 */ /* 0x001fe400078e008a */
[----:B------:R-:W-:Y:S01]  /*40ad0*/  @P5 IMAD.MOV.U32 R5, RZ, RZ, R151 ;  /* 0x000000ffff055224 */ /* 0x000fe200078e0097 */
[----:B--2---:R-:W-:-:S06]  /*40ae0*/  PRMT R8, RZ, 0x7610, R8 ;  /* 0x00007610ff087816 */ /* 0x004fcc0000000008 */
[----:B------:R0:W2:Y:S02]  /*40af0*/  @P5 LDG.E.U16 R8, desc[UR20][R4.64] ;  /* 0x0000001404085981 */ /* 0x0000a4000c1e1500 */
[----:B0-----:R-:W-:Y:S02]  /*40b00*/  @P6 IMAD.MOV.U32 R4, RZ, RZ, R91 ;  /* 0x000000ffff046224 */ /* 0x001fe400078e005b */
[----:B------:R-:W-:-:S05]  /*40b10*/  @P6 IMAD.MOV.U32 R5, RZ, RZ, R99 ;  /* 0x000000ffff056224 */ /* 0x000fca00078e0063 */
[----:B------:R-:W2:Y:S04]  /*40b20*/  @P6 LDG.E.U16 R3, desc[UR20][R4.64] ;  /* 0x0000001404036981 */ /* 0x000ea8000c1e1500 */
[----:B------:R0:W-:Y:S04]  /*40b30*/  STL [R1+0x428], R0 ;  /* 0x0004280001007387 */ /* 0x0001e80000100800 */
[----:B0-----:R-:W4:Y:S04]  /*40b40*/  LDL.LU R0, [R1+0x2990] ;  /* 0x0029900001007983 */ /* 0x001f280000300800 */
[----:B---3--:R0:W-:Y:S04]  /*40b50*/  STL [R1+0x2a8], R159 ;  /* 0x0002a89f01007387 */ /* 0x0081e80000100800 */
[----:B0-----:R-:W3:Y:S04]  /*40b60*/  LDL.LU R159, [R1+0x15d4] ;  /* 0x0015d400019f7983 */ /* 0x001ee80000300800 */
[----:B------:R-:W3:Y:S04]  /*40b70*/  LDL.LU.64 R4, [R1+0x8] ;  /* 0x0000080001047983 */ /* 0x000ee80000300a00 */
[----:B------:R-:W3:Y:S04]  /*40b80*/  LDL.LU R91, [R1+0x15e0] ;  /* 0x0015e000015b7983 */ /* 0x000ee80000300800 */
[----:B--2---:R0:W-:Y:S04]  /*40b90*/  STL [R1+0x2a4], R3 ;  /* 0x0002a40301007387 */ /* 0x0041e80000100800 */
[----:B------:R-:W2:Y:S01]  /*40ba0*/  LDL.LU R151, [R1+0x15dc] ;  /* 0x0015dc0001977983 */ /* 0x000ea20000300800 */
[----:B------:R-:W-:-:S02]  /*40bb0*/  IADD3 R99, P6, PT, R142, UR12, RZ ;  /* 0x0000000c8e637c10 */ /* 0x000fc4000ffde0ff */
[----:B0-----:R-:W-:-:S03]  /*40bc0*/  IADD3 R3, P1, PT, R140, UR12, RZ ;  /* 0x0000000c8c037c10 */ /* 0x001fc6000ff3e0ff */
[----:B------:R-:W-:Y:S01]  /*40bd0*/  STL [R1+0x2098], R99 ;  /* 0x0020986301007387 */ /* 0x000fe20000100800 */
[----:B----4-:R-:W-:-:S03]  /*40be0*/  IADD3 R158, P5, PT, R158, UR13, RZ ;  /* 0x0000000d9e9e7c10 */ /* 0x010fc6000ffbe0ff */
[----:B------:R0:W-:Y:S01]  /*40bf0*/  STL [R1+0x209c], R3 ;  /* 0x00209c0301007387 */ /* 0x0001e20000100800 */
[----:B------:R-:W-:Y:S02]  /*40c00*/  ISETP.GT.AND P4, PT, R2, 0xb, PT ;  /* 0x0000000b0200780c */ /* 0x000fe40003f84270 */
[----:B------:R-:W-:Y:S01]  /*40c10*/  IADD3.X R140, PT, PT, R141, UR14, RZ, P1, !PT ;  /* 0x0000000e8d8c7c10 */ /* 0x000fe20008ffe4ff */
[----:B------:R-:W4:Y:S04]  /*40c20*/  LDL.LU R142, [R1+0x15e8] ;  /* 0x0015e800018e7983 */ /* 0x000f280000300800 */
[----:B------:R-:W4:Y:S01]  /*40c30*/  LDL.LU R138, [R1+0x15f0] ;  /* 0x0015f000018a7983 */ /* 0x000f220000300800 */
[----:B0-----:R-:W-:-:S05]  /*40c40*/  IADD3.X R3, PT, PT, R143, UR14, RZ, P6, !PT ;  /* 0x0000000e8f037c10 */ /* 0x001fca000b7fe4ff */
[----:B------:R0:W-:Y:S01]  /*40c50*/  STL [R1+0x440], R3 ;  /* 0x0004400301007387 */ /* 0x0001e20000100800 */
[----:B---3--:R-:W-:Y:S02]  /*40c60*/  IADD3.X R159, PT, PT, R159, UR9, RZ, P5, !PT ;  /* 0x000000099f9f7c10 */ /* 0x008fe4000affe4ff */
[----:B------:R-:W-:Y:S01]  /*40c70*/  IADD3 R99, P1, PT, R4, UR12, RZ ;  /* 0x0000000c04637c10 */ /* 0x000fe2000ff3e0ff */
[----:B------:R-:W-:Y:S01]  /*40c80*/  STL [R1+0x15d8], R158 ;  /* 0x0015d89e01007387 */ /* 0x000fe20000100800 */
[----:B------:R-:W-:-:S03]  /*40c90*/  IADD3 R91, P5, PT, R91, UR13, RZ ;  /* 0x0000000d5b5b7c10 */ /* 0x000fc6000ffbe0ff */
[----:B0-----:R-:W3:Y:S01]  /*40ca0*/  LDL.LU R3, [R1+0x15f8] ;  /* 0x0015f80001037983 */ /* 0x001ee20000300800 */
[----:B------:R-:W-:-:S03]  /*40cb0*/  IADD3.X R4, PT, PT, R5, UR14, RZ, P1, !PT ;  /* 0x0000000e05047c10 */ /* 0x000fc60008ffe4ff */
[----:B------:R-:W3:Y:S04]  /*40cc0*/  LDL.LU R141, [R1+0x298c] ;  /* 0x00298c00018d7983 */ /* 0x000ee80000300800 */
[----:B------:R0:W-:Y:S04]  /*40cd0*/  STL [R1+0x444], R140 ;  /* 0x0004448c01007387 */ /* 0x0001e80000100800 */
[----:B------:R-:W3:Y:S01]  /*40ce0*/  LDL.LU R143, [R1+0x15e4] ;  /* 0x0015e400018f7983 */ /* 0x000ee20000300800 */
[----:B------:R-:W-:-:S03]  /*40cf0*/  PRMT R9, RZ, 0x7610, R9 ;  /* 0x00007610ff097816 */ /* 0x000fc60000000009 */
[----:B0-----:R-:W3:Y:S04]  /*40d00*/  LDL.LU R140, [R1+0x15ec] ;  /* 0x0015ec00018c7983 */ /* 0x001ee80000300800 */
[----:B------:R0:W-:Y:S04]  /*40d10*/  STL [R1+0x20a0], R99 ;  /* 0x0020a06301007387 */ /* 0x0001e80000100800 */
[----:B------:R-:W-:Y:S01]  /*40d20*/  STL [R1+0x15d4], R159 ;  /* 0x0015d49f01007387 */ /* 0x000fe20000100800 */
[----:B------:R-:W-:Y:S01]  /*40d30*/  ISETP.GT.AND P6, PT, R2, 0xc, PT ;  /* 0x0000000c0200780c */ /* 0x000fe20003fc4270 */
[----:B------:R-:W-:-:S02]  /*40d40*/  @P4 IMAD.MOV.U32 R5, RZ, RZ, R159 ;  /* 0x000000ffff054224 */ /* 0x000fc400078e009f */
[----:B0-----:R-:W3:Y:S04]  /*40d50*/  LDL.LU R99, [R1+0x15f4] ;  /* 0x0015f40001637983 */ /* 0x001ee80000300800 */
[----:B------:R-:W-:Y:S04]  /*40d60*/  STL [R1+0x15e0], R91 ;  /* 0x0015e05b01007387 */ /* 0x000fe80000100800 */
[----:B------:R0:W-:Y:S02]  /*40d70*/  STL [R1+0x2094], R4 ;  /* 0x0020940401007387 */ /* 0x0001e40000100800 */
[----:B0-----:R-:W-:-:S05]  /*40d80*/  @P4 IMAD.MOV.U32 R4, RZ, RZ, R158 ;  /* 0x000000ffff044224 */ /* 0x001fca00078e009e */
[----:B------:R0:W3:Y:S01]  /*40d90*/  @P4 LDG.E.U16 R9, desc[UR20][R4.64] ;  /* 0x0000001404094981 */ /* 0x0000e2000c1e1500 */
[----:B------:R-:W-:Y:S01]  /*40da0*/  PRMT R90, RZ, 0x7610, R90 ;  /* 0x00007610ff5a7816 */ /* 0x000fe2000000005a */
[----:B0-----:R-:W-:Y:S01]  /*40db0*/  @P6 IMAD.MOV.U32 R4, RZ, RZ, R91 ;  /* 0x000000ffff046224 */ /* 0x001fe200078e005b */
[----:B--2---:R-:W-:-:S05]  /*40dc0*/  IADD3.X R151, PT, PT, R151, UR9, RZ, P5, !PT ;  /* 0x0000000997977c10 */ /* 0x004fca000affe4ff */
[----:B------:R-:W-:-:S05]  /*40dd0*/  @P6 IMAD.MOV.U32 R5, RZ, RZ, R151 ;  /* 0x000000ffff056224 */ /* 0x000fca00078e0097 */
[----:B------:R-:W2:Y:S04]  /*40de0*/  @P6 LDG.E.U16 R90, desc[UR20][R4.64] ;  /* 0x00000014045a6981 */ /* 0x000ea8000c1e1500 */
[----:B------:R-:W-:Y:S04]  /*40df0*/  STL [R1+0x15dc], R151 ;  /* 0x0015dc9701007387 */ /* 0x000fe80000100800 */
[----:B------:R-:W4:Y:S04]  /*40e00*/  LDL.LU.64 R158, [R1+0x10] ;  /* 0x00001000019e7983 */ /* 0x000f280000300a00 */
[----:B---3--:R-:W-:Y:S04]  /*40e10*/  STL.64 [R1+0x27d8], R8 ;  /* 0x0027d80801007387 */ /* 0x008fe80000100a00 */
[----:B------:R-:W3:Y:S04]  /*40e20*/  LDL.LU.64 R4, [R1+0x450] ;  /* 0x0004500001047983 */ /* 0x000ee80000300a00 */
[----:B--2---:R0:W-:Y:S04]  /*40e30*/  STL [R1+0x2a0], R90 ;  /* 0x0002a05a01007387 */ /* 0x0041e80000100800 */
[----:B0-----:R-:W2:Y:S01]  /*40e40*/  LDL.LU.64 R90, [R1+0x458] ;  /* 0x00045800015a7983 */ /* 0x001ea20000300a00 */
[----:B----4-:R-:W-:-:S02]  /*40e50*/  IADD3 R142, P5, PT, R142, UR13, RZ ;  /* 0x0000000d8e8e7c10 */ /* 0x010fc4000ffbe0ff */
[----:B------:R-:W-:Y:S02]  /*40e60*/  IADD3 R138, P4, PT, R138, UR13, RZ ;  /* 0x0000000d8a8a7c10 */ /* 0x000fe4000ff9e0ff */
[----:B------:R-:W-:Y:S01]  /*40e70*/  IADD3 R3, P1, PT, R3, UR13, RZ ;  /* 0x0000000d03037c10 */ /* 0x000fe2000ff3e0ff */
[----:B------:R-:W-:Y:S01]  /*40e80*/  STL [R1+0x15e8], R142 ;  /* 0x0015e88e01007387 */ /* 0x000fe20000100800 */
[----:B------:R-:W-:Y:S02]  /*40e90*/  IADD3.X R143, PT, PT, R143, UR9, RZ, P5, !PT ;  /* 0x000000098f8f7c10 */ /* 0x000fe4000affe4ff */
[----:B------:R-:W-:Y:S01]  /*40ea0*/  IADD3.X R140, PT, PT, R140, UR9, RZ, P4, !PT ;  /* 0x000000098c8c7c10 */ /* 0x000fe2000a7fe4ff */
[----:B------:R-:W-:Y:S01]  /*40eb0*/  STL [R1+0x15f0], R138 ;  /* 0x0015f08a01007387 */ /* 0x000fe20000100800 */
[----:B------:R-:W-:Y:S02]  /*40ec0*/  IADD3.X R99, PT, PT, R99, UR9, RZ, P1, !PT ;  /* 0x0000000963637c10 */ /* 0x000fe40008ffe4ff */
[----:B------:R-:W-:-:S02]  /*40ed0*/  ISETP.GT.AND P1, PT, R2, 0xd, PT ;  /* 0x0000000d0200780c */ /* 0x000fc40003f24270 */
[----:B------:R-:W-:Y:S02]  /*40ee0*/  PRMT R10, RZ, 0x7610, R10 ;  /* 0x00007610ff0a7816 */ /* 0x000fe4000000000a */
[----:B---3--:R-:W-:-:S05]  /*40ef0*/  IADD3 R151, P6, PT, R4, UR12, RZ ;  /* 0x0000000c04977c10 */ /* 0x008fca000ffde0ff */
[----:B------:R0:W-:Y:S01]  /*40f00*/  STL [R1+0x2088], R151 ;  /* 0x0020889701007387 */ /* 0x0001e20000100800 */
[----:B------:R-:W-:-:S03]  /*40f10*/  IADD3.X R5, PT, PT, R5, UR14, RZ, P6, !PT ;  /* 0x0000000e05057c10 */ /* 0x000fc6000b7fe4ff */
[----:B------:R-:W-:Y:S04]  /*40f20*/  STL [R1+0x15e4], R143 ;  /* 0x0015e48f01007387 */ /* 0x000fe80000100800 */
[----:B------:R-:W-:Y:S01]  /*40f30*/  STL [R1+0x15f8], R3 ;  /* 0x0015f80301007387 */ /* 0x000fe20000100800 */
[----:B0-----:R-:W-:-:S03]  /*40f40*/  IADD3 R151, P4, PT, R158, UR12, RZ ;  /* 0x0000000c9e977c10 */ /* 0x001fc6000ff9e0ff */
[----:B------:R-:W-:Y:S01]  /*40f50*/  STL [R1+0x15ec], R140 ;  /* 0x0015ec8c01007387 */ /* 0x000fe20000100800 */
[----:B------:R-:W-:-:S03]  /*40f60*/  IADD3.X R4, PT, PT, R159, UR14, RZ, P4, !PT ;  /* 0x0000000e9f047c10 */ /* 0x000fc6000a7fe4ff */
[----:B------:R-:W-:Y:S04]  /*40f70*/  STL [R1+0x15f4], R99 ;  /* 0x0015f46301007387 */ /* 0x000fe80000100800 */
[----:B------:R-:W-:Y:S04]  /*40f80*/  STL [R1+0x208c], R151 ;  /* 0x00208c9701007387 */ /* 0x000fe80000100800 */
[----:B------:R2:W-:Y:S04]  /*40f90*/  STL [R1+0x450], R5 ;  /* 0x0004500501007387 */ /* 0x0005e80000100800 */
[----:B------:R0:W-:Y:S01]  /*40fa0*/  STL [R1+0x2084], R4 ;  /* 0x0020840401007387 */ /* 0x0001e20000100800 */
[----:B--2---:R-:W-:-:S04]  /*40fb0*/  IADD3 R5, P4, PT, R90, UR12, RZ ;  /* 0x0000000c5a057c10 */ /* 0x004fc8000ff9e0ff */
[----:B0-----:R-:W-:Y:S01]  /*40fc0*/  IADD3.X R4, PT, PT, R91, UR14, RZ, P4, !PT ;  /* 0x0000000e5b047c10 */ /* 0x001fe2000a7fe4ff */
[----:B------:R0:W-:Y:S04]  /*40fd0*/  STL [R1+0x2090], R5 ;  /* 0x0020900501007387 */ /* 0x0001e80000100800 */
[----:B------:R-:W2:Y:S04]  /*40fe0*/  LDL.LU.64 R90, [R1+0x18] ;  /* 0x00001800015a7983 */ /* 0x000ea80000300a00 */
[----:B------:R-:W3:Y:S01]  /*40ff0*/  LDL.LU R158, [R1+0x1600] ;  /* 0x00160000019e7983 */ /* 0x000ee20000300800 */
[----:B0-----:R-:W-:-:S03]  /*41000*/  @P1 IMAD.MOV.U32 R5, RZ, RZ, R143 ;  /* 0x000000ffff051224 */ /* 0x001fc600078e008f */
[----:B------:R0:W-:Y:S02]  /*41010*/  STL [R1+0x458], R4 ;  /* 0x0004580401007387 */ /* 0x0001e40000100800 */
[----:B0-----:R-:W-:-:S05]  /*41020*/  @P1 IMAD.MOV.U32 R4, RZ, RZ, R142 ;  /* 0x000000ffff041224 */ /* 0x001fca00078e008e */
[----:B------:R0:W4:Y:S01]  /*41030*/  @P1 LDG.E.U16 R10, desc[UR20][R4.64] ;  /* 0x00000014040a1981 */ /* 0x000122000c1e1500 */
[C---:B------:R-:W-:Y:S02]  /*41040*/  ISETP.GT.AND P5, PT, R2.reuse, 0xe, PT ;  /* 0x0000000e0200780c */ /* 0x040fe40003fa4270 */
[----:B------:R-:W-:Y:S02]  /*41050*/  ISETP.GT.AND P6, PT, R2, 0xf, PT ;  /* 0x0000000f0200780c */ /* 0x000fe40003fc4270 */
[----:B------:R-:W-:Y:S02]  /*41060*/  PRMT R107, RZ, 0x7610, R107 ;  /* 0x00007610ff6b7816 */ /* 0x000fe4000000006b */
[----:B------:R-:W-:-:S07]  /*41070*/  PRMT R11, RZ, 0x7610, R11 ;  /* 0x00007610ff0b7816 */ /* 0x000fce000000000b */
[----:B0-----:R-:W-:Y:S02]  /*41080*/  @P5 IMAD.MOV.U32 R4, RZ, RZ, R138 ;  /* 0x000000ffff045224 */ /* 0x001fe400078e008a */
[----:B------:R-:W-:-:S05]  /*41090*/  @P5 IMAD.MOV.U32 R5, RZ, RZ, R140 ;  /* 0x000000ffff055224 */ /* 0x000fca00078e008c */
[----:B------:R0:W3:Y:S02]  /*410a0*/  @P5 LDG.E.U16 R107, desc[UR20][R4.64] ;  /* 0x00000014046b5981 */ /* 0x0000e4000c1e1500 */
[----:B0-----:R-:W-:Y:S02]  /*410b0*/  @P6 IMAD.MOV.U32 R4, RZ, RZ, R3 ;  /* 0x000000ffff046224 */ /* 0x001fe400078e0003 */
[----:B------:R-:W-:-:S05]  /*410c0*/  @P6 IMAD.MOV.U32 R5, RZ, RZ, R99 ;  /* 0x000000ffff056224 */ /* 0x000fca00078e0063 */
[----:B------:R-:W3:Y:S04]  /*410d0*/  @P6 LDG.E.U16 R11, desc[UR20][R4.64] ;  /* 0x00000014040b6981 */ /* 0x000ee8000c1e1500 */
[----:B----4-:R-:W-:Y:S04]  /*410e0*/  STL [R1+0x27e4], R10 ;  /* 0x0027e40a01007387 */ /* 0x010fe80000100800 */
[----:B------:R-:W4:Y:S04]  /*410f0*/  LDL.LU.64 R142, [R1+0x20] ;  /* 0x00002000018e7983 */ /* 0x000f280000300a00 */
[----:B------:R-:W4:Y:S04]  /*41100*/  LDL.LU R159, [R1+0x15fc] ;  /* 0x0015fc00019f7983 */ /* 0x000f280000300800 */
[----:B------:R-:W4:Y:S04]  /*41110*/  LDL.LU R138, [R1+0x1608] ;  /* 0x00160800018a7983 */ /* 0x000f280000300800 */
[----:B------:R-:W4:Y:S01]  /*41120*/  LDL.LU.64 R4, [R1+0x470] ;  /* 0x0004700001047983 */ /* 0x000f220000300a00 */
[----:B--2---:R-:W-:-:S02]  /*41130*/  IADD3 R99, P6, PT, R90, UR12, RZ ;  /* 0x0000000c5a637c10 */ /* 0x004fc4000ffde0ff */
[----:B---3--:R-:W-:Y:S02]  /*41140*/  IADD3 R158, P5, PT, R158, UR13, RZ ;  /* 0x0000000d9e9e7c10 */ /* 0x008fe4000ffbe0ff */
[----:B------:R-:W-:Y:S01]  /*41150*/  ISETP.GT.AND P4, PT, R2, 0x10, PT ;  /* 0x000000100200780c */ /* 0x000fe20003f84270 */
[----:B------:R-:W-:Y:S04]  /*41160*/  STL [R1+0x27e8], R11 ;  /* 0x0027e80b01007387 */ /* 0x000fe80000100800 */
[----:B------:R-:W2:Y:S04]  /*41170*/  LDL.LU R140, [R1+0x1604] ;  /* 0x00160400018c7983 */ /* 0x000ea80000300800 */
[----:B------:R-:W-:Y:S01]  /*41180*/  STL [R1+0x2078], R99 ;  /* 0x0020786301007387 */ /* 0x000fe20000100800 */
[----:B------:R-:W-:-:S02]  /*41190*/  PRMT R141, RZ, 0x7610, R141 ;  /* 0x00007610ff8d7816 */ /* 0x000fc4000000008d */
[----:B----4-:R-:W-:-:S05]  /*411a0*/  IADD3 R3, P1, PT, R4, UR12, RZ ;  /* 0x0000000c04037c10 */ /* 0x010fca000ff3e0ff */
[----:B------:R0:W-:Y:S01]  /*411b0*/  STL [R1+0x207c], R3 ;  /* 0x00207c0301007387 */ /* 0x0001e20000100800 */
[----:B------:R-:W-:Y:S02]  /*411c0*/  IADD3.X R5, PT, PT, R5, UR14, RZ, P1, !PT ;  /* 0x0000000e05057c10 */ /* 0x000fe40008ffe4ff */
[----:B------:R-:W-:Y:S02]  /*411d0*/  IADD3 R4, P1, PT, R142, UR12, RZ ;  /* 0x0000000c8e047c10 */ /* 0x000fe4000ff3e0ff */
[----:B0-----:R-:W-:Y:S02]  /*411e0*/  IADD3.X R3, PT, PT, R91, UR14, RZ, P6, !PT ;  /* 0x0000000e5b037c10 */ /* 0x001fe4000b7fe4ff */
[----:B------:R-:W3:Y:S04]  /*411f0*/  LDL.LU R91, [R1+0x2988] ;  /* 0x00298800015b7983 */ /* 0x000ee80000300800 */
[----:B------:R-:W4:Y:S04]  /*41200*/  LDL.LU R151, [R1+0x1610] ;  /* 0x0016100001977983 */ /* 0x000f280000300800 */
[----:B------:R-:W3:Y:S04]  /*41210*/  LDL.LU R99, [R1+0x1618] ;  /* 0x0016180001637983 */ /* 0x000ee80000300800 */
[----:B------:R0:W-:Y:S04]  /*41220*/  STL [R1+0x470], R3 ;  /* 0x0004700301007387 */ /* 0x0001e80000100800 */
[----:B------:R-:W-:Y:S01]  /*41230*/  STL [R1+0x1600], R158 ;  /* 0x0016009e01007387 */ /* 0x000fe20000100800 */
[----:B------:R-:W-:-:S03]  /*41240*/  IADD3.X R159, PT, PT, R159, UR9, RZ, P5, !PT ;  /* 0x000000099f9f7c10 */ /* 0x000fc6000affe4ff */
[----:B0-----:R-:W3:Y:S04]  /*41250*/  LDL.LU R3, [R1+0x1620] ;  /* 0x0016200001037983 */ /* 0x001ee80000300800 */
[----:B------:R-:W-:Y:S01]  /*41260*/  STL [R1+0x474], R5 ;  /* 0x0004740501007387 */ /* 0x000fe20000100800 */
[----:B------:R-:W-:-:S03]  /*41270*/  IADD3 R138, P5, PT, R138, UR13, RZ ;  /* 0x0000000d8a8a7c10 */ /* 0x000fc6000ffbe0ff */
[----:B------:R0:W-:Y:S04]  /*41280*/  STL [R1+0x29c], R107 ;  /* 0x00029c6b01007387 */ /* 0x0001e80000100800 */
[----:B0-----:R-:W3:Y:S04]  /*41290*/  LDL.LU R107, [R1+0x1614] ;  /* 0x00161400016b7983 */ /* 0x001ee80000300800 */
[----:B------:R-:W3:Y:S04]  /*412a0*/  LDL.LU R90, [R1+0x161c] ;  /* 0x00161c00015a7983 */ /* 0x000ee80000300800 */
[----:B------:R0:W-:Y:S04]  /*412b0*/  STL [R1+0x2080], R4 ;  /* 0x0020800401007387 */ /* 0x0001e80000100800 */
[----:B------:R-:W-:Y:S01]  /*412c0*/  STL [R1+0x15fc], R159 ;  /* 0x0015fc9f01007387 */ /* 0x000fe20000100800 */
[----:B0-----:R-:W-:-:S03]  /*412d0*/  IADD3.X R4, PT, PT, R143, UR14, RZ, P1, !PT ;  /* 0x0000000e8f047c10 */ /* 0x001fc60008ffe4ff */
[----:B------:R-:W3:Y:S01]  /*412e0*/  LDL.LU.64 R142, [R1+0x480] ;  /* 0x00048000018e7983 */ /* 0x000ee20000300a00 */
[----:B------:R-:W-:-:S03]  /*412f0*/  @P4 IMAD.MOV.U32 R5, RZ, RZ, R159 ;  /* 0x000000ffff054224 */ /* 0x000fc600078e009f */
[----:B------:R-:W-:Y:S04]  /*41300*/  STL [R1+0x1608], R138 ;  /* 0x0016088a01007387 */ /* 0x000fe80000100800 */
[----:B------:R0:W-:Y:S02]  /*41310*/  STL [R1+0x2074], R4 ;  /* 0x0020740401007387 */ /* 0x0001e40000100800 */
[----:B0-----:R-:W-:-:S05]  /*41320*/  @P4 IMAD.MOV.U32 R4, RZ, RZ, R158 ;  /* 0x000000ffff044224 */ /* 0x001fca00078e009e */
[----:B------:R0:W3:Y:S01]  /*41330*/  @P4 LDG.E.U16 R141, desc[UR20][R4.64] ;  /* 0x00000014048d4981 */ /* 0x0000e2000c1e1500 */
[----:B------:R-:W-:Y:S02]  /*41340*/  ISETP.GT.AND P6, PT, R2, 0x11, PT ;  /* 0x000000110200780c */ /* 0x000fe40003fc4270 */
[----:B--2---:R-:W-:Y:S02]  /*41350*/  IADD3.X R140, PT, PT, R140, UR9, RZ, P5, !PT ;  /* 0x000000098c8c7c10 */ /* 0x004fe4000affe4ff */
[----:B------:R-:W-:-:S03]  /*41360*/  PRMT R12, RZ, 0x7610, R12 ;  /* 0x00007610ff0c7816 */ /* 0x000fc6000000000c */
[----:B------:R-:W-:Y:S06]  /*41370*/  STL [R1+0x1604], R140 ;  /* 0x0016048c01007387 */ /* 0x000fec0000100800 */
[----:B0-----:R-:W-:Y:S02]  /*41380*/  @P6 IMAD.MOV.U32 R4, RZ, RZ, R138 ;  /* 0x000000ffff046224 */ /* 0x001fe400078e008a */
[----:B------:R-:W-:-:S05]  /*41390*/  @P6 IMAD.MOV.U32 R5, RZ, RZ, R140 ;  /* 0x000000ffff056224 */ /* 0x000fca00078e008c */
[----:B------:R0:W2:Y:S04]  /*413a0*/  @P6 LDG.E.U16 R12, desc[UR20][R4.64] ;  /* 0x00000014040c6981 */ /* 0x0000a8000c1e1500 */
[----:B---3--:R1:W-:Y:S04]  /*413b0*/  STL [R1+0x298], R141 ;  /* 0x0002988d01007387 */ /* 0x0083e80000100800 */
[----:B-1----:R-:W3:Y:S04]  /*413c0*/  LDL.LU.64 R140, [R1+0x28] ;  /* 0x00002800018c7983 */ /* 0x002ee80000300a00 */
[----:B------:R-:W3:Y:S04]  /*413d0*/  LDL.LU.64 R158, [R1+0x488] ;  /* 0x00048800019e7983 */ /* 0x000ee80000300a00 */
[----:B------:R-:W3:Y:S01]  /*413e0*/  LDL.LU R5, [R1+0x160c] ;  /* 0x00160c0001057983 */ /* 0x000ee20000300800 */
[----:B----4-:R-:W-:-:S02]  /*413f0*/  IADD3 R151, P5, PT, R151, UR13, RZ ;  /* 0x0000000d97977c10 */ /* 0x010fc4000ffbe0ff */
[----:B------:R-:W-:Y:S02]  /*41400*/  IADD3 R99, P4, PT, R99, UR13, RZ ;  /* 0x0000000d63637c10 */ /* 0x000fe4000ff9e0ff */
[----:B0-----:R-:W-:Y:S01]  /*41410*/  IADD3 R4, P6, PT, R142, UR12, RZ ;  /* 0x0000000c8e047c10 */ /* 0x001fe2000ffde0ff */
[----:B--2---:R-:W-:Y:S01]  /*41420*/  STL [R1+0x27ec], R12 ;  /* 0x0027ec0c01007387 */ /* 0x004fe20000100800 */
[----:B------:R-:W-:Y:S02]  /*41430*/  IADD3 R3, P1, PT, R3, UR13, RZ ;  /* 0x0000000d03037c10 */ /* 0x000fe4000ff3e0ff */
[----:B------:R-:W-:Y:S01]  /*41440*/  IADD3.X R107, PT, PT, R107, UR9, RZ, P4, !PT ;  /* 0x000000096b6b7c10 */ /* 0x000fe2000a7fe4ff */
[----:B------:R-:W-:Y:S01]  /*41450*/  STL [R1+0x1610], R151 ;  /* 0x0016109701007387 */ /* 0x000fe20000100800 */
[----:B------:R-:W-:-:S03]  /*41460*/  IADD3.X R90, PT, PT, R90, UR9, RZ, P1, !PT ;  /* 0x000000095a5a7c10 */ /* 0x000fc60008ffe4ff */
[----:B------:R-:W-:Y:S04]  /*41470*/  STL [R1+0x1618], R99 ;  /* 0x0016186301007387 */ /* 0x000fe80000100800 */
[----:B------:R3:W-:Y:S01]  /*41480*/  STL [R1+0x2068], R4 ;  /* 0x0020680401007387 */ /* 0x0007e20000100800 */
[----:B------:R-:W-:Y:S02]  /*41490*/  ISETP.GT.AND P1, PT, R2, 0x12, PT ;  /* 0x000000120200780c */ /* 0x000fe40003f24270 */
[----:B------:R-:W-:Y:S02]  /*414a0*/  PRMT R139, RZ, 0x7610, R139 ;  /* 0x00007610ff8b7816 */ /* 0x000fe4000000008b */
[----:B------:R-:W-:Y:S02]  /*414b0*/  PRMT R13, RZ, 0x7610, R13 ;  /* 0x00007610ff0d7816 */ /* 0x000fe4000000000d */
[----:B------:R-:W-:-:S02]  /*414c0*/  PRMT R0, RZ, 0x7610, R0 ;  /* 0x00007610ff007816 */ /* 0x000fc40000000000 */
[----:B---3--:R-:W-:Y:S02]  /*414d0*/  IADD3 R4, P4, PT, R140, UR12, RZ ;  /* 0x0000000c8c047c10 */ /* 0x008fe4000ff9e0ff */
[----:B------:R-:W-:-:S05]  /*414e0*/  IADD3.X R5, PT, PT, R5, UR9, RZ, P5, !PT ;  /* 0x0000000905057c10 */ /* 0x000fca000affe4ff */
[----:B------:R-:W-:Y:S04]  /*414f0*/  STL [R1+0x160c], R5 ;  /* 0x00160c0501007387 */ /* 0x000fe80000100800 */
[----:B------:R-:W-:Y:S04]  /*41500*/  STL [R1+0x1620], R3 ;  /* 0x0016200301007387 */ /* 0x000fe80000100800 */
[----:B------:R-:W-:Y:S04]  /*41510*/  STL [R1+0x1614], R107 ;  /* 0x0016146b01007387 */ /* 0x000fe80000100800 */
[----:B------:R-:W-:Y:S04]  /*41520*/  STL [R1+0x161c], R90 ;  /* 0x00161c5a01007387 */ /* 0x000fe80000100800 */
[----:B------:R0:W-:Y:S01]  /*41530*/  STL [R1+0x206c], R4 ;  /* 0x00206c0401007387 */ /* 0x0001e20000100800 */
[----:B------:R-:W-:-:S02]  /*41540*/  IADD3.X R138, PT, PT, R141, UR14, RZ, P4, !PT ;  /* 0x0000000e8d8a7c10 */ /* 0x000fc4000a7fe4ff */
[----:B0-----:R-:W-:-:S05]  /*41550*/  IADD3.X R4, PT, PT, R143, UR14, RZ, P6, !PT ;  /* 0x0000000e8f047c10 */ /* 0x001fca000b7fe4ff */
[----:B------:R0:W-:Y:S01]  /*41560*/  STL [R1+0x480], R4 ;  /* 0x0004800401007387 */ /* 0x0001e20000100800 */
[----:B------:R-:W-:-:S03]  /*41570*/  ISETP.GT.AND P5, PT, R2, 0x13, PT ;  /* 0x000000130200780c */ /* 0x000fc60003fa4270 */
[----:B------:R-:W2:Y:S01]  /*41580*/  LDL.LU.64 R142, [R1+0x30] ;  /* 0x00003000018e7983 */ /* 0x000ea20000300a00 */
[----:B0-----:R-:W-:-:S03]  /*41590*/  IADD3 R4, P4, PT, R158, UR12, RZ ;  /* 0x0000000c9e047c10 */ /* 0x001fc6000ff9e0ff */
[----:B------:R0:W-:Y:S04]  /*415a0*/  STL [R1+0x2064], R138 ;  /* 0x0020648a01007387 */ /* 0x0001e80000100800 */
[----:B------:R-:W3:Y:S04]  /*415b0*/  LDL.LU.64 R140, [R1+0x4a0] ;  /* 0x0004a000018c7983 */ /* 0x000ee80000300a00 */
[----:B------:R1:W-:Y:S04]  /*415c0*/  STL [R1+0x2070], R4 ;  /* 0x0020700401007387 */ /* 0x0003e80000100800 */
[----:B0-----:R-:W4:Y:S01]  /*415d0*/  LDL.LU R138, [R1+0x1628] ;  /* 0x00162800018a7983 */ /* 0x001f220000300800 */
[----:B-1----:R-:W-:-:S03]  /*415e0*/  IADD3.X R4, PT, PT, R159, UR14, RZ, P4, !PT ;  /* 0x0000000e9f047c10 */ /* 0x002fc6000a7fe4ff */
[----:B------:R-:W3:Y:S04]  /*415f0*/  LDL.LU.64 R158, [R1+0x2980] ;  /* 0x00298000019e7983 */ /* 0x000ee80000300a00 */
[----:B------:R0:W-:Y:S01]  /*41600*/  STL [R1+0x488], R4 ;  /* 0x0004880401007387 */ /* 0x0001e20000100800 */
[----:B------:R-:W-:Y:S01]  /*41610*/  ISETP.GT.AND P6, PT, R2, 0x14, PT ;  /* 0x000000140200780c */ /* 0x000fe20003fc4270 */
[----:B0-----:R-:W-:-:S05]  /*41620*/  @P1 IMAD.MOV.U32 R4, RZ, RZ, R151 ;  /* 0x000000ffff041224 */ /* 0x001fca00078e0097 */
[----:B------:R0:W3:Y:S02]  /*41630*/  @P1 LDG.E.U16 R139, desc[UR20][R4.64] ;  /* 0x00000014048b1981 */ /* 0x0000e4000c1e1500 */
[----:B0-----:R-:W-:Y:S02]  /*41640*/  @P5 IMAD.MOV.U32 R4, RZ, RZ, R99 ;  /* 0x000000ffff045224 */ /* 0x001fe400078e0063 */
[----:B------:R-:W-:-:S05]  /*41650*/  @P5 IMAD.MOV.U32 R5, RZ, RZ, R107 ;  /* 0x000000ffff055224 */ /* 0x000fca00078e006b */
[----:B------:R0:W4:Y:S02]  /*41660*/  @P5 LDG.E.U16 R13, desc[UR20][R4.64] ;  /* 0x00000014040d5981 */ /* 0x000124000c1e1500 */
[----:B0-----:R-:W-:Y:S02]  /*41670*/  @P6 IMAD.MOV.U32 R4, RZ, RZ, R3 ;  /* 0x000000ffff046224 */ /* 0x001fe400078e0003 */
[----:B------:R-:W-:-:S05]  /*41680*/  @P6 IMAD.MOV.U32 R5, RZ, RZ, R90 ;  /* 0x000000ffff056224 */ /* 0x000fca00078e005a */
[----:B------:R-:W4:Y:S01]  /*41690*/  @P6 LDG.E.U16 R0, desc[UR20][R4.64] ;  /* 0x0000001404006981 */ /* 0x000f22000c1e1500 */
[----:B--2---:R-:W-:-:S03]  /*416a0*/  IADD3 R3, P6, PT, R142, UR12, RZ ;  /* 0x0000000c8e037c10 */ /* 0x004fc6000ffde0ff */
[----:B---3--:R0:W-:Y:S04]  /*416b0*/  STL [R1+0x294], R139 ;  /* 0x0002948b01007387 */ /* 0x0081e80000100800 */
[----:B0-----:R-:W2:Y:S04]  /*416c0*/  LDL.LU R139, [R1+0x1624] ;  /* 0x00162400018b7983 */ /* 0x001ea80000300800 */
[----:B----4-:R-:W-:Y:S04]  /*416d0*/  STL [R1+0x27f0], R13 ;  /* 0x0027f00d01007387 */ /* 0x010fe80000100800 */
[----:B------:R-:W3:Y:S04]  /*416e0*/  LDL.LU.64 R4, [R1+0x38] ;  /* 0x0000380001047983 */ /* 0x000ee80000300a00 */
[----:B------:R-:W4:Y:S04]  /*416f0*/  LDL.LU R151, [R1+0x1630] ;  /* 0x0016300001977983 */ /* 0x000f280000300800 */
[----:B------:R-:W-:Y:S04]  /*41700*/  STL [R1+0x290], R0 ;  /* 0x0002900001007387 */ /* 0x000fe80000100800 */
[----:B------:R0:W-:Y:S04]  /*41710*/  STL [R1+0x2058], R3 ;  /* 0x0020580301007387 */ /* 0x0001e80000100800 */
[----:B0-----:R-:W4:Y:S01]  /*41720*/  LDL.LU R3, [R1+0x162c] ;  /* 0x00162c0001037983 */ /* 0x001f220000300800 */
[----:B------:R-:W-:-:S02]  /*41730*/  IADD3 R0, P1, PT, R140, UR12, RZ ;  /* 0x0000000c8c007c10 */ /* 0x000fc4000ff3e0ff */
[----:B------:R-:W-:-:S03]  /*41740*/  IADD3 R138, P5, PT, R138, UR13, RZ ;  /* 0x0000000d8a8a7c10 */ /* 0x000fc6000ffbe0ff */
[----:B------:R0:W-:Y:S01]  /*41750*/  STL [R1+0x205c], R0 ;  /* 0x00205c0001007387 */ /* 0x0001e20000100800 */
[----:B------:R-:W-:Y:S02]  /*41760*/  IADD3.X R107, PT, PT, R141, UR14, RZ, P1, !PT ;  /* 0x0000000e8d6b7c10 */ /* 0x000fe40008ffe4ff */
[----:B------:R-:W-:Y:S01]  /*41770*/  ISETP.GT.AND P4, PT, R2, 0x15, PT ;  /* 0x000000150200780c */ /* 0x000fe20003f84270 */
[----:B------:R-:W4:Y:S04]  /*41780*/  LDL.LU R142, [R1+0x1638] ;  /* 0x00163800018e7983 */ /* 0x000f280000300800 */
[----:B------:R-:W4:Y:S01]  /*41790*/  LDL.LU R99, [R1+0x1640] ;  /* 0x0016400001637983 */ /* 0x000f220000300800 */
[----:B0-----:R-:W-:-:S05]  /*417a0*/  IADD3.X R0, PT, PT, R143, UR14, RZ, P6, !PT ;  /* 0x0000000e8f007c10 */ /* 0x001fca000b7fe4ff */
[----:B------:R0:W-:Y:S04]  /*417b0*/  STL [R1+0x4a0], R0 ;  /* 0x0004a00001007387 */ /* 0x0001e80000100800 */
[----:B------:R-:W-:Y:S01]  /*417c0*/  STL [R1+0x1628], R138 ;  /* 0x0016288a01007387 */ /* 0x000fe20000100800 */
[----:B------:R-:W-:-:S03]  /*417d0*/  ISETP.GT.AND P6, PT, R2, 0x16, PT ;  /* 0x000000160200780c */ /* 0x000fc60003fc4270 */
[----:B0-----:R-:W4:Y:S04]  /*417e0*/  LDL.LU R0, [R1+0x1648] ;  /* 0x0016480001007983 */ /* 0x001f280000300800 */
[----:B------:R0:W-:Y:S04]  /*417f0*/  STL [R1+0x4a4], R107 ;  /* 0x0004a46b01007387 */ /* 0x0001e80000100800 */
[----:B------:R-:W4:Y:S04]  /*41800*/  LDL.LU.64 R140, [R1+0x4b0] ;  /* 0x0004b000018c7983 */ /* 0x000f280000300a00 */
[----:B------:R-:W4:Y:S01]  /*41810*/  LDL.LU R143, [R1+0x1634] ;  /* 0x00163400018f7983 */ /* 0x000f220000300800 */
[----:B------:R-:W-:-:S02]  /*41820*/  PRMT R14, RZ, 0x7610, R14 ;  /* 0x00007610ff0e7816 */ /* 0x000fc4000000000e */
[----:B------:R-:W-:Y:S02]  /*41830*/  PRMT R150, RZ, 0x7610, R150 ;  /* 0x00007610ff967816 */ /* 0x000fe40000000096 */
[----:B--2---:R-:W-:Y:S02]  /*41840*/  IADD3.X R139, PT, PT, R139, UR9, RZ, P5, !PT ;  /* 0x000000098b8b7c10 */ /* 0x004fe4000affe4ff */
[----:B---3--:R-:W-:Y:S02]  /*41850*/  IADD3 R90, P1, PT, R4, UR12, RZ ;  /* 0x0000000c045a7c10 */ /* 0x008fe4000ff3e0ff */
[----:B----4-:R-:W-:-:S03]  /*41860*/  IADD3 R151, P5, PT, R151, UR13, RZ ;  /* 0x0000000d97977c10 */ /* 0x010fc6000ffbe0ff */
[----:B------:R1:W-:Y:S01]  /*41870*/  STL [R1+0x2060], R90 ;  /* 0x0020605a01007387 */ /* 0x0003e20000100800 */
[----:B------:R-:W-:-:S03]  /*41880*/  IADD3.X R4, PT, PT, R5, UR14, RZ, P1, !PT ;  /* 0x0000000e05047c10 */ /* 0x000fc60008ffe4ff */
[----:B------:R-:W-:Y:S04]  /*41890*/  STL [R1+0x1624], R139 ;  /* 0x0016248b01007387 */ /* 0x000fe80000100800 */
[----:B0-----:R-:W2:Y:S01]  /*418a0*/  LDL.LU R107, [R1+0x163c] ;  /* 0x00163c00016b7983 */ /* 0x001ea20000300800 */
[----:B------:R-:W-:-:S03]  /*418b0*/  @P4 IMAD.MOV.U32 R5, RZ, RZ, R139 ;  /* 0x000000ffff054224 */ /* 0x000fc600078e008b */
[----:B-1----:R-:W3:Y:S04]  /*418c0*/  LDL.LU R90, [R1+0x1644] ;  /* 0x00164400015a7983 */ /* 0x002ee80000300800 */
[----:B------:R-:W-:Y:S04]  /*418d0*/  STL [R1+0x1630], R151 ;  /* 0x0016309701007387 */ /* 0x000fe80000100800 */
[----:B------:R0:W-:Y:S01]  /*418e0*/  STL [R1+0x2054], R4 ;  /* 0x0020540401007387 */ /* 0x0001e20000100800 */
[----:B------:R-:W-:Y:S01]  /*418f0*/  IADD3.X R3, PT, PT, R3, UR9, RZ, P5, !PT ;  /* 0x0000000903037c10 */ /* 0x000fe2000affe4ff */
[----:B0-----:R-:W-:-:S05]  /*41900*/  @P4 IMAD.MOV.U32 R4, RZ, RZ, R138 ;  /* 0x000000ffff044224 */ /* 0x001fca00078e008a */
[----:B------:R0:W4:Y:S02]  /*41910*/  @P4 LDG.E.U16 R14, desc[UR20][R4.64] ;  /* 0x00000014040e4981 */ /* 0x000124000c1e1500 */
[----:B0-----:R-:W-:Y:S02]  /*41920*/  IMAD.MOV.U32 R5, RZ, RZ, R3 ;  /* 0x000000ffff057224 */ /* 0x001fe400078e0003 */
[----:B------:R-:W-:-:S05]  /*41930*/  @P6 IMAD.MOV.U32 R4, RZ, RZ, R151 ;  /* 0x000000ffff046224 */ /* 0x000fca00078e0097 */
[----:B------:R-:W2:Y:S04]  /*41940*/  @P6 LDG.E.U16 R150, desc[UR20][R4.64] ;  /* 0x0000001404966981 */ /* 0x000ea8000c1e1500 */
[----:B------:R0:W-:Y:S04]  /*41950*/  STL [R1+0x162c], R3 ;  /* 0x00162c0301007387 */ /* 0x0001e80000100800 */
[----:B------:R-:W3:Y:S04]  /*41960*/  LDL.LU.64 R138, [R1+0x40] ;  /* 0x00004000018a7983 */ /* 0x000ee80000300a00 */
[----:B0-----:R-:W3:Y:S01]  /*41970*/  LDL.LU R3, [R1+0x2978] ;  /* 0x0029780001037983 */ /* 0x001ee20000300800 */
[----:B------:R-:W-:-:S02]  /*41980*/  IADD3 R142, P5, PT, R142, UR13, RZ ;  /* 0x0000000d8e8e7c10 */ /* 0x000fc4000ffbe0ff */
[----:B------:R-:W-:Y:S01]  /*41990*/  IADD3 R99, P4, PT, R99, UR13, RZ ;  /* 0x0000000d63637c10 */ /* 0x000fe2000ff9e0ff */
[----:B--2---:R0:W-:Y:S04]  /*419a0*/  STL [R1+0x28c], R150 ;  /* 0x00028c9601007387 */ /* 0x0041e80000100800 */
[----:B0-----:R-:W2:Y:S01]  /*419b0*/  LDL.LU.64 R150, [R1+0x4b8] ;  /* 0x0004b80001967983 */ /* 0x001ea20000300a00 */
[----:B------:R-:W-:Y:S02]  /*419c0*/  IADD3 R4, P6, PT, R140, UR12, RZ ;  /* 0x0000000c8c047c10 */ /* 0x000fe4000ffde0ff */
[----:B------:R-:W-:Y:S01]  /*419d0*/  IADD3 R0, P1, PT, R0, UR13, RZ ;  /* 0x0000000d00007c10 */ /* 0x000fe2000ff3e0ff */
[----:B------:R-:W-:Y:S01]  /*419e0*/  STL [R1+0x1638], R142 ;  /* 0x0016388e01007387 */ /* 0x000fe20000100800 */
[----:B------:R-:W-:-:S02]  /*419f0*/  IADD3.X R143, PT, PT, R143, UR9, RZ, P5, !PT ;  /* 0x000000098f8f7c10 */ /* 0x000fc4000affe4ff */
[----:B------:R-:W-:Y:S01]  /*41a00*/  IADD3.X R107, PT, PT, R107, UR9, RZ, P4, !PT ;  /* 0x000000096b6b7c10 */ /* 0x000fe2000a7fe4ff */
[----:B------:R-:W-:Y:S01]  /*41a10*/  STL [R1+0x1640], R99 ;  /* 0x0016406301007387 */ /* 0x000fe20000100800 */
[----:B---3--:R-:W-:-:S03]  /*41a20*/  IADD3.X R90, PT, PT, R90, UR9, RZ, P1, !PT ;  /* 0x000000095a5a7c10 */ /* 0x008fc60008ffe4ff */
        /* <DEDUP_REMOVED lines=8> */
[----:B------:R-:W-:-:S02]  /*41ab0*/  ISETP.GT.AND P1, PT, R2, 0x17, PT ;  /* 0x000000170200780c */ /* 0x000fc40003f24270 */
[----:B0-----:R-:W-:-:S05]  /*41ac0*/  IADD3.X R4, PT, PT, R141, UR14, RZ, P6, !PT ;  /* 0x0000000e8d047c10 */ /* 0x001fca000b7fe4ff */
[----:B------:R-:W-:Y:S04]  /*41ad0*/  STL [R1+0x4b0], R4 ;  /* 0x0004b00401007387 */ /* 0x000fe80000100800 */
[----:B------:R-:W3:Y:S04]  /*41ae0*/  LDL.LU.64 R138, [R1+0x50] ;  /* 0x00005000018a7983 */ /* 0x000ee80000300a00 */
[----:B------:R0:W-:Y:S04]  /*41af0*/  STL [R1+0x2044], R5 ;  /* 0x0020440501007387 */ /* 0x0001e80000100800 */
[----:B------:R-:W3:Y:S01]  /*41b00*/  LDL.LU.64 R140, [R1+0x4d0] ;  /* 0x0004d000018c7983 */ /* 0x000ee20000300a00 */
[----:B------:R-:W-:-:S02]  /*41b10*/  PRMT R15, RZ, 0x7610, R15 ;  /* 0x00007610ff0f7816 */ /* 0x000fc4000000000f */
[----:B------:R-:W-:Y:S01]  /*41b20*/  ISETP.GT.AND P5, PT, R2, 0x18, PT ;  /* 0x000000180200780c */ /* 0x000fe20003fa4270 */
[----:B0-----:R-:W-:Y:S01]  /*41b30*/  @P1 IMAD.MOV.U32 R5, RZ, RZ, R143 ;  /* 0x000000ffff051224 */ /* 0x001fe200078e008f */
[----:B------:R-:W-:Y:S02]  /*41b40*/  PRMT R91, RZ, 0x7610, R91 ;  /* 0x00007610ff5b7816 */ /* 0x000fe4000000005b */
[----:B--2---:R-:W-:-:S05]  /*41b50*/  IADD3 R4, P4, PT, R150, UR12, RZ ;  /* 0x0000000c96047c10 */ /* 0x004fca000ff9e0ff */
[----:B------:R0:W-:Y:S02]  /*41b60*/  STL [R1+0x2050], R4 ;  /* 0x0020500401007387 */ /* 0x0001e40000100800 */
[----:B0-----:R-:W-:-:S05]  /*41b70*/  IADD3.X R4, PT, PT, R151, UR14, RZ, P4, !PT ;  /* 0x0000000e97047c10 */ /* 0x001fca000a7fe4ff */
[----:B------:R0:W-:Y:S02]  /*41b80*/  STL [R1+0x4b8], R4 ;  /* 0x0004b80401007387 */ /* 0x0001e40000100800 */
[----:B0-----:R-:W-:-:S05]  /*41b90*/  @P1 IMAD.MOV.U32 R4, RZ, RZ, R142 ;  /* 0x000000ffff041224 */ /* 0x001fca00078e008e */
[----:B------:R0:W4:Y:S02]  /*41ba0*/  @P1 LDG.E.U16 R15, desc[UR20][R4.64] ;  /* 0x00000014040f1981 */ /* 0x000124000c1e1500 */
[----:B0-----:R-:W-:Y:S02]  /*41bb0*/  @P5 IMAD.MOV.U32 R4, RZ, RZ, R99 ;  /* 0x000000ffff045224 */ /* 0x001fe400078e0063 */
[----:B------:R-:W-:-:S05]  /*41bc0*/  @P5 IMAD.MOV.U32 R5, RZ, RZ, R107 ;  /* 0x000000ffff055224 */ /* 0x000fca00078e006b */
[----:B------:R0:W2:Y:S01]  /*41bd0*/  @P5 LDG.E.U16 R91, desc[UR20][R4.64] ;  /* 0x00000014045b5981 */ /* 0x0000a2000c1e1500 */
[----:B------:R-:W-:Y:S02]  /*41be0*/  ISETP.GT.AND P6, PT, R2, 0x19, PT ;  /* 0x000000190200780c */ /* 0x000fe40003fc4270 */
[----:B------:R-:W-:-:S11]  /*41bf0*/  PRMT R16, RZ, 0x7610, R16 ;  /* 0x00007610ff107816 */ /* 0x000fd60000000010 */
[----:B0-----:R-:W-:Y:S02]  /*41c00*/  @P6 IMAD.MOV.U32 R4, RZ, RZ, R0 ;  /* 0x000000ffff046224 */ /* 0x001fe400078e0000 */
[----:B------:R-:W-:-:S05]  /*41c10*/  @P6 IMAD.MOV.U32 R5, RZ, RZ, R90 ;  /* 0x000000ffff056224 */ /* 0x000fca00078e005a */
[----:B------:R0:W3:Y:S04]  /*41c20*/  @P6 LDG.E.U16 R16, desc[UR20][R4.64] ;  /* 0x0000001404106981 */ /* 0x0000e8000c1e1500 */
[----:B----4-:R-:W-:Y:S04]  /*41c30*/  STL.64 [R1+0x27f8], R14 ;  /* 0x0027f80e01007387 */ /* 0x010fe80000100a00 */
[----:B------:R-:W4:Y:S04]  /*41c40*/  LDL.LU.64 R142, [R1+0x58] ;  /* 0x00005800018e7983 */ /* 0x000f280000300a00 */
[----:B------:R-:W4:Y:S04]  /*41c50*/  LDL.LU R4, [R1+0x164c] ;  /* 0x00164c0001047983 */ /* 0x000f280000300800 */
[----:B------:R-:W0:Y:S04]  /*41c60*/  LDL.LU R5, [R1+0x1650] ;  /* 0x0016500001057983 */ /* 0x000e280000300800 */
[----:B--2---:R3:W-:Y:S04]  /*41c70*/  STL [R1+0x288], R91 ;  /* 0x0002885b01007387 */ /* 0x0047e80000100800 */
[----:B------:R-:W2:Y:S01]  /*41c80*/  LDL.LU R90, [R1+0x1658] ;  /* 0x00165800015a7983 */ /* 0x000ea20000300800 */
[----:B---3--:R-:W-:-:S05]  /*41c90*/  IADD3 R91, P6, PT, R138, UR12, RZ ;  /* 0x0000000c8a5b7c10 */ /* 0x008fca000ffde0ff */
[----:B------:R1:W-:Y:S04]  /*41ca0*/  STL [R1+0x2038], R91 ;  /* 0x0020385b01007387 */ /* 0x0003e80000100800 */
[----:B-1----:R-:W3:Y:S01]  /*41cb0*/  LDL.LU R91, [R1+0x1654] ;  /* 0x00165400015b7983 */ /* 0x002ee20000300800 */
[----:B------:R-:W-:Y:S02]  /*41cc0*/  IADD3 R0, P1, PT, R140, UR12, RZ ;  /* 0x0000000c8c007c10 */ /* 0x000fe4000ff3e0ff */
[----:B------:R-:W-:-:S03]  /*41cd0*/  ISETP.GT.AND P4, PT, R2, 0x1a, PT ;  /* 0x0000001a0200780c */ /* 0x000fc60003f84270 */
[----:B------:R1:W-:Y:S01]  /*41ce0*/  STL [R1+0x203c], R0 ;  /* 0x00203c0001007387 */ /* 0x0003e20000100800 */
[----:B------:R-:W-:-:S03]  /*41cf0*/  IADD3.X R107, PT, PT, R141, UR14, RZ, P1, !PT ;  /* 0x0000000e8d6b7c10 */ /* 0x000fc60008ffe4ff */
[----:B------:R-:W3:Y:S04]  /*41d00*/  LDL.LU R150, [R1+0x1660] ;  /* 0x0016600001967983 */ /* 0x000ee80000300800 */
[----:B------:R-:W3:Y:S01]  /*41d10*/  LDL.LU R138, [R1+0x1668] ;  /* 0x00166800018a7983 */ /* 0x000ee20000300800 */
[----:B-1----:R-:W-:-:S05]  /*41d20*/  IADD3.X R0, PT, PT, R139, UR14, RZ, P6, !PT ;  /* 0x0000000e8b007c10 */ /* 0x002fca000b7fe4ff */
[----:B------:R4:W-:Y:S01]  /*41d30*/  STL [R1+0x4d0], R0 ;  /* 0x0004d00001007387 */ /* 0x0009e20000100800 */
[----:B------:R-:W-:Y:S02]  /*41d40*/  ISETP.GT.AND P6, PT, R2, 0x1b, PT ;  /* 0x0000001b0200780c */ /* 0x000fe40003fc4270 */
[----:B------:R-:W-:Y:S02]  /*41d50*/  PRMT R159, RZ, 0x7610, R159 ;  /* 0x00007610ff9f7816 */ /* 0x000fe4000000009f */
[----:B------:R-:W-:Y:S02]  /*41d60*/  PRMT R17, RZ, 0x7610, R17 ;  /* 0x00007610ff117816 */ /* 0x000fe40000000011 */
[----:B----4-:R-:W-:Y:S02]  /*41d70*/  IADD3 R0, P1, PT, R142, UR12, RZ ;  /* 0x0000000c8e007c10 */ /* 0x010fe4000ff3e0ff */
[----:B0-----:R-:W-:-:S04]  /*41d80*/  IADD3 R5, P5, PT, R5, UR13, RZ ;  /* 0x0000000d05057c10 */ /* 0x001fc8000ffbe0ff */
[----:B------:R-:W-:Y:S01]  /*41d90*/  IADD3.X R4, PT, PT, R4, UR9, RZ, P5, !PT ;  /* 0x0000000904047c10 */ /* 0x000fe2000affe4ff */
[----:B------:R0:W-:Y:S04]  /*41da0*/  STL [R1+0x1650], R5 ;  /* 0x0016500501007387 */ /* 0x0001e80000100800 */
[----:B------:R-:W4:Y:S04]  /*41db0*/  LDL.LU R99, [R1+0x1670] ;  /* 0x0016700001637983 */ /* 0x000f280000300800 */
[----:B------:R-:W-:Y:S01]  /*41dc0*/  STL [R1+0x4d4], R107 ;  /* 0x0004d46b01007387 */ /* 0x000fe20000100800 */
[----:B0-----:R-:W-:-:S03]  /*41dd0*/  @P4 LOP3.LUT R5, R5, R4, RZ, 0x3c, !PT ;  /* 0x0000000405054212 */ /* 0x001fc600078e3cff */
[----:B------:R-:W4:Y:S04]  /*41de0*/  LDL.LU.64 R140, [R1+0x4e0] ;  /* 0x0004e000018c7983 */ /* 0x000f280000300a00 */
[----:B------:R-:W4:Y:S01]  /*41df0*/  LDL.LU R151, [R1+0x165c] ;  /* 0x00165c0001977983 */ /* 0x000f220000300800 */
[----:B--2---:R-:W-:-:S03]  /*41e00*/  IADD3 R90, P5, PT, R90, UR13, RZ ;  /* 0x0000000d5a5a7c10 */ /* 0x004fc6000ffbe0ff */
[----:B------:R0:W-:Y:S04]  /*41e10*/  STL [R1+0x2040], R0 ;  /* 0x0020400001007387 */ /* 0x0001e80000100800 */
[----:B------:R1:W-:Y:S01]  /*41e20*/  STL [R1+0x164c], R4 ;  /* 0x00164c0401007387 */ /* 0x0003e20000100800 */
[----:B---3--:R-:W-:-:S03]  /*41e30*/  IADD3.X R91, PT, PT, R91, UR9, RZ, P5, !PT ;  /* 0x000000095b5b7c10 */ /* 0x008fc6000affe4ff */
[----:B------:R-:W2:Y:S01]  /*41e40*/  LDL.LU R139, [R1+0x1664] ;  /* 0x00166400018b7983 */ /* 0x000ea20000300800 */
[----:B0-----:R-:W-:-:S03]  /*41e50*/  IADD3.X R0, PT, PT, R143, UR14, RZ, P1, !PT ;  /* 0x0000000e8f007c10 */ /* 0x001fc60008ffe4ff */
[----:B------:R-:W3:Y:S01]  /*41e60*/  LDL.LU R107, [R1+0x166c] ;  /* 0x00166c00016b7983 */ /* 0x000ee20000300800 */
[----:B-1----:R-:W-:-:S03]  /*41e70*/  @P4 LOP3.LUT R4, R5, R4, RZ, 0x3c, !PT ;  /* 0x0000000405044212 */ /* 0x002fc600078e3cff */
[----:B------:R-:W3:Y:S01]  /*41e80*/  LDL.LU.64 R142, [R1+0x2970] ;  /* 0x00297000018e7983 */ /* 0x000ee20000300a00 */
[----:B------:R-:W-:-:S05]  /*41e90*/  @P4 LOP3.LUT R5, R5, R4, RZ, 0x3c, !PT ;  /* 0x0000000405054212 */ /* 0x000fca00078e3cff */
[----:B------:R0:W3:Y:S02]  /*41ea0*/  @P4 LDG.E.U16 R159, desc[UR20][R4.64] ;  /* 0x00000014049f4981 */ /* 0x0000e4000c1e1500 */
[----:B0-----:R-:W-:Y:S02]  /*41eb0*/  @P6 IMAD.MOV.U32 R4, RZ, RZ, R90 ;  /* 0x000000ffff046224 */ /* 0x001fe400078e005a */
[----:B------:R-:W-:-:S05]  /*41ec0*/  @P6 IMAD.MOV.U32 R5, RZ, RZ, R91 ;  /* 0x000000ffff056224 */ /* 0x000fca00078e005b */
[----:B------:R-:W3:Y:S04]  /*41ed0*/  @P6 LDG.E.U16 R17, desc[UR20][R4.64] ;  /* 0x0000001404116981 */ /* 0x000ee8000c1e1500 */
[----:B------:R0:W-:Y:S04]  /*41ee0*/  STL [R1+0x2034], R0 ;  /* 0x0020340001007387 */ /* 0x0001e80000100800 */
[----:B0-----:R-:W3:Y:S04]  /*41ef0*/  LDL.LU R0, [R1+0x2968] ;  /* 0x0029680001007983 */ /* 0x001ee80000300800 */
[----:B------:R-:W-:Y:S04]  /*41f00*/  STL [R1+0x1658], R90 ;  /* 0x0016585a01007387 */ /* 0x000fe80000100800 */
[----:B------:R0:W-:Y:S04]  /*41f10*/  STL [R1+0x1654], R91 ;  /* 0x0016545b01007387 */ /* 0x0001e80000100800 */
[----:B0-----:R-:W3:Y:S01]  /*41f20*/  LDL.LU.64 R90, [R1+0x60] ;  /* 0x00006000015a7983 */ /* 0x001ee20000300a00 */
[----:B------:R-:W-:-:S03]  /*41f30*/  IADD3 R150, P5, PT, R150, UR13, RZ ;  /* 0x0000000d96967c10 */ /* 0x000fc6000ffbe0ff */
[----:B------:R-:W3:Y:S01]  /*41f40*/  LDL.LU.64 R4, [R1+0x4e8] ;  /* 0x0004e80001047983 */ /* 0x000ee20000300a00 */
[----:B------:R-:W-:Y:S02]  /*41f50*/  IADD3 R138, P4, PT, R138, UR13, RZ ;  /* 0x0000000d8a8a7c10 */ /* 0x000fe4000ff9e0ff */
[----:B----4-:R-:W-:Y:S02]  /*41f60*/  IADD3 R99, P1, PT, R99, UR13, RZ ;  /* 0x0000000d63637c10 */ /* 0x010fe4000ff3e0ff */
[----:B------:R-:W-:Y:S02]  /*41f70*/  IADD3.X R151, PT, PT, R151, UR9, RZ, P5, !PT ;  /* 0x0000000997977c10 */ /* 0x000fe4000affe4ff */
[----:B--2---:R-:W-:Y:S02]  /*41f80*/  IADD3.X R139, PT, PT, R139, UR9, RZ, P4, !PT ;  /* 0x000000098b8b7c10 */ /* 0x004fe4000a7fe4ff */
[----:B---3--:R-:W-:Y:S01]  /*41f90*/  IADD3.X R107, PT, PT, R107, UR9, RZ, P1, !PT ;  /* 0x000000096b6b7c10 */ /* 0x008fe20008ffe4ff */
[----:B------:R-:W-:Y:S04]  /*41fa0*/  STL.64 [R1+0x2800], R16 ;  /* 0x0028001001007387 */ /* 0x000fe80000100a00 */
[----:B------:R-:W-:Y:S04]  /*41fb0*/  STL [R1+0x1660], R150 ;  /* 0x0016609601007387 */ /* 0x000fe80000100800 */
[----:B------:R0:W-:Y:S04]  /*41fc0*/  STL [R1+0x284], R159 ;  /* 0x0002849f01007387 */ /* 0x0001e80000100800 */
[----:B------:R-:W-:Y:S01]  /*41fd0*/  STL [R1+0x1668], R138 ;  /* 0x0016688a01007387 */ /* 0x000fe20000100800 */
[----:B0-----:R-:W-:-:S05]  /*41fe0*/  IADD3 R159, P6, PT, R140, UR12, RZ ;  /* 0x0000000c8c9f7c10 */ /* 0x001fca000ffde0ff */
[----:B------:R0:W-:Y:S04]  /*41ff0*/  STL [R1+0x2028], R159 ;  /* 0x0020289f01007387 */ /* 0x0001e80000100800 */
[----:B------:R-:W-:Y:S04]  /*42000*/  STL [R1+0x165c], R151 ;  /* 0x00165c9701007387 */ /* 0x000fe80000100800 */
[----:B------:R-:W-:Y:S01]  /*42010*/  STL [R1+0x1670], R99 ;  /* 0x0016706301007387 */ /* 0x000fe20000100800 */
[----:B0-----:R-:W-:-:S03]  /*42020*/  IADD3 R159, P4, PT, R90, UR12, RZ ;  /* 0x0000000c5a9f7c10 */ /* 0x001fc6000ff9e0ff */
[----:B------:R-:W-:Y:S04]  /*42030*/  STL [R1+0x1664], R139 ;  /* 0x0016648b01007387 */ /* 0x000fe80000100800 */
[----:B------:R-:W-:Y:S04]  /*42040*/  STL [R1+0x166c], R107 ;  /* 0x00166c6b01007387 */ /* 0x000fe80000100800 */
[----:B------:R0:W-:Y:S02]  /*42050*/  STL [R1+0x202c], R159 ;  /* 0x00202c9f01007387 */ /* 0x0001e40000100800 */
[----:B0-----:R-:W-:-:S02]  /*42060*/  IADD3.X R159, PT, PT, R141, UR14, RZ, P6, !PT ;  /* 0x0000000e8d9f7c10 */ /* 0x001fc4000b7fe4ff */
[----:B------:R-:W2:Y:S01]  /*42070*/  LDL.LU R141, [R1+0x2964] ;  /* 0x00296400018d7983 */ /* 0x000ea20000300800 */
[----:B------:R-:W-:Y:S02]  /*42080*/  ISETP.GT.AND P1, PT, R2, 0x1c, PT ;  /* 0x0000001c0200780c */ /* 0x000fe40003f24270 */
[----:B------:R-:W-:Y:S01]  /*42090*/  IADD3.X R140, PT, PT, R91, UR14, RZ, P4, !PT ;  /* 0x0000000e5b8c7c10 */ /* 0x000fe2000a7fe4ff */
[----:B------:R0:W-:Y:S04]  /*420a0*/  STL [R1+0x4e0], R159 ;  /* 0x0004e09f01007387 */ /* 0x0001e80000100800 */
[----:B------:R-:W3:Y:S01]  /*420b0*/  LDL.LU.64 R90, [R1+0x68] ;  /* 0x00006800015a7983 */ /* 0x000ee20000300a00 */
[----:B0-----:R-:W-:-:S03]  /*420c0*/  IADD3 R159, P4, PT, R4, UR12, RZ ;  /* 0x0000000c049f7c10 */ /* 0x001fc6000ff9e0ff */
[----:B------:R0:W-:Y:S01]  /*420d0*/  STL [R1+0x2024], R140 ;  /* 0x0020248c01007387 */ /* 0x0001e20000100800 */
[----:B------:R-:W-:Y:S01]  /*420e0*/  IADD3.X R4, PT, PT, R5, UR14, RZ, P4, !PT ;  /* 0x0000000e05047c10 */ /* 0x000fe2000a7fe4ff */
[----:B------:R-:W-:Y:S02]  /*420f0*/  @P1 IMAD.MOV.U32 R5, RZ, RZ, R151 ;  /* 0x000000ffff051224 */ /* 0x000fe400078e0097 */
[----:B0-----:R-:W4:Y:S04]  /*42100*/  LDL.LU R140, [R1+0x1678] ;  /* 0x00167800018c7983 */ /* 0x001f280000300800 */
[----:B------:R-:W-:Y:S04]  /*42110*/  STL [R1+0x2030], R159 ;  /* 0x0020309f01007387 */ /* 0x000fe80000100800 */
[----:B------:R0:W-:Y:S01]  /*42120*/  STL [R1+0x4e8], R4 ;  /* 0x0004e80401007387 */ /* 0x0001e20000100800 */
[C---:B------:R-:W-:Y:S01]  /*42130*/  ISETP.GT.AND P5, PT, R2.reuse, 0x1d, PT ;  /* 0x0000001d0200780c */ /* 0x040fe20003fa4270 */
[----:B0-----:R-:W-:Y:S01]  /*42140*/  @P1 IMAD.MOV.U32 R4, RZ, RZ, R150 ;  /* 0x000000ffff041224 */ /* 0x001fe200078e0096 */
[----:B------:R-:W-:-:S02]  /*42150*/  ISETP.GT.AND P6, PT, R2, 0x1e, PT ;  /* 0x0000001e0200780c */ /* 0x000fc40003fc4270 */
[----:B------:R-:W-:Y:S02]  /*42160*/  PRMT R18, RZ, 0x7610, R18 ;  /* 0x00007610ff127816 */ /* 0x000fe40000000012 */
[----:B------:R-:W-:Y:S02]  /*42170*/  PRMT R3, RZ, 0x7610, R3 ;  /* 0x00007610ff037816 */ /* 0x000fe40000000003 */
[----:B--2---:R-:W-:-:S06]  /*42180*/  PRMT R141, RZ, 0x7610, R141 ;  /* 0x00007610ff8d7816 */ /* 0x004fcc000000008d */
[----:B------:R0:W2:Y:S02]  /*42190*/  @P1 LDG.E.U16 R141, desc[UR20][R4.64] ;  /* 0x00000014048d1981 */ /* 0x0000a4000c1e1500 */
[----:B0-----:R-:W-:Y:S02]  /*421a0*/  @P5 IMAD.MOV.U32 R4, RZ, RZ, R138 ;  /* 0x000000ffff045224 */ /* 0x001fe400078e008a */
[----:B------:R-:W-:-:S05]  /*421b0*/  @P5 IMAD.MOV.U32 R5, RZ, RZ, R139 ;  /* 0x000000ffff055224 */ /* 0x000fca00078e008b */
[----:B------:R0:W3:Y:S02]  /*421c0*/  @P5 LDG.E.U16 R18, desc[UR20][R4.64] ;  /* 0x0000001404125981 */ /* 0x0000e4000c1e1500 */
[----:B0-----:R-:W-:Y:S02]  /*421d0*/  @P6 IMAD.MOV.U32 R4, RZ, RZ, R99 ;  /* 0x000000ffff046224 */ /* 0x001fe400078e0063 */
[----:B------:R-:W-:-:S05]  /*421e0*/  @P6 IMAD.MOV.U32 R5, RZ, RZ, R107 ;  /* 0x000000ffff056224 */ /* 0x000fca00078e006b */
[----:B------:R-:W3:Y:S04]  /*421f0*/  @P6 LDG.E.U16 R3, desc[UR20][R4.64] ;  /* 0x0000001404036981 */ /* 0x000ee8000c1e1500 */
[----:B--2---:R0:W-:Y:S04]  /*42200*/  STL [R1+0x280], R141 ;  /* 0x0002808d01007387 */ /* 0x0041e80000100800 */
[----:B0-----:R-:W2:Y:S04]  /*42210*/  LDL.LU R141, [R1+0x1674] ;  /* 0x00167400018d7983 */ /* 0x001ea80000300800 */
[----:B------:R-:W2:Y:S04]  /*42220*/  LDL.LU.64 R150, [R1+0x70] ;  /* 0x0000700001967983 */ /* 0x000ea80000300a00 */
[----:B------:R-:W2:Y:S04]  /*42230*/  LDL.LU R107, [R1+0x1680] ;  /* 0x00168000016b7983 */ /* 0x000ea80000300800 */
[----:B------:R-:W2:Y:S04]  /*42240*/  LDL.LU.64 R4, [R1+0x500] ;  /* 0x0005000001047983 */ /* 0x000ea80000300a00 */
[----:B---3--:R2:W-:Y:S04]  /*42250*/  STL [R1+0x27c], R3 ;  /* 0x00027c0301007387 */ /* 0x0085e80000100800 */
[----:B------:R-:W3:Y:S01]  /*42260*/  LDL.LU R138, [R1+0x167c] ;  /* 0x00167c00018a7983 */ /* 0x000ee20000300800 */
[----:B------:R-:W-:-:S02]  /*42270*/  IADD3 R99, P6, PT, R90, UR12, RZ ;  /* 0x0000000c5a637c10 */ /* 0x000fc4000ffde0ff */
[----:B----4-:R-:W-:-:S03]  /*42280*/  IADD3 R140, P5, PT, R140, UR13, RZ ;  /* 0x0000000d8c8c7c10 */ /* 0x010fc6000ffbe0ff */
[----:B------:R-:W-:Y:S01]  /*42290*/  STL [R1+0x2018], R99 ;  /* 0x0020186301007387 */ /* 0x000fe20000100800 */
[----:B------:R-:W-:Y:S02]  /*422a0*/  ISETP.GT.AND P4, PT, R2, 0x1f, PT ;  /* 0x0000001f0200780c */ /* 0x000fe40003f84270 */
[----:B------:R-:W-:Y:S02]  /*422b0*/  PRMT R19, RZ, 0x7610, R19 ;  /* 0x00007610ff137816 */ /* 0x000fe40000000013 */
[----:B------:R-:W-:Y:S02]  /*422c0*/  PRMT R106, RZ, 0x7610, R106 ;  /* 0x00007610ff6a7816 */ /* 0x000fe4000000006a */
[----:B--2---:R-:W-:-:S05]  /*422d0*/  IADD3 R3, P1, PT, R4, UR12, RZ ;  /* 0x0000000c04037c10 */ /* 0x004fca000ff3e0ff */
[----:B------:R0:W-:Y:S01]  /*422e0*/  STL [R1+0x201c], R3 ;  /* 0x00201c0301007387 */ /* 0x0001e20000100800 */
[----:B------:R-:W-:Y:S02]  /*422f0*/  IADD3.X R5, PT, PT, R5, UR14, RZ, P1, !PT ;  /* 0x0000000e05057c10 */ /* 0x000fe40008ffe4ff */
[----:B------:R-:W-:Y:S02]  /*42300*/  IADD3 R4, P1, PT, R150, UR12, RZ ;  /* 0x0000000c96047c10 */ /* 0x000fe4000ff3e0ff */
[----:B0-----:R-:W-:Y:S02]  /*42310*/  IADD3.X R3, PT, PT, R91, UR14, RZ, P6, !PT ;  /* 0x0000000e5b037c10 */ /* 0x001fe4000b7fe4ff */
[----:B------:R-:W2:Y:S04]  /*42320*/  LDL.LU R91, [R1+0x2960] ;  /* 0x00296000015b7983 */ /* 0x000ea80000300800 */
[----:B------:R-:W4:Y:S04]  /*42330*/  LDL.LU R159, [R1+0x1688] ;  /* 0x00168800019f7983 */ /* 0x000f280000300800 */
[----:B------:R-:W2:Y:S04]  /*42340*/  LDL.LU R99, [R1+0x1690] ;  /* 0x0016900001637983 */ /* 0x000ea80000300800 */
[----:B------:R0:W-:Y:S01]  /*42350*/  STL [R1+0x500], R3 ;  /* 0x0005000301007387 */ /* 0x0001e20000100800 */
[----:B------:R-:W-:-:S03]  /*42360*/  IADD3.X R141, PT, PT, R141, UR9, RZ, P5, !PT ;  /* 0x000000098d8d7c10 */ /* 0x000fc6000affe4ff */
[----:B------:R-:W-:Y:S01]  /*42370*/  STL [R1+0x1678], R140 ;  /* 0x0016788c01007387 */ /* 0x000fe20000100800 */
[----:B------:R-:W-:-:S03]  /*42380*/  ISETP.GT.AND P6, PT, R2, 0x20, PT ;  /* 0x000000200200780c */ /* 0x000fc60003fc4270 */
[----:B0-----:R-:W2:Y:S01]  /*42390*/  LDL.LU R3, [R1+0x1698] ;  /* 0x0016980001037983 */ /* 0x001ea20000300800 */
[----:B------:R-:W-:-:S03]  /*423a0*/  IADD3 R107, P5, PT, R107, UR13, RZ ;  /* 0x0000000d6b6b7c10 */ /* 0x000fc6000ffbe0ff */
[----:B------:R-:W-:Y:S04]  /*423b0*/  STL [R1+0x504], R5 ;  /* 0x0005040501007387 */ /* 0x000fe80000100800 */
[----:B------:R-:W2:Y:S04]  /*423c0*/  LDL.LU R139, [R1+0x168c] ;  /* 0x00168c00018b7983 */ /* 0x000ea80000300800 */
[----:B------:R-:W2:Y:S04]  /*423d0*/  LDL.LU R90, [R1+0x1694] ;  /* 0x00169400015a7983 */ /* 0x000ea80000300800 */
[----:B------:R0:W-:Y:S04]  /*423e0*/  STL [R1+0x2020], R4 ;  /* 0x0020200401007387 */ /* 0x0001e80000100800 */
[----:B------:R-:W-:Y:S01]  /*423f0*/  STL [R1+0x1674], R141 ;  /* 0x0016748d01007387 */ /* 0x000fe20000100800 */
[----:B0-----:R-:W-:-:S03]  /*42400*/  IADD3.X R4, PT, PT, R151, UR14, RZ, P1, !PT ;  /* 0x0000000e97047c10 */ /* 0x001fc60008ffe4ff */
[----:B------:R-:W2:Y:S01]  /*42410*/  LDL.LU.64 R150, [R1+0x510] ;  /* 0x0005100001967983 */ /* 0x000ea20000300a00 */
[----:B------:R-:W-:-:S03]  /*42420*/  @P4 IMAD.MOV.U32 R5, RZ, RZ, R141 ;  /* 0x000000ffff054224 */ /* 0x000fc600078e008d */
[----:B------:R-:W-:Y:S01]  /*42430*/  STL [R1+0x1680], R107 ;  /* 0x0016806b01007387 */ /* 0x000fe20000100800 */
[----:B---3--:R-:W-:-:S03]  /*42440*/  IADD3.X R138, PT, PT, R138, UR9, RZ, P5, !PT ;  /* 0x000000098a8a7c10 */ /* 0x008fc6000affe4ff */
[----:B------:R0:W-:Y:S02]  /*42450*/  STL [R1+0x2014], R4 ;  /* 0x0020140401007387 */ /* 0x0001e40000100800 */
[----:B0-----:R-:W-:-:S05]  /*42460*/  @P4 IMAD.MOV.U32 R4, RZ, RZ, R140 ;  /* 0x000000ffff044224 */ /* 0x001fca00078e008c */
[----:B------:R0:W3:Y:S02]  /*42470*/  @P4 LDG.E.U16 R19, desc[UR20][R4.64] ;  /* 0x0000001404134981 */ /* 0x0000e4000c1e1500 */
[----:B0-----:R-:W-:Y:S02]  /*42480*/  @P6 IMAD.MOV.U32 R4, RZ, RZ, R107 ;  /* 0x000000ffff046224 */ /* 0x001fe400078e006b */
[----:B------:R-:W-:-:S05]  /*42490*/  @P6 IMAD.MOV.U32 R5, RZ, RZ, R138 ;  /* 0x000000ffff056224 */ /* 0x000fca00078e008a */
[----:B------:R-:W2:Y:S04]  /*424a0*/  @P6 LDG.E.U16 R106, desc[UR20][R4.64] ;  /* 0x00000014046a6981 */ /* 0x000ea8000c1e1500 */
[----:B------:R-:W-:Y:S04]  /*424b0*/  STL [R1+0x167c], R138 ;  /* 0x00167c8a01007387 */ /* 0x000fe80000100800 */
[----:B---3--:R-:W-:Y:S04]  /*424c0*/  STL.64 [R1+0x2808], R18 ;  /* 0x0028081201007387 */ /* 0x008fe80000100a00 */
[----:B------:R-:W3:Y:S04]  /*424d0*/  LDL.LU.64 R140, [R1+0x78] ;  /* 0x00007800018c7983 */ /* 0x000ee80000300a00 */
[----:B--2---:R0:W-:Y:S04]  /*424e0*/  STL [R1+0x278], R106 ;  /* 0x0002786a01007387 */ /* 0x0041e80000100800 */
[----:B0-----:R-:W2:Y:S04]  /*424f0*/  LDL.LU.64 R106, [R1+0x518] ;  /* 0x00051800016a7983 */ /* 0x001ea80000300a00 */
[----:B------:R-:W2:Y:S01]  /*42500*/  LDL.LU R5, [R1+0x1684] ;  /* 0x0016840001057983 */ /* 0x000ea20000300800 */
[----:B----4-:R-:W-:-:S02]  /*42510*/  IADD3 R159, P5, PT, R159, UR13, RZ ;  /* 0x0000000d9f9f7c10 */ /* 0x010fc4000ffbe0ff */
[----:B------:R-:W-:Y:S02]  /*42520*/  IADD3 R99, P4, PT, R99, UR13, RZ ;  /* 0x0000000d63637c10 */ /* 0x000fe4000ff9e0ff */
[----:B------:R-:W-:Y:S02]  /*42530*/  IADD3 R4, P6, PT, R150, UR12, RZ ;  /* 0x0000000c96047c10 */ /* 0x000fe4000ffde0ff */
[----:B------:R-:W-:Y:S01]  /*42540*/  IADD3 R3, P1, PT, R3, UR13, RZ ;  /* 0x0000000d03037c10 */ /* 0x000fe2000ff3e0ff */
[----:B------:R-:W-:Y:S01]  /*42550*/  STL [R1+0x1688], R159 ;  /* 0x0016889f01007387 */ /* 0x000fe20000100800 */
[----:B------:R-:W-:Y:S02]  /*42560*/  IADD3.X R139, PT, PT, R139, UR9, RZ, P4, !PT ;  /* 0x000000098b8b7c10 */ /* 0x000fe4000a7fe4ff */
[----:B------:R-:W-:Y:S01]  /*42570*/  IADD3.X R90, PT, PT, R90, UR9, RZ, P1, !PT ;  /* 0x000000095a5a7c10 */ /* 0x000fe20008ffe4ff */
[----:B------:R-:W-:Y:S04]  /*42580*/  STL [R1+0x1690], R99 ;  /* 0x0016906301007387 */ /* 0x000fe80000100800 */
[----:B------:R3:W-:Y:S01]  /*42590*/  STL [R1+0x2008], R4 ;  /* 0x0020080401007387 */ /* 0x0007e20000100800 */
[----:B------:R-:W-:-:S02]  /*425a0*/  ISETP.GT.AND P1, PT, R2, 0x21, PT ;  /* 0x000000210200780c */ /* 0x000fc40003f24270 */
[----:B------:R-:W-:Y:S02]  /*425b0*/  PRMT R20, RZ, 0x7610, R20 ;  /* 0x00007610ff147816 */ /* 0x000fe40000000014 */
[----:B------:R-:W-:Y:S02]  /*425c0*/  PRMT R91, RZ, 0x7610, R91 ;  /* 0x00007610ff5b7816 */ /* 0x000fe4000000005b */
[----:B------:R-:W-:Y:S02]  /*425d0*/  PRMT R21, RZ, 0x7610, R21 ;  /* 0x00007610ff157816 */ /* 0x000fe40000000015 */
[----:B---3--:R-:W-:-:S04]  /*425e0*/  IADD3 R4, P4, PT, R140, UR12, RZ ;  /* 0x0000000c8c047c10 */ /* 0x008fc8000ff9e0ff */
[----:B------:R-:W-:Y:S02]  /*425f0*/  IADD3.X R138, PT, PT, R141, UR14, RZ, P4, !PT ;  /* 0x0000000e8d8a7c10 */ /* 0x000fe4000a7fe4ff */
[----:B--2---:R-:W-:-:S05]  /*42600*/  IADD3.X R5, PT, PT, R5, UR9, RZ, P5, !PT ;  /* 0x0000000905057c10 */ /* 0x004fca000affe4ff */
[----:B------:R-:W-:Y:S04]  /*42610*/  STL [R1+0x1684], R5 ;  /* 0x0016840501007387 */ /* 0x000fe80000100800 */
[----:B------:R-:W-:Y:S04]  /*42620*/  STL [R1+0x1698], R3 ;  /* 0x0016980301007387 */ /* 0x000fe80000100800 */
[----:B------:R-:W-:Y:S04]  /*42630*/  STL [R1+0x168c], R139 ;  /* 0x00168c8b01007387 */ /* 0x000fe80000100800 */
[----:B------:R-:W-:Y:S04]  /*42640*/  STL [R1+0x1694], R90 ;  /* 0x0016945a01007387 */ /* 0x000fe80000100800 */
[----:B------:R0:W-:Y:S02]  /*42650*/  STL [R1+0x200c], R4 ;  /* 0x00200c0401007387 */ /* 0x0001e40000100800 */
[----:B0-----:R-:W-:-:S05]  /*42660*/  IADD3.X R4, PT, PT, R151, UR14, RZ, P6, !PT ;  /* 0x0000000e97047c10 */ /* 0x001fca000b7fe4ff */
[----:B------:R0:W-:Y:S01]  /*42670*/  STL [R1+0x510], R4 ;  /* 0x0005100401007387 */ /* 0x0001e20000100800 */
[----:B------:R-:W-:-:S03]  /*42680*/  ISETP.GT.AND P5, PT, R2, 0x22, PT ;  /* 0x000000220200780c */ /* 0x000fc60003fa4270 */
[----:B------:R-:W2:Y:S01]  /*42690*/  LDL.LU.64 R150, [R1+0x80] ;  /* 0x0000800001967983 */ /* 0x000ea20000300a00 */
[----:B0-----:R-:W-:-:S03]  /*426a0*/  IADD3 R4, P4, PT, R106, UR12, RZ ;  /* 0x0000000c6a047c10 */ /* 0x001fc6000ff9e0ff */
[----:B------:R0:W-:Y:S04]  /*426b0*/  STL [R1+0x2004], R138 ;  /* 0x0020048a01007387 */ /* 0x0001e80000100800 */
[----:B------:R-:W3:Y:S04]  /*426c0*/  LDL.LU.64 R140, [R1+0x530] ;  /* 0x00053000018c7983 */ /* 0x000ee80000300a00 */
[----:B------:R1:W-:Y:S01]  /*426d0*/  STL [R1+0x2010], R4 ;  /* 0x0020100401007387 */ /* 0x0003e20000100800 */
[----:B------:R-:W-:-:S03]  /*426e0*/  ISETP.GT.AND P6, PT, R2, 0x23, PT ;  /* 0x000000230200780c */ /* 0x000fc60003fc4270 */
[----:B0-----:R-:W4:Y:S01]  /*426f0*/  LDL.LU R138, [R1+0x16a0] ;  /* 0x0016a000018a7983 */ /* 0x001f220000300800 */
[----:B-1----:R-:W-:-:S03]  /*42700*/  IADD3.X R4, PT, PT, R107, UR14, RZ, P4, !PT ;  /* 0x0000000e6b047c10 */ /* 0x002fc6000a7fe4ff */
[----:B------:R-:W2:Y:S04]  /*42710*/  LDL.LU.64 R106, [R1+0x2958] ;  /* 0x00295800016a7983 */ /* 0x000ea80000300a00 */
[----:B------:R0:W-:Y:S02]  /*42720*/  STL [R1+0x518], R4 ;  /* 0x0005180401007387 */ /* 0x0001e40000100800 */
[----:B0-----:R-:W-:-:S05]  /*42730*/  @P1 IMAD.MOV.U32 R4, RZ, RZ, R159 ;  /* 0x000000ffff041224 */ /* 0x001fca00078e009f */
[----:B------:R0:W2:Y:S02]  /*42740*/  @P1 LDG.E.U16 R20, desc[UR20][R4.64] ;  /* 0x0000001404141981 */ /* 0x0000a4000c1e1500 */
[----:B0-----:R-:W-:Y:S02]  /*42750*/  @P5 IMAD.MOV.U32 R4, RZ, RZ, R99 ;  /* 0x000000ffff045224 */ /* 0x001fe400078e0063 */
[----:B------:R-:W-:Y:S02]  /*42760*/  @P5 IMAD.MOV.U32 R5, RZ, RZ, R139 ;  /* 0x000000ffff055224 */ /* 0x000fe400078e008b */
[----:B------:R-:W2:Y:S04]  /*42770*/  LDL.LU R139, [R1+0x169c] ;  /* 0x00169c00018b7983 */ /* 0x000ea80000300800 */
[----:B------:R0:W2:Y:S02]  /*42780*/  @P5 LDG.E.U16 R91, desc[UR20][R4.64] ;  /* 0x00000014045b5981 */ /* 0x0000a4000c1e1500 */
[----:B0-----:R-:W-:-:S02]  /*42790*/  @P6 IMAD.MOV.U32 R4, RZ, RZ, R3 ;  /* 0x000000ffff046224 */ /* 0x001fc400078e0003 */
[----:B------:R-:W-:Y:S02]  /*427a0*/  @P6 IMAD.MOV.U32 R5, RZ, RZ, R90 ;  /* 0x000000ffff056224 */ /* 0x000fe400078e005a */
[----:B------:R-:W2:Y:S04]  /*427b0*/  LDL.LU R90, [R1+0x16a8] ;  /* 0x0016a800015a7983 */ /* 0x000ea80000300800 */
[----:B------:R-:W2:Y:S04]  /*427c0*/  @P6 LDG.E.U16 R21, desc[UR20][R4.64] ;  /* 0x0000001404156981 */ /* 0x000ea8000c1e1500 */
[----:B------:R-:W3:Y:S01]  /*427d0*/  LDL.LU.64 R4, [R1+0x88] ;  /* 0x0000880001047983 */ /* 0x000ee20000300a00 */
[----:B------:R-:W-:-:S03]  /*427e0*/  ISETP.GT.AND P4, PT, R2, 0x24, PT ;  /* 0x000000240200780c */ /* 0x000fc60003f84270 */
[----:B--2---:R-:W-:Y:S04]  /*427f0*/  STL.64 [R1+0x2810], R20 ;  /* 0x0028101401007387 */ /* 0x004fe80000100a00 */
[----:B------:R0:W-:Y:S04]  /*42800*/  STL [R1+0x274], R91 ;  /* 0x0002745b01007387 */ /* 0x0001e80000100800 */
[----:B0-----:R-:W2:Y:S01]  /*42810*/  LDL.LU R91, [R1+0x16a4] ;  /* 0x0016a400015b7983 */ /* 0x001ea20000300800 */
[----:B------:R-:W-:Y:S02]  /*42820*/  IADD3 R99, P6, PT, R150, UR12, RZ ;  /* 0x0000000c96637c10 */ /* 0x000fe4000ffde0ff */
[----:B---3--:R-:W-:-:S03]  /*42830*/  IADD3 R3, P1, PT, R140, UR12, RZ ;  /* 0x0000000c8c037c10 */ /* 0x008fc6000ff3e0ff */
[----:B------:R-:W-:Y:S01]  /*42840*/  STL [R1+0x1ff8], R99 ;  /* 0x001ff86301007387 */ /* 0x000fe20000100800 */
[----:B----4-:R-:W-:-:S03]  /*42850*/  IADD3 R138, P5, PT, R138, UR13, RZ ;  /* 0x0000000d8a8a7c10 */ /* 0x010fc6000ffbe0ff */
[----:B------:R0:W-:Y:S01]  /*42860*/  STL [R1+0x1ffc], R3 ;  /* 0x001ffc0301007387 */ /* 0x0001e20000100800 */
[----:B------:R-:W-:-:S03]  /*42870*/  IADD3.X R141, PT, PT, R141, UR14, RZ, P1, !PT ;  /* 0x0000000e8d8d7c10 */ /* 0x000fc60008ffe4ff */
[----:B------:R-:W3:Y:S01]  /*42880*/  LDL.LU R159, [R1+0x16b0] ;  /* 0x0016b000019f7983 */ /* 0x000ee20000300800 */
[----:B0-----:R-:W-:-:S03]  /*42890*/  IADD3.X R3, PT, PT, R151, UR14, RZ, P6, !PT ;  /* 0x0000000e97037c10 */ /* 0x001fc6000b7fe4ff */
[----:B------:R-:W4:Y:S01]  /*428a0*/  LDL.LU R99, [R1+0x16b8] ;  /* 0x0016b80001637983 */ /* 0x000f220000300800 */
[----:B------:R-:W-:-:S03]  /*428b0*/  IADD3 R140, P1, PT, R4, UR12, RZ ;  /* 0x0000000c048c7c10 */ /* 0x000fc6000ff3e0ff */
[----:B------:R0:W-:Y:S01]  /*428c0*/  STL [R1+0x530], R3 ;  /* 0x0005300301007387 */ /* 0x0001e20000100800 */
[----:B------:R-:W-:-:S03]  /*428d0*/  IADD3.X R139, PT, PT, R139, UR9, RZ, P5, !PT ;  /* 0x000000098b8b7c10 */ /* 0x000fc6000affe4ff */
[----:B------:R-:W-:Y:S01]  /*428e0*/  STL [R1+0x16a0], R138 ;  /* 0x0016a08a01007387 */ /* 0x000fe20000100800 */
[----:B------:R-:W-:Y:S02]  /*428f0*/  ISETP.GT.AND P6, PT, R2, 0x25, PT ;  /* 0x000000250200780c */ /* 0x000fe40003fc4270 */
[----:B------:R-:W-:Y:S01]  /*42900*/  IADD3 R90, P5, PT, R90, UR13, RZ ;  /* 0x0000000d5a5a7c10 */ /* 0x000fe2000ffbe0ff */
[----:B0-----:R-:W4:Y:S01]  /*42910*/  LDL.LU R3, [R1+0x16c0] ;  /* 0x0016c00001037983 */ /* 0x001f220000300800 */
[----:B------:R-:W-:-:S03]  /*42920*/  IADD3.X R4, PT, PT, R5, UR14, RZ, P1, !PT ;  /* 0x0000000e05047c10 */ /* 0x000fc60008ffe4ff */
[----:B------:R0:W-:Y:S04]  /*42930*/  STL [R1+0x534], R141 ;  /* 0x0005348d01007387 */ /* 0x0001e80000100800 */
[----:B------:R-:W4:Y:S01]  /*42940*/  LDL.LU.64 R150, [R1+0x540] ;  /* 0x0005400001967983 */ /* 0x000f220000300a00 */
[----:B------:R-:W-:-:S03]  /*42950*/  PRMT R98, RZ, 0x7610, R98 ;  /* 0x00007610ff627816 */ /* 0x000fc60000000062 */
[----:B0-----:R-:W4:Y:S04]  /*42960*/  LDL.LU R141, [R1+0x16b4] ;  /* 0x0016b400018d7983 */ /* 0x001f280000300800 */
[----:B------:R0:W-:Y:S04]  /*42970*/  STL [R1+0x2000], R140 ;  /* 0x0020008c01007387 */ /* 0x0001e80000100800 */
[----:B------:R-:W-:Y:S01]  /*42980*/  STL [R1+0x169c], R139 ;  /* 0x00169c8b01007387 */ /* 0x000fe20000100800 */
[----:B------:R-:W-:-:S03]  /*42990*/  @P4 IMAD.MOV.U32 R5, RZ, RZ, R139 ;  /* 0x000000ffff054224 */ /* 0x000fc600078e008b */
[----:B0-----:R-:W4:Y:S04]  /*429a0*/  LDL.LU R140, [R1+0x16bc] ;  /* 0x0016bc00018c7983 */ /* 0x001f280000300800 */
        /* <DEDUP_REMOVED lines=10> */
[----:B0-----:R-:W2:Y:S04]  /*42a50*/  LDL.LU.64 R90, [R1+0x90] ;  /* 0x00009000015a7983 */ /* 0x001ea80000300a00 */
[----:B------:R-:W2:Y:S04]  /*42a60*/  LDL.LU.64 R138, [R1+0x548] ;  /* 0x00054800018a7983 */ /* 0x000ea80000300a00 */
[----:B------:R-:W2:Y:S01]  /*42a70*/  LDL.LU R5, [R1+0x16ac] ;  /* 0x0016ac0001057983 */ /* 0x000ea20000300800 */
[----:B---3--:R-:W-:-:S02]  /*42a80*/  IADD3 R159, P5, PT, R159, UR13, RZ ;  /* 0x0000000d9f9f7c10 */ /* 0x008fc4000ffbe0ff */
[----:B----4-:R-:W-:-:S03]  /*42a90*/  IADD3 R99, P4, PT, R99, UR13, RZ ;  /* 0x0000000d63637c10 */ /* 0x010fc6000ff9e0ff */
[----:B------:R-:W-:Y:S01]  /*42aa0*/  STL [R1+0x16b0], R159 ;  /* 0x0016b09f01007387 */ /* 0x000fe20000100800 */
[----:B------:R-:W-:-:S03]  /*42ab0*/  IADD3 R3, P1, PT, R3, UR13, RZ ;  /* 0x0000000d03037c10 */ /* 0x000fc6000ff3e0ff */
[----:B------:R-:W-:Y:S01]  /*42ac0*/  STL [R1+0x16b8], R99 ;  /* 0x0016b86301007387 */ /* 0x000fe20000100800 */
[----:B-1----:R-:W-:-:S05]  /*42ad0*/  IADD3 R4, P6, PT, R150, UR12, RZ ;  /* 0x0000000c96047c10 */ /* 0x002fca000ffde0ff */
[----:B------:R2:W-:Y:S01]  /*42ae0*/  STL [R1+0x1fe8], R4 ;  /* 0x001fe80401007387 */ /* 0x0005e20000100800 */
[----:B------:R-:W-:Y:S02]  /*42af0*/  IADD3.X R141, PT, PT, R141, UR9, RZ, P4, !PT ;  /* 0x000000098d8d7c10 */ /* 0x000fe4000a7fe4ff */
[----:B------:R-:W-:Y:S02]  /*42b00*/  IADD3.X R140, PT, PT, R140, UR9, RZ, P1, !PT ;  /* 0x000000098c8c7c10 */ /* 0x000fe40008ffe4ff */
[----:B------:R-:W-:Y:S02]  /*42b10*/  ISETP.GT.AND P1, PT, R2, 0x26, PT ;  /* 0x000000260200780c */ /* 0x000fe40003f24270 */
[----:B------:R-:W-:Y:S02]  /*42b20*/  PRMT R142, RZ, 0x7610, R142 ;  /* 0x00007610ff8e7816 */ /* 0x000fe4000000008e */
[----:B------:R-:W-:Y:S02]  /*42b30*/  PRMT R23, RZ, 0x7610, R23 ;  /* 0x00007610ff177816 */ /* 0x000fe40000000017 */
[----:B------:R-:W-:-:S02]  /*42b40*/  PRMT R0, RZ, 0x7610, R0 ;  /* 0x00007610ff007816 */ /* 0x000fc40000000000 */
[----:B--2---:R-:W-:Y:S02]  /*42b50*/  IADD3 R4, P4, PT, R90, UR12, RZ ;  /* 0x0000000c5a047c10 */ /* 0x004fe4000ff9e0ff */
[----:B------:R-:W-:-:S05]  /*42b60*/  IADD3.X R5, PT, PT, R5, UR9, RZ, P5, !PT ;  /* 0x0000000905057c10 */ /* 0x000fca000affe4ff */
[----:B------:R-:W-:Y:S04]  /*42b70*/  STL [R1+0x16ac], R5 ;  /* 0x0016ac0501007387 */ /* 0x000fe80000100800 */
[----:B------:R-:W-:Y:S04]  /*42b80*/  STL [R1+0x16c0], R3 ;  /* 0x0016c00301007387 */ /* 0x000fe80000100800 */
[----:B------:R-:W-:Y:S04]  /*42b90*/  STL [R1+0x16b4], R141 ;  /* 0x0016b48d01007387 */ /* 0x000fe80000100800 */
[----:B------:R-:W-:Y:S04]  /*42ba0*/  STL [R1+0x16bc], R140 ;  /* 0x0016bc8c01007387 */ /* 0x000fe80000100800 */
[----:B------:R0:W-:Y:S04]  /*42bb0*/  STL [R1+0x1fec], R4 ;  /* 0x001fec0401007387 */ /* 0x0001e80000100800 */
[----:B------:R1:W-:Y:S01]  /*42bc0*/  STL [R1+0x270], R98 ;  /* 0x0002706201007387 */ /* 0x0003e20000100800 */
[----:B0-----:R-:W-:-:S02]  /*42bd0*/  IADD3.X R4, PT, PT, R151, UR14, RZ, P6, !PT ;  /* 0x0000000e97047c10 */ /* 0x001fc4000b7fe4ff */
[----:B-1----:R-:W-:-:S03]  /*42be0*/  IADD3.X R98, PT, PT, R91, UR14, RZ, P4, !PT ;  /* 0x0000000e5b627c10 */ /* 0x002fc6000a7fe4ff */
        /* <DEDUP_REMOVED lines=10> */
[----:B------:R-:W3:Y:S04]  /*42c90*/  LDL.LU.64 R138, [R1+0x2950] ;  /* 0x00295000018a7983 */ /* 0x000ee80000300a00 */
[----:B------:R0:W-:Y:S02]  /*42ca0*/  STL [R1+0x548], R4 ;  /* 0x0005480401007387 */ /* 0x0001e40000100800 */
[----:B0-----:R-:W-:-:S05]  /*42cb0*/  @P1 IMAD.MOV.U32 R4, RZ, RZ, R159 ;  /* 0x000000ffff041224 */ /* 0x001fca00078e009f */
[----:B------:R0:W3:Y:S02]  /*42cc0*/  @P1 LDG.E.U16 R142, desc[UR20][R4.64] ;  /* 0x00000014048e1981 */ /* 0x0000e4000c1e1500 */
[----:B0-----:R-:W-:Y:S02]  /*42cd0*/  @P5 IMAD.MOV.U32 R4, RZ, RZ, R99 ;  /* 0x000000ffff045224 */ /* 0x001fe400078e0063 */
[----:B------:R-:W-:Y:S01]  /*42ce0*/  @P5 IMAD.MOV.U32 R5, RZ, RZ, R141 ;  /* 0x000000ffff055224 */ /* 0x000fe200078e008d */
[----:B------:R-:W3:Y:S04]  /*42cf0*/  LDL.LU R99, [R1+0x16c4] ;  /* 0x0016c40001637983 */ /* 0x000ee80000300800 */
[----:B------:R0:W3:Y:S02]  /*42d00*/  @P5 LDG.E.U16 R23, desc[UR20][R4.64] ;  /* 0x0000001404175981 */ /* 0x0000e4000c1e1500 */
[----:B0-----:R-:W-:-:S02]  /*42d10*/  @P6 IMAD.MOV.U32 R4, RZ, RZ, R3 ;  /* 0x000000ffff046224 */ /* 0x001fc400078e0003 */
[----:B------:R-:W-:-:S05]  /*42d20*/  @P6 IMAD.MOV.U32 R5, RZ, RZ, R140 ;  /* 0x000000ffff056224 */ /* 0x000fca00078e008c */
[----:B------:R-:W4:Y:S01]  /*42d30*/  @P6 LDG.E.U16 R0, desc[UR20][R4.64] ;  /* 0x0000001404006981 */ /* 0x000f22000c1e1500 */
[----:B--2---:R-:W-:-:S03]  /*42d40*/  IADD3 R3, P6, PT, R90, UR12, RZ ;  /* 0x0000000c5a037c10 */ /* 0x004fc6000ffde0ff */
[----:B---3--:R-:W-:Y:S04]  /*42d50*/  STL.64 [R1+0x2818], R22 ;  /* 0x0028181601007387 */ /* 0x008fe80000100a00 */
[----:B------:R-:W2:Y:S04]  /*42d60*/  LDL.LU.64 R4, [R1+0xa0] ;  /* 0x0000a00001047983 */ /* 0x000ea80000300a00 */
[----:B----4-:R0:W-:Y:S04]  /*42d70*/  STL [R1+0x268], R0 ;  /* 0x0002680001007387 */ /* 0x0101e80000100800 */
[----:B0-----:R-:W3:Y:S04]  /*42d80*/  LDL.LU R0, [R1+0x16d0] ;  /* 0x0016d00001007983 */ /* 0x001ee80000300800 */
[----:B------:R0:W-:Y:S04]  /*42d90*/  STL [R1+0x1fd8], R3 ;  /* 0x001fd80301007387 */ /* 0x0001e80000100800 */
[----:B0-----:R-:W4:Y:S01]  /*42da0*/  LDL.LU R3, [R1+0x16cc] ;  /* 0x0016cc0001037983 */ /* 0x001f220000300800 */
[----:B------:R-:W-:-:S02]  /*42db0*/  IADD3 R140, P1, PT, R150, UR12, RZ ;  /* 0x0000000c968c7c10 */ /* 0x000fc4000ff3e0ff */
[----:B------:R-:W-:Y:S02]  /*42dc0*/  IADD3.X R90, PT, PT, R91, UR14, RZ, P6, !PT ;  /* 0x0000000e5b5a7c10 */ /* 0x000fe4000b7fe4ff */
[----:B------:R-:W-:Y:S01]  /*42dd0*/  IADD3 R98, P5, PT, R98, UR13, RZ ;  /* 0x0000000d62627c10 */ /* 0x000fe2000ffbe0ff */
[----:B------:R-:W-:Y:S01]  /*42de0*/  STL [R1+0x1fdc], R140 ;  /* 0x001fdc8c01007387 */ /* 0x000fe20000100800 */
[----:B------:R-:W-:-:S03]  /*42df0*/  IADD3.X R141, PT, PT, R151, UR14, RZ, P1, !PT ;  /* 0x0000000e978d7c10 */ /* 0x000fc60008ffe4ff */
[----:B------:R0:W-:Y:S01]  /*42e00*/  STL [R1+0x26c], R142 ;  /* 0x00026c8e01007387 */ /* 0x0001e20000100800 */
[C---:B------:R-:W-:Y:S02]  /*42e10*/  ISETP.GT.AND P4, PT, R2.reuse, 0x29, PT ;  /* 0x000000290200780c */ /* 0x040fe40003f84270 */
[----:B------:R-:W-:Y:S01]  /*42e20*/  IADD3.X R99, PT, PT, R99, UR9, RZ, P5, !PT ;  /* 0x0000000963637c10 */ /* 0x000fe2000affe4ff */
[----:B0-----:R-:W4:Y:S04]  /*42e30*/  LDL.LU R142, [R1+0x16d8] ;  /* 0x0016d800018e7983 */ /* 0x001f280000300800 */
[----:B------:R-:W4:Y:S04]  /*42e40*/  LDL.LU R140, [R1+0x16e0] ;  /* 0x0016e000018c7983 */ /* 0x000f280000300800 */
[----:B------:R0:W-:Y:S04]  /*42e50*/  STL [R1+0x560], R90 ;  /* 0x0005605a01007387 */ /* 0x0001e80000100800 */
[----:B------:R-:W-:Y:S04]  /*42e60*/  STL [R1+0x16c8], R98 ;  /* 0x0016c86201007387 */ /* 0x000fe80000100800 */
[----:B0-----:R-:W4:Y:S04]  /*42e70*/  LDL.LU R90, [R1+0x16e8] ;  /* 0x0016e800015a7983 */ /* 0x001f280000300800 */
[----:B------:R0:W-:Y:S04]  /*42e80*/  STL [R1+0x564], R141 ;  /* 0x0005648d01007387 */ /* 0x0001e80000100800 */
[----:B------:R-:W4:Y:S04]  /*42e90*/  LDL.LU.64 R150, [R1+0x570] ;  /* 0x0005700001967983 */ /* 0x000f280000300a00 */
[----:B------:R-:W4:Y:S01]  /*42ea0*/  LDL.LU R159, [R1+0x16d4] ;  /* 0x0016d400019f7983 */ /* 0x000f220000300800 */
[----:B------:R-:W-:-:S02]  /*42eb0*/  ISETP.GT.AND P6, PT, R2, 0x2a, PT ;  /* 0x0000002a0200780c */ /* 0x000fc40003fc4270 */
[----:B------:R-:W-:Y:S02]  /*42ec0*/  PRMT R24, RZ, 0x7610, R24 ;  /* 0x00007610ff187816 */ /* 0x000fe40000000018 */
[----:B------:R-:W-:Y:S02]  /*42ed0*/  PRMT R139, RZ, 0x7610, R139 ;  /* 0x00007610ff8b7816 */ /* 0x000fe4000000008b */
[----:B--2---:R-:W-:-:S04]  /*42ee0*/  IADD3 R91, P1, PT, R4, UR12, RZ ;  /* 0x0000000c045b7c10 */ /* 0x004fc8000ff3e0ff */
[----:B------:R-:W-:Y:S01]  /*42ef0*/  IADD3.X R4, PT, PT, R5, UR14, RZ, P1, !PT ;  /* 0x0000000e05047c10 */ /* 0x000fe20008ffe4ff */
[----:B------:R1:W-:Y:S04]  /*42f00*/  STL [R1+0x1fe0], R91 ;  /* 0x001fe05b01007387 */ /* 0x0003e80000100800 */
[----:B------:R-:W-:Y:S04]  /*42f10*/  STL [R1+0x16c4], R99 ;  /* 0x0016c46301007387 */ /* 0x000fe80000100800 */
[----:B0-----:R-:W2:Y:S01]  /*42f20*/  LDL.LU R141, [R1+0x16dc] ;  /* 0x0016dc00018d7983 */ /* 0x001ea20000300800 */
[----:B------:R-:W-:-:S03]  /*42f30*/  @P4 IMAD.MOV.U32 R5, RZ, RZ, R99 ;  /* 0x000000ffff054224 */ /* 0x000fc600078e0063 */
[----:B-1----:R-:W2:Y:S01]  /*42f40*/  LDL.LU R91, [R1+0x16e4] ;  /* 0x0016e400015b7983 */ /* 0x002ea20000300800 */
[----:B---3--:R-:W-:-:S05]  /*42f50*/  IADD3 R0, P5, PT, R0, UR13, RZ ;  /* 0x0000000d00007c10 */ /* 0x008fca000ffbe0ff */
[----:B------:R-:W-:Y:S04]  /*42f60*/  STL [R1+0x16d0], R0 ;  /* 0x0016d00001007387 */ /* 0x000fe80000100800 */
[----:B------:R0:W-:Y:S01]  /*42f70*/  STL [R1+0x1fd4], R4 ;  /* 0x001fd40401007387 */ /* 0x0001e20000100800 */
[----:B----4-:R-:W-:Y:S01]  /*42f80*/  IADD3.X R3, PT, PT, R3, UR9, RZ, P5, !PT ;  /* 0x0000000903037c10 */ /* 0x010fe2000affe4ff */
[----:B0-----:R-:W-:-:S05]  /*42f90*/  @P4 IMAD.MOV.U32 R4, RZ, RZ, R98 ;  /* 0x000000ffff044224 */ /* 0x001fca00078e0062 */
[----:B------:R0:W5:Y:S02]  /*42fa0*/  @P4 LDG.E.U16 R24, desc[UR20][R4.64] ;  /* 0x0000001404184981 */ /* 0x000164000c1e1500 */
[----:B0-----:R-:W-:Y:S02]  /*42fb0*/  IMAD.MOV.U32 R4, RZ, RZ, R3 ;  /* 0x000000ffff047224 */ /* 0x001fe400078e0003 */
[----:B------:R-:W-:-:S05]  /*42fc0*/  IMAD.MOV.U32 R5, RZ, RZ, R0 ;  /* 0x000000ffff057224 */ /* 0x000fca00078e0000 */
[----:B------:R-:W-:-:S04]  /*42fd0*/  @P6 LOP3.LUT R5, R5, R4, RZ, 0x3c, !PT ;  /* 0x0000000405056212 */ /* 0x000fc800078e3cff */
[----:B------:R-:W-:-:S04]  /*42fe0*/  @P6 LOP3.LUT R4, R5, R4, RZ, 0x3c, !PT ;  /* 0x0000000405046212 */ /* 0x000fc800078e3cff */
[----:B------:R-:W-:-:S05]  /*42ff0*/  @P6 LOP3.LUT R5, R5, R4, RZ, 0x3c, !PT ;  /* 0x0000000405056212 */ /* 0x000fca00078e3cff */
[----:B------:R-:W3:Y:S04]  /*43000*/  @P6 LDG.E.U16 R139, desc[UR20][R4.64] ;  /* 0x00000014048b6981 */ /* 0x000ee8000c1e1500 */
[----:B------:R0:W-:Y:S04]  /*43010*/  STL [R1+0x16cc], R3 ;  /* 0x0016cc0301007387 */ /* 0x0001e80000100800 */
[----:B------:R-:W4:Y:S04]  /*43020*/  LDL.LU.64 R98, [R1+0xa8] ;  /* 0x0000a80001627983 */ /* 0x000f280000300a00 */
[----:B0-----:R-:W4:Y:S04]  /*43030*/  LDL.LU R3, [R1+0x2948] ;  /* 0x0029480001037983 */ /* 0x001f280000300800 */
[----:B------:R-:W4:Y:S04]  /*43040*/  LDL.LU R0, [R1+0x2944] ;  /* 0x0029440001007983 */ /* 0x000f280000300800 */
[----:B------:R-:W4:Y:S01]  /*43050*/  LDL.LU.64 R4, [R1+0x578] ;  /* 0x0005780001047983 */ /* 0x000f220000300a00 */
[----:B------:R-:W-:-:S02]  /*43060*/  IADD3 R142, P5, PT, R142, UR13, RZ ;  /* 0x0000000d8e8e7c10 */ /* 0x000fc4000ffbe0ff */
[----:B------:R-:W-:-:S03]  /*43070*/  IADD3 R140, P4, PT, R140, UR13, RZ ;  /* 0x0000000d8c8c7c10 */ /* 0x000fc6000ff9e0ff */
[----:B------:R-:W-:Y:S01]  /*43080*/  STL [R1+0x16d8], R142 ;  /* 0x0016d88e01007387 */ /* 0x000fe20000100800 */
[----:B------:R-:W-:Y:S02]  /*43090*/  IADD3 R90, P1, PT, R90, UR13, RZ ;  /* 0x0000000d5a5a7c10 */ /* 0x000fe4000ff3e0ff */
[----:B------:R-:W-:Y:S02]  /*430a0*/  IADD3.X R159, PT, PT, R159, UR9, RZ, P5, !PT ;  /* 0x000000099f9f7c10 */ /* 0x000fe4000affe4ff */
[----:B------:R-:W-:Y:S02]  /*430b0*/  ISETP.GT.AND P5, PT, R2, 0x2c, PT ;  /* 0x0000002c0200780c */ /* 0x000fe40003fa4270 */
[----:B------:R-:W-:Y:S02]  /*430c0*/  PRMT R25, RZ, 0x7610, R25 ;  /* 0x00007610ff197816 */ /* 0x000fe40000000019 */
[----:B------:R-:W-:Y:S02]  /*430d0*/  PRMT R107, RZ, 0x7610, R107 ;  /* 0x00007610ff6b7816 */ /* 0x000fe4000000006b */
[----:B------:R-:W-:-:S02]  /*430e0*/  PRMT R26, RZ, 0x7610, R26 ;  /* 0x00007610ff1a7816 */ /* 0x000fc4000000001a */
[----:B--2---:R-:W-:Y:S02]  /*430f0*/  IADD3.X R141, PT, PT, R141, UR9, RZ, P4, !PT ;  /* 0x000000098d8d7c10 */ /* 0x004fe4000a7fe4ff */
[----:B------:R-:W-:Y:S02]  /*43100*/  IADD3.X R91, PT, PT, R91, UR9, RZ, P1, !PT ;  /* 0x000000095b5b7c10 */ /* 0x000fe40008ffe4ff */
[----:B------:R-:W-:Y:S01]  /*43110*/  ISETP.GT.AND P1, PT, R2, 0x2b, PT ;  /* 0x0000002b0200780c */ /* 0x000fe20003f24270 */
[----:B---3--:R0:W-:Y:S04]  /*43120*/  STL [R1+0x264], R139 ;  /* 0x0002648b01007387 */ /* 0x0081e80000100800 */
[----:B------:R-:W-:Y:S01]  /*43130*/  STL [R1+0x16e0], R140 ;  /* 0x0016e08c01007387 */ /* 0x000fe20000100800 */
[----:B0-----:R-:W-:-:S05]  /*43140*/  IADD3 R139, P6, PT, R150, UR12, RZ ;  /* 0x0000000c968b7c10 */ /* 0x001fca000ffde0ff */
[----:B------:R4:W-:Y:S04]  /*43150*/  STL [R1+0x1fc8], R139 ;  /* 0x001fc88b01007387 */ /* 0x0009e80000100800 */
[----:B------:R-:W-:Y:S04]  /*43160*/  STL [R1+0x16d4], R159 ;  /* 0x0016d49f01007387 */ /* 0x000fe80000100800 */
[----:B------:R-:W-:Y:S01]  /*43170*/  STL [R1+0x16e8], R90 ;  /* 0x0016e85a01007387 */ /* 0x000fe20000100800 */
[----:B----4-:R-:W-:-:S03]  /*43180*/  IADD3 R139, P4, PT, R98, UR12, RZ ;  /* 0x0000000c628b7c10 */ /* 0x010fc6000ff9e0ff */
[----:B------:R-:W-:Y:S04]  /*43190*/  STL [R1+0x16dc], R141 ;  /* 0x0016dc8d01007387 */ /* 0x000fe80000100800 */
[----:B------:R-:W-:Y:S04]  /*431a0*/  STL [R1+0x16e4], R91 ;  /* 0x0016e45b01007387 */ /* 0x000fe80000100800 */
[----:B------:R0:W-:Y:S01]  /*431b0*/  STL [R1+0x1fcc], R139 ;  /* 0x001fcc8b01007387 */ /* 0x0001e20000100800 */
[----:B------:R-:W-:Y:S02]  /*431c0*/  IADD3.X R150, PT, PT, R99, UR14, RZ, P4, !PT ;  /* 0x0000000e63967c10 */ /* 0x000fe4000a7fe4ff */
[----:B0-----:R-:W-:-:S05]  /*431d0*/  IADD3.X R139, PT, PT, R151, UR14, RZ, P6, !PT ;  /* 0x0000000e978b7c10 */ /* 0x001fca000b7fe4ff */
[----:B------:R0:W-:Y:S04]  /*431e0*/  STL [R1+0x570], R139 ;  /* 0x0005708b01007387 */ /* 0x0001e80000100800 */
[----:B------:R-:W2:Y:S01]  /*431f0*/  LDL.LU.64 R98, [R1+0xb0] ;  /* 0x0000b00001627983 */ /* 0x000ea20000300a00 */
[----:B0-----:R-:W-:-:S03]  /*43200*/  IADD3 R139, P4, PT, R4, UR12, RZ ;  /* 0x0000000c048b7c10 */ /* 0x001fc6000ff9e0ff */
[----:B------:R0:W-:Y:S01]  /*43210*/  STL [R1+0x1fc4], R150 ;  /* 0x001fc49601007387 */ /* 0x0001e20000100800 */
[----:B------:R-:W-:Y:S01]  /*43220*/  IADD3.X R4, PT, PT, R5, UR14, RZ, P4, !PT ;  /* 0x0000000e05047c10 */ /* 0x000fe2000a7fe4ff */
[----:B------:R-:W-:Y:S02]  /*43230*/  @P1 IMAD.MOV.U32 R5, RZ, RZ, R159 ;  /* 0x000000ffff051224 */ /* 0x000fe400078e009f */
[----:B0-----:R-:W3:Y:S04]  /*43240*/  LDL.LU.64 R150, [R1+0x590] ;  /* 0x0005900001967983 */ /* 0x001ee80000300a00 */
[----:B------:R0:W-:Y:S01]  /*43250*/  STL [R1+0x1fd0], R139 ;  /* 0x001fd08b01007387 */ /* 0x0001e20000100800 */
[----:B------:R-:W-:-:S03]  /*43260*/  ISETP.GT.AND P6, PT, R2, 0x2d, PT ;  /* 0x0000002d0200780c */ /* 0x000fc60003fc4270 */
[----:B0-----:R-:W4:Y:S04]  /*43270*/  LDL.LU R139, [R1+0x16f0] ;  /* 0x0016f000018b7983 */ /* 0x001f280000300800 */
[----:B------:R0:W-:Y:S02]  /*43280*/  STL [R1+0x578], R4 ;  /* 0x0005780401007387 */ /* 0x0001e40000100800 */
[----:B0-----:R-:W-:-:S05]  /*43290*/  @P1 IMAD.MOV.U32 R4, RZ, RZ, R142 ;  /* 0x000000ffff041224 */ /* 0x001fca00078e008e */
[----:B------:R0:W5:Y:S02]  /*432a0*/  @P1 LDG.E.U16 R25, desc[UR20][R4.64] ;  /* 0x0000001404191981 */ /* 0x000164000c1e1500 */
[----:B0-----:R-:W-:Y:S02]  /*432b0*/  @P5 IMAD.MOV.U32 R4, RZ, RZ, R140 ;  /* 0x000000ffff045224 */ /* 0x001fe400078e008c */
[----:B------:R-:W-:Y:S01]  /*432c0*/  @P5 IMAD.MOV.U32 R5, RZ, RZ, R141 ;  /* 0x000000ffff055224 */ /* 0x000fe200078e008d */
[----:B------:R-:W3:Y:S04]  /*432d0*/  LDL.LU R140, [R1+0x16ec] ;  /* 0x0016ec00018c7983 */ /* 0x000ee80000300800 */
[----:B------:R0:W3:Y:S02]  /*432e0*/  @P5 LDG.E.U16 R107, desc[UR20][R4.64] ;  /* 0x00000014046b5981 */ /* 0x0000e4000c1e1500 */
[----:B0-----:R-:W-:-:S02]  /*432f0*/  @P6 IMAD.MOV.U32 R4, RZ, RZ, R90 ;  /* 0x000000ffff046224 */ /* 0x001fc400078e005a */
[----:B------:R-:W-:Y:S01]  /*43300*/  @P6 IMAD.MOV.U32 R5, RZ, RZ, R91 ;  /* 0x000000ffff056224 */ /* 0x000fe200078e005b */
[----:B------:R-:W3:Y:S04]  /*43310*/  LDL.LU R90, [R1+0x16f8] ;  /* 0x0016f800015a7983 */ /* 0x000ee80000300800 */
[----:B------:R0:W5:Y:S04]  /*43320*/  @P6 LDG.E.U16 R26, desc[UR20][R4.64] ;  /* 0x00000014041a6981 */ /* 0x000168000c1e1500 */
[----:B------:R-:W3:Y:S01]  /*43330*/  LDL.LU.64 R4, [R1+0xb8] ;  /* 0x0000b80001047983 */ /* 0x000ee20000300a00 */
[----:B------:R-:W-:-:S02]  /*43340*/  ISETP.GT.AND P4, PT, R2, 0x2e, PT ;  /* 0x0000002e0200780c */ /* 0x000fc40003f84270 */
[----:B------:R-:W-:Y:S02]  /*43350*/  PRMT R138, RZ, 0x7610, R138 ;  /* 0x00007610ff8a7816 */ /* 0x000fe4000000008a */
[----:B--2---:R-:W-:-:S04]  /*43360*/  IADD3 R141, P6, PT, R98, UR12, RZ ;  /* 0x0000000c628d7c10 */ /* 0x004fc8000ffde0ff */
[----:B------:R-:W-:Y:S02]  /*43370*/  IADD3.X R99, PT, PT, R99, UR14, RZ, P6, !PT ;  /* 0x0000000e63637c10 */ /* 0x000fe4000b7fe4ff */
[----:B----4-:R-:W-:Y:S01]  /*43380*/  IADD3 R139, P5, PT, R139, UR13, RZ ;  /* 0x0000000d8b8b7c10 */ /* 0x010fe2000ffbe0ff */
[----:B---3--:R1:W-:Y:S04]  /*43390*/  STL [R1+0x260], R107 ;  /* 0x0002606b01007387 */ /* 0x0083e80000100800 */
[----:B------:R-:W2:Y:S01]  /*433a0*/  LDL.LU R91, [R1+0x16f4] ;  /* 0x0016f400015b7983 */ /* 0x000ea20000300800 */
[----:B-1----:R-:W-:-:S03]  /*433b0*/  IADD3 R107, P1, PT, R150, UR12, RZ ;  /* 0x0000000c966b7c10 */ /* 0x002fc6000ff3e0ff */
[----:B------:R1:W-:Y:S04]  /*433c0*/  STL [R1+0x1fb8], R141 ;  /* 0x001fb88d01007387 */ /* 0x0003e80000100800 */
[----:B------:R3:W-:Y:S01]  /*433d0*/  STL [R1+0x1fbc], R107 ;  /* 0x001fbc6b01007387 */ /* 0x0007e20000100800 */
[----:B------:R-:W-:-:S03]  /*433e0*/  IADD3.X R142, PT, PT, R151, UR14, RZ, P1, !PT ;  /* 0x0000000e978e7c10 */ /* 0x000fc60008ffe4ff */
[----:B------:R-:W4:Y:S04]  /*433f0*/  LDL.LU R98, [R1+0x2940] ;  /* 0x0029400001627983 */ /* 0x000f280000300800 */
[----:B------:R-:W4:Y:S01]  /*43400*/  LDL.LU R159, [R1+0x1700] ;  /* 0x00170000019f7983 */ /* 0x000f220000300800 */
[----:B------:R-:W-:-:S03]  /*43410*/  IADD3.X R140, PT, PT, R140, UR9, RZ, P5, !PT ;  /* 0x000000098c8c7c10 */ /* 0x000fc6000affe4ff */
[----:B-1----:R-:W4:Y:S01]  /*43420*/  LDL.LU R141, [R1+0x1708] ;  /* 0x00170800018d7983 */ /* 0x002f220000300800 */
[----:B---3--:R-:W-:-:S03]  /*43430*/  IADD3 R107, P1, PT, R4, UR12, RZ ;  /* 0x0000000c046b7c10 */ /* 0x008fc6000ff3e0ff */
[----:B------:R1:W-:Y:S01]  /*43440*/  STL [R1+0x590], R99 ;  /* 0x0005906301007387 */ /* 0x0003e20000100800 */
[----:B------:R-:W-:-:S03]  /*43450*/  IADD3 R90, P5, PT, R90, UR13, RZ ;  /* 0x0000000d5a5a7c10 */ /* 0x000fc6000ffbe0ff */
[----:B------:R-:W-:Y:S01]  /*43460*/  STL [R1+0x16f0], R139 ;  /* 0x0016f08b01007387 */ /* 0x000fe20000100800 */
[----:B0-----:R-:W-:-:S03]  /*43470*/  IADD3.X R4, PT, PT, R5, UR14, RZ, P1, !PT ;  /* 0x0000000e05047c10 */ /* 0x001fc60008ffe4ff */
[----:B-1----:R-:W3:Y:S04]  /*43480*/  LDL.LU R99, [R1+0x1710] ;  /* 0x0017100001637983 */ /* 0x002ee80000300800 */
[----:B------:R0:W-:Y:S04]  /*43490*/  STL [R1+0x594], R142 ;  /* 0x0005948e01007387 */ /* 0x0001e80000100800 */
[----:B------:R-:W3:Y:S04]  /*434a0*/  LDL.LU.64 R150, [R1+0x5a0] ;  /* 0x0005a00001967983 */ /* 0x000ee80000300a00 */
[----:B0-----:R-:W3:Y:S04]  /*434b0*/  LDL.LU R142, [R1+0x1704] ;  /* 0x00170400018e7983 */ /* 0x001ee80000300800 */
[----:B------:R0:W-:Y:S04]  /*434c0*/  STL [R1+0x1fc0], R107 ;  /* 0x001fc06b01007387 */ /* 0x0001e80000100800 */
[----:B------:R-:W-:Y:S01]  /*434d0*/  STL [R1+0x16ec], R140 ;  /* 0x0016ec8c01007387 */ /* 0x000fe20000100800 */
[----:B------:R-:W-:-:S03]  /*434e0*/  @P4 IMAD.MOV.U32 R5, RZ, RZ, R140 ;  /* 0x000000ffff054224 */ /* 0x000fc600078e008c */
[----:B0-----:R-:W3:Y:S04]  /*434f0*/  LDL.LU R107, [R1+0x170c] ;  /* 0x00170c00016b7983 */ /* 0x001ee80000300800 */
[----:B------:R-:W-:Y:S04]  /*43500*/  STL [R1+0x16f8], R90 ;  /* 0x0016f85a01007387 */ /* 0x000fe80000100800 */
[----:B------:R0:W-:Y:S02]  /*43510*/  STL [R1+0x1fb4], R4 ;  /* 0x001fb40401007387 */ /* 0x0001e40000100800 */
[----:B0-----:R-:W-:-:S05]  /*43520*/  @P4 IMAD.MOV.U32 R4, RZ, RZ, R139 ;  /* 0x000000ffff044224 */ /* 0x001fca00078e008b */
[----:B------:R0:W3:Y:S01]  /*43530*/  @P4 LDG.E.U16 R138, desc[UR20][R4.64] ;  /* 0x00000014048a4981 */ /* 0x0000e2000c1e1500 */
[----:B------:R-:W-:Y:S02]  /*43540*/  ISETP.GT.AND P6, PT, R2, 0x2f, PT ;  /* 0x0000002f0200780c */ /* 0x000fe40003fc4270 */
[----:B------:R-:W-:-:S11]  /*43550*/  PRMT R27, RZ, 0x7610, R27 ;  /* 0x00007610ff1b7816 */ /* 0x000fd6000000001b */
[----:B0-----:R-:W-:Y:S01]  /*43560*/  @P6 IMAD.MOV.U32 R4, RZ, RZ, R90 ;  /* 0x000000ffff046224 */ /* 0x001fe200078e005a */
[----:B--2---:R-:W-:-:S05]  /*43570*/  IADD3.X R91, PT, PT, R91, UR9, RZ, P5, !PT ;  /* 0x000000095b5b7c10 */ /* 0x004fca000affe4ff */
[----:B------:R-:W-:Y:S01]  /*43580*/  @P6 IMAD.MOV.U32 R5, RZ, RZ, R91 ;  /* 0x000000ffff056224 */ /* 0x000fe200078e005b */
[----:B------:R0:W-:Y:S04]  /*43590*/  STL [R1+0x16f4], R91 ;  /* 0x0016f45b01007387 */ /* 0x0001e80000100800 */
[----:B------:R1:W5:Y:S04]  /*435a0*/  @P6 LDG.E.U16 R27, desc[UR20][R4.64] ;  /* 0x00000014041b6981 */ /* 0x000368000c1e1500 */
[----:B0-----:R-:W2:Y:S04]  /*435b0*/  LDL.LU.64 R90, [R1+0xc0] ;  /* 0x0000c000015a7983 */ /* 0x001ea80000300a00 */
[----:B---3--:R0:W-:Y:S04]  /*435c0*/  STL [R1+0x25c], R138 ;  /* 0x00025c8a01007387 */ /* 0x0081e80000100800 */
[----:B0-----:R-:W3:Y:S04]  /*435d0*/  LDL.LU.64 R138, [R1+0x5a8] ;  /* 0x0005a800018a7983 */ /* 0x001ee80000300a00 */
[----:B------:R-:W3:Y:S01]  /*435e0*/  LDL.LU R5, [R1+0x16fc] ;  /* 0x0016fc0001057983 */ /* 0x000ee20000300800 */
[----:B----4-:R-:W-:-:S02]  /*435f0*/  IADD3 R159, P5, PT, R159, UR13, RZ ;  /* 0x0000000d9f9f7c10 */ /* 0x010fc4000ffbe0ff */
[----:B------:R-:W-:Y:S02]  /*43600*/  IADD3 R141, P4, PT, R141, UR13, RZ ;  /* 0x0000000d8d8d7c10 */ /* 0x000fe4000ff9e0ff */
[----:B-1----:R-:W-:Y:S02]  /*43610*/  IADD3 R4, P6, PT, R150, UR12, RZ ;  /* 0x0000000c96047c10 */ /* 0x002fe4000ffde0ff */
        /* <DEDUP_REMOVED lines=10> */
[----:B--2---:R-:W-:-:S04]  /*436c0*/  IADD3 R4, P4, PT, R90, UR12, RZ ;  /* 0x0000000c5a047c10 */ /* 0x004fc8000ff9e0ff */
[----:B------:R-:W-:Y:S02]  /*436d0*/  IADD3.X R140, PT, PT, R91, UR14, RZ, P4, !PT ;  /* 0x0000000e5b8c7c10 */ /* 0x000fe4000a7fe4ff */
[----:B---3--:R-:W-:-:S05]  /*436e0*/  IADD3.X R5, PT, PT, R5, UR9, RZ, P5, !PT ;  /* 0x0000000905057c10 */ /* 0x008fca000affe4ff */
[----:B------:R-:W-:Y:S04]  /*436f0*/  STL [R1+0x16fc], R5 ;  /* 0x0016fc0501007387 */ /* 0x000fe80000100800 */
[----:B------:R-:W-:Y:S04]  /*43700*/  STL [R1+0x1710], R99 ;  /* 0x0017106301007387 */ /* 0x000fe80000100800 */
[----:B------:R-:W-:Y:S04]  /*43710*/  STL [R1+0x1704], R142 ;  /* 0x0017048e01007387 */ /* 0x000fe80000100800 */
[----:B------:R-:W-:Y:S04]  /*43720*/  STL [R1+0x170c], R107 ;  /* 0x00170c6b01007387 */ /* 0x000fe80000100800 */
[----:B------:R0:W-:Y:S02]  /*43730*/  STL [R1+0x1fac], R4 ;  /* 0x001fac0401007387 */ /* 0x0001e40000100800 */
[----:B0-----:R-:W-:-:S05]  /*43740*/  IADD3.X R4, PT, PT, R151, UR14, RZ, P6, !PT ;  /* 0x0000000e97047c10 */ /* 0x001fca000b7fe4ff */
[----:B------:R0:W-:Y:S04]  /*43750*/  STL [R1+0x5a0], R4 ;  /* 0x0005a00401007387 */ /* 0x0001e80000100800 */
[----:B------:R-:W2:Y:S01]  /*43760*/  LDL.LU.64 R90, [R1+0xc8] ;  /* 0x0000c800015a7983 */ /* 0x000ea20000300a00 */
[----:B------:R-:W-:-:S03]  /*43770*/  ISETP.GT.AND P5, PT, R2, 0x31, PT ;  /* 0x000000310200780c */ /* 0x000fc60003fa4270 */
[----:B------:R1:W-:Y:S01]  /*43780*/  STL [R1+0x1fa4], R140 ;  /* 0x001fa48c01007387 */ /* 0x0003e20000100800 */
[----:B0-----:R-:W-:-:S03]  /*43790*/  IADD3 R4, P4, PT, R138, UR12, RZ ;  /* 0x0000000c8a047c10 */ /* 0x001fc6000ff9e0ff */
[----:B------:R-:W3:Y:S04]  /*437a0*/  LDL.LU.64 R150, [R1+0x5c0] ;  /* 0x0005c00001967983 */ /* 0x000ee80000300a00 */
[----:B-1----:R-:W4:Y:S04]  /*437b0*/  LDL.LU R140, [R1+0x1718] ;  /* 0x00171800018c7983 */ /* 0x002f280000300800 */
[----:B------:R0:W-:Y:S01]  /*437c0*/  STL [R1+0x1fb0], R4 ;  /* 0x001fb00401007387 */ /* 0x0001e20000100800 */
[----:B------:R-:W-:Y:S02]  /*437d0*/  ISETP.GT.AND P6, PT, R2, 0x32, PT ;  /* 0x000000320200780c */ /* 0x000fe40003fc4270 */
[----:B0-----:R-:W-:-:S02]  /*437e0*/  IADD3.X R4, PT, PT, R139, UR14, RZ, P4, !PT ;  /* 0x0000000e8b047c10 */ /* 0x001fc4000a7fe4ff */
[----:B------:R-:W3:Y:S04]  /*437f0*/  LDL.LU.64 R138, [R1+0x2938] ;  /* 0x00293800018a7983 */ /* 0x000ee80000300a00 */
[----:B------:R0:W-:Y:S02]  /*43800*/  STL [R1+0x5a8], R4 ;  /* 0x0005a80401007387 */ /* 0x0001e40000100800 */
[----:B0-----:R-:W-:-:S05]  /*43810*/  @P1 IMAD.MOV.U32 R4, RZ, RZ, R159 ;  /* 0x000000ffff041224 */ /* 0x001fca00078e009f */
[----:B------:R0:W3:Y:S02]  /*43820*/  @P1 LDG.E.U16 R145, desc[UR20][R4.64] ;  /* 0x0000001404911981 */ /* 0x0000e4000c1e1500 */
[----:B0-----:R-:W-:Y:S02]  /*43830*/  @P5 IMAD.MOV.U32 R4, RZ, RZ, R141 ;  /* 0x000000ffff045224 */ /* 0x001fe400078e008d */
[----:B------:R-:W-:Y:S01]  /*43840*/  @P5 IMAD.MOV.U32 R5, RZ, RZ, R142 ;  /* 0x000000ffff055224 */ /* 0x000fe200078e008e */
[----:B------:R-:W4:Y:S04]  /*43850*/  LDL.LU R141, [R1+0x1714] ;  /* 0x00171400018d7983 */ /* 0x000f280000300800 */
[----:B------:R0:W5:Y:S02]  /*43860*/  @P5 LDG.E.U16 R28, desc[UR20][R4.64] ;  /* 0x00000014041c5981 */ /* 0x000164000c1e1500 */
[----:B0-----:R-:W-:-:S02]  /*43870*/  @P6 IMAD.MOV.U32 R4, RZ, RZ, R99 ;  /* 0x000000ffff046224 */ /* 0x001fc400078e0063 */
[----:B------:R-:W-:-:S05]  /*43880*/  @P6 IMAD.MOV.U32 R5, RZ, RZ, R107 ;  /* 0x000000ffff056224 */ /* 0x000fca00078e006b */
[----:B------:R-:W4:Y:S04]  /*43890*/  @P6 LDG.E.U16 R93, desc[UR20][R4.64] ;  /* 0x00000014045d6981 */ /* 0x000f28000c1e1500 */
[----:B------:R-:W4:Y:S01]  /*438a0*/  LDL.LU.64 R4, [R1+0xd0] ;  /* 0x0000d00001047983 */ /* 0x000f220000300a00 */
[----:B--2---:R-:W-:-:S03]  /*438b0*/  IADD3 R99, P6, PT, R90, UR12, RZ ;  /* 0x0000000c5a637c10 */ /* 0x004fc6000ffde0ff */
[----:B---3--:R0:W-:Y:S04]  /*438c0*/  STL [R1+0x258], R145 ;  /* 0x0002589101007387 */ /* 0x0081e80000100800 */
[----:B0-----:R-:W2:Y:S04]  /*438d0*/  LDL.LU R145, [R1+0x1720] ;  /* 0x0017200001917983 */ /* 0x001ea80000300800 */
[----:B----4-:R0:W-:Y:S04]  /*438e0*/  STL [R1+0x254], R93 ;  /* 0x0002545d01007387 */ /* 0x0101e80000100800 */
[----:B------:R1:W-:Y:S04]  /*438f0*/  STL [R1+0x1f98], R99 ;  /* 0x001f986301007387 */ /* 0x0003e80000100800 */
[----:B------:R-:W3:Y:S01]  /*43900*/  LDL.LU R159, [R1+0x171c] ;  /* 0x00171c00019f7983 */ /* 0x000ee20000300800 */
[----:B0-----:R-:W-:-:S02]  /*43910*/  IADD3 R93, P1, PT, R150, UR12, RZ ;  /* 0x0000000c965d7c10 */ /* 0x001fc4000ff3e0ff */
[----:B------:R-:W-:Y:S02]  /*43920*/  IADD3.X R90, PT, PT, R91, UR14, RZ, P6, !PT ;  /* 0x0000000e5b5a7c10 */ /* 0x000fe4000b7fe4ff */
[----:B------:R-:W-:Y:S01]  /*43930*/  IADD3 R140, P5, PT, R140, UR13, RZ ;  /* 0x0000000d8c8c7c10 */ /* 0x000fe2000ffbe0ff */
[----:B------:R0:W-:Y:S01]  /*43940*/  STL [R1+0x1f9c], R93 ;  /* 0x001f9c5d01007387 */ /* 0x0001e20000100800 */
[----:B-1----:R-:W-:Y:S02]  /*43950*/  IADD3.X R99, PT, PT, R151, UR14, RZ, P1, !PT ;  /* 0x0000000e97637c10 */ /* 0x002fe40008ffe4ff */
[----:B------:R-:W-:Y:S01]  /*43960*/  ISETP.GT.AND P4, PT, R2, 0x33, PT ;  /* 0x000000330200780c */ /* 0x000fe20003f84270 */
[----:B------:R-:W4:Y:S01]  /*43970*/  LDL.LU R107, [R1+0x1728] ;  /* 0x00172800016b7983 */ /* 0x000f220000300800 */
[----:B------:R-:W-:Y:S02]  /*43980*/  IADD3 R91, P1, PT, R4, UR12, RZ ;  /* 0x0000000c045b7c10 */ /* 0x000fe4000ff3e0ff */
[----:B------:R-:W-:Y:S01]  /*43990*/  IADD3.X R141, PT, PT, R141, UR9, RZ, P5, !PT ;  /* 0x000000098d8d7c10 */ /* 0x000fe2000affe4ff */
[----:B0-----:R-:W4:Y:S04]  /*439a0*/  LDL.LU R93, [R1+0x1730] ;  /* 0x00173000015d7983 */ /* 0x001f280000300800 */
[----:B------:R0:W-:Y:S04]  /*439b0*/  STL [R1+0x5c0], R90 ;  /* 0x0005c05a01007387 */ /* 0x0001e80000100800 */
[----:B------:R-:W-:Y:S01]  /*439c0*/  STL [R1+0x1718], R140 ;  /* 0x0017188c01007387 */ /* 0x000fe20000100800 */
[----:B------:R-:W-:-:S03]  /*439d0*/  ISETP.GT.AND P6, PT, R2, 0x34, PT ;  /* 0x000000340200780c */ /* 0x000fc60003fc4270 */
[----:B0-----:R-:W4:Y:S01]  /*439e0*/  LDL.LU R90, [R1+0x1738] ;  /* 0x00173800015a7983 */ /* 0x001f220000300800 */
[----:B------:R-:W-:-:S03]  /*439f0*/  IADD3.X R4, PT, PT, R5, UR14, RZ, P1, !PT ;  /* 0x0000000e05047c10 */ /* 0x000fc60008ffe4ff */
[----:B------:R0:W-:Y:S04]  /*43a00*/  STL [R1+0x5c4], R99 ;  /* 0x0005c46301007387 */ /* 0x0001e80000100800 */
[----:B------:R-:W4:Y:S04]  /*43a10*/  LDL.LU.64 R150, [R1+0x5d0] ;  /* 0x0005d00001967983 */ /* 0x000f280000300a00 */
[----:B------:R-:W4:Y:S04]  /*43a20*/  LDL.LU R142, [R1+0x1724] ;  /* 0x00172400018e7983 */ /* 0x000f280000300800 */
[----:B------:R1:W-:Y:S04]  /*43a30*/  STL [R1+0x1fa0], R91 ;  /* 0x001fa05b01007387 */ /* 0x0003e80000100800 */
[----:B------:R-:W-:Y:S01]  /*43a40*/  STL [R1+0x1714], R141 ;  /* 0x0017148d01007387 */ /* 0x000fe20000100800 */
[----:B------:R-:W-:-:S03]  /*43a50*/  PRMT R29, RZ, 0x7610, R29 ;  /* 0x00007610ff1d7816 */ /* 0x000fc6000000001d */
[----:B0-----:R-:W4:Y:S01]  /*43a60*/  LDL.LU R99, [R1+0x172c] ;  /* 0x00172c0001637983 */ /* 0x001f220000300800 */
[----:B------:R-:W-:-:S03]  /*43a70*/  @P4 IMAD.MOV.U32 R5, RZ, RZ, R141 ;  /* 0x000000ffff054224 */ /* 0x000fc600078e008d */
[----:B-1----:R-:W4:Y:S01]  /*43a80*/  LDL.LU R91, [R1+0x1734] ;  /* 0x00173400015b7983 */ /* 0x002f220000300800 */
[----:B------:R-:W-:Y:S02]  /*43a90*/  PRMT R139, RZ, 0x7610, R139 ;  /* 0x00007610ff8b7816 */ /* 0x000fe4000000008b */
[----:B--2---:R-:W-:-:S05]  /*43aa0*/  IADD3 R145, P5, PT, R145, UR13, RZ ;  /* 0x0000000d91917c10 */ /* 0x004fca000ffbe0ff */
[----:B------:R-:W-:Y:S04]  /*43ab0*/  STL [R1+0x1720], R145 ;  /* 0x0017209101007387 */ /* 0x000fe80000100800 */
[----:B------:R0:W-:Y:S02]  /*43ac0*/  STL [R1+0x1f94], R4 ;  /* 0x001f940401007387 */ /* 0x0001e40000100800 */
[----:B0-----:R-:W-:-:S05]  /*43ad0*/  @P4 IMAD.MOV.U32 R4, RZ, RZ, R140 ;  /* 0x000000ffff044224 */ /* 0x001fca00078e008c */
[----:B------:R0:W5:Y:S01]  /*43ae0*/  @P4 LDG.E.U16 R29, desc[UR20][R4.64] ;  /* 0x00000014041d4981 */ /* 0x000162000c1e1500 */
[----:B---3--:R-:W-:Y:S01]  /*43af0*/  IADD3.X R159, PT, PT, R159, UR9, RZ, P5, !PT ;  /* 0x000000099f9f7c10 */ /* 0x008fe2000affe4ff */
[----:B0-----:R-:W-:-:S04]  /*43b00*/  @P6 IMAD.MOV.U32 R4, RZ, RZ, R145 ;  /* 0x000000ffff046224 */ /* 0x001fc800078e0091 */
[----:B------:R-:W-:-:S05]  /*43b10*/  @P6 IMAD.MOV.U32 R5, RZ, RZ, R159 ;  /* 0x000000ffff056224 */ /* 0x000fca00078e009f */
[----:B------:R-:W2:Y:S04]  /*43b20*/  @P6 LDG.E.U16 R139, desc[UR20][R4.64] ;  /* 0x00000014048b6981 */ /* 0x000ea8000c1e1500 */
[----:B------:R-:W-:Y:S04]  /*43b30*/  STL [R1+0x171c], R159 ;  /* 0x00171c9f01007387 */ /* 0x000fe80000100800 */
[----:B------:R-:W3:Y:S04]  /*43b40*/  LDL.LU.64 R140, [R1+0xd8] ;  /* 0x0000d800018c7983 */ /* 0x000ee80000300a00 */
[----:B------:R-:W3:Y:S01]  /*43b50*/  LDL.LU.64 R4, [R1+0x5d8] ;  /* 0x0005d80001047983 */ /* 0x000ee20000300a00 */
[----:B----4-:R-:W-:-:S02]  /*43b60*/  IADD3 R107, P5, PT, R107, UR13, RZ ;  /* 0x0000000d6b6b7c10 */ /* 0x010fc4000ffbe0ff */
[----:B------:R-:W-:-:S03]  /*43b70*/  IADD3 R93, P4, PT, R93, UR13, RZ ;  /* 0x0000000d5d5d7c10 */ /* 0x000fc6000ff9e0ff */
[----:B------:R-:W-:Y:S01]  /*43b80*/  STL [R1+0x1728], R107 ;  /* 0x0017286b01007387 */ /* 0x000fe20000100800 */
[----:B------:R-:W-:Y:S02]  /*43b90*/  IADD3 R90, P1, PT, R90, UR13, RZ ;  /* 0x0000000d5a5a7c10 */ /* 0x000fe4000ff3e0ff */
[----:B------:R-:W-:Y:S02]  /*43ba0*/  IADD3.X R142, PT, PT, R142, UR9, RZ, P5, !PT ;  /* 0x000000098e8e7c10 */ /* 0x000fe4000affe4ff */
[----:B------:R-:W-:Y:S02]  /*43bb0*/  IADD3.X R99, PT, PT, R99, UR9, RZ, P4, !PT ;  /* 0x0000000963637c10 */ /* 0x000fe4000a7fe4ff */
[----:B------:R-:W-:Y:S02]  /*43bc0*/  IADD3.X R91, PT, PT, R91, UR9, RZ, P1, !PT ;  /* 0x000000095b5b7c10 */ /* 0x000fe40008ffe4ff */
[C---:B------:R-:W-:Y:S02]  /*43bd0*/  ISETP.GT.AND P1, PT, R2.reuse, 0x35, PT ;  /* 0x000000350200780c */ /* 0x040fe40003f24270 */
[----:B------:R-:W-:-:S02]  /*43be0*/  ISETP.GT.AND P5, PT, R2, 0x36, PT ;  /* 0x000000360200780c */ /* 0x000fc40003fa4270 */
[----:B------:R-:W-:Y:S02]  /*43bf0*/  PRMT R30, RZ, 0x7610, R30 ;  /* 0x00007610ff1e7816 */ /* 0x000fe4000000001e */
[----:B------:R-:W-:Y:S01]  /*43c00*/  PRMT R92, RZ, 0x7610, R92 ;  /* 0x00007610ff5c7816 */ /* 0x000fe2000000005c */
[----:B--2---:R0:W-:Y:S04]  /*43c10*/  STL [R1+0x250], R139 ;  /* 0x0002508b01007387 */ /* 0x0041e80000100800 */
[----:B------:R-:W-:Y:S01]  /*43c20*/  STL [R1+0x1730], R93 ;  /* 0x0017305d01007387 */ /* 0x000fe20000100800 */
[----:B0-----:R-:W-:-:S05]  /*43c30*/  IADD3 R139, P6, PT, R150, UR12, RZ ;  /* 0x0000000c968b7c10 */ /* 0x001fca000ffde0ff */
[----:B------:R3:W-:Y:S01]  /*43c40*/  STL [R1+0x1f88], R139 ;  /* 0x001f888b01007387 */ /* 0x0007e20000100800 */
[----:B------:R-:W-:-:S03]  /*43c50*/  IADD3.X R145, PT, PT, R151, UR14, RZ, P6, !PT ;  /* 0x0000000e97917c10 */ /* 0x000fc6000b7fe4ff */
[----:B------:R-:W-:Y:S04]  /*43c60*/  STL [R1+0x1724], R142 ;  /* 0x0017248e01007387 */ /* 0x000fe80000100800 */
[----:B------:R-:W-:Y:S01]  /*43c70*/  STL [R1+0x1738], R90 ;  /* 0x0017385a01007387 */ /* 0x000fe20000100800 */
[----:B---3--:R-:W-:-:S03]  /*43c80*/  IADD3 R139, P4, PT, R140, UR12, RZ ;  /* 0x0000000c8c8b7c10 */ /* 0x008fc6000ff9e0ff */
[----:B------:R-:W-:Y:S04]  /*43c90*/  STL [R1+0x172c], R99 ;  /* 0x00172c6301007387 */ /* 0x000fe80000100800 */
[----:B------:R-:W-:Y:S04]  /*43ca0*/  STL [R1+0x1734], R91 ;  /* 0x0017345b01007387 */ /* 0x000fe80000100800 */
[----:B------:R0:W-:Y:S04]  /*43cb0*/  STL [R1+0x1f8c], R139 ;  /* 0x001f8c8b01007387 */ /* 0x0001e80000100800 */
[----:B------:R1:W-:Y:S01]  /*43cc0*/  STL [R1+0x5d0], R145 ;  /* 0x0005d09101007387 */ /* 0x0003e20000100800 */
[----:B0-----:R-:W-:-:S03]  /*43cd0*/  IADD3.X R139, PT, PT, R141, UR14, RZ, P4, !PT ;  /* 0x0000000e8d8b7c10 */ /* 0x001fc6000a7fe4ff */
[----:B------:R-:W2:Y:S01]  /*43ce0*/  LDL.LU.64 R140, [R1+0xe0] ;  /* 0x0000e000018c7983 */ /* 0x000ea20000300a00 */
[----:B-1----:R-:W-:-:S03]  /*43cf0*/  IADD3 R145, P4, PT, R4, UR12, RZ ;  /* 0x0000000c04917c10 */ /* 0x002fc6000ff9e0ff */
[----:B------:R0:W-:Y:S01]  /*43d00*/  STL [R1+0x1f84], R139 ;  /* 0x001f848b01007387 */ /* 0x0001e20000100800 */
[----:B------:R-:W-:-:S03]  /*43d10*/  IADD3.X R4, PT, PT, R5, UR14, RZ, P4, !PT ;  /* 0x0000000e05047c10 */ /* 0x000fc6000a7fe4ff */
[----:B------:R-:W3:Y:S01]  /*43d20*/  LDL.LU.64 R150, [R1+0x5f0] ;  /* 0x0005f00001967983 */ /* 0x000ee20000300a00 */
[----:B------:R-:W-:-:S03]  /*43d30*/  @P1 IMAD.MOV.U32 R5, RZ, RZ, R142 ;  /* 0x000000ffff051224 */ /* 0x000fc600078e008e */
[----:B0-----:R-:W4:Y:S04]  /*43d40*/  LDL.LU R139, [R1+0x1740] ;  /* 0x00174000018b7983 */ /* 0x001f280000300800 */
[----:B------:R-:W-:Y:S04]  /*43d50*/  STL [R1+0x1f90], R145 ;  /* 0x001f909101007387 */ /* 0x000fe80000100800 */
[----:B------:R0:W-:Y:S02]  /*43d60*/  STL [R1+0x5d8], R4 ;  /* 0x0005d80401007387 */ /* 0x0001e40000100800 */
[----:B0-----:R-:W-:-:S05]  /*43d70*/  @P1 IMAD.MOV.U32 R4, RZ, RZ, R107 ;  /* 0x000000ffff041224 */ /* 0x001fca00078e006b */
[----:B------:R0:W5:Y:S02]  /*43d80*/  @P1 LDG.E.U16 R30, desc[UR20][R4.64] ;  /* 0x00000014041e1981 */ /* 0x000164000c1e1500 */
[----:B0-----:R-:W-:Y:S02]  /*43d90*/  @P5 IMAD.MOV.U32 R4, RZ, RZ, R93 ;  /* 0x000000ffff045224 */ /* 0x001fe400078e005d */
[----:B------:R-:W-:-:S05]  /*43da0*/  @P5 IMAD.MOV.U32 R5, RZ, RZ, R99 ;  /* 0x000000ffff055224 */ /* 0x000fca00078e0063 */
[----:B------:R0:W2:Y:S01]  /*43db0*/  @P5 LDG.E.U16 R92, desc[UR20][R4.64] ;  /* 0x00000014045c5981 */ /* 0x0000a2000c1e1500 */
[----:B------:R-:W-:Y:S02]  /*43dc0*/  ISETP.GT.AND P6, PT, R2, 0x37, PT ;  /* 0x000000370200780c */ /* 0x000fe40003fc4270 */
[----:B------:R-:W-:-:S11]  /*43dd0*/  PRMT R31, RZ, 0x7610, R31 ;  /* 0x00007610ff1f7816 */ /* 0x000fd6000000001f */
[----:B0-----:R-:W-:Y:S02]  /*43de0*/  @P6 IMAD.MOV.U32 R4, RZ, RZ, R90 ;  /* 0x000000ffff046224 */ /* 0x001fe400078e005a */
[----:B------:R-:W-:-:S05]  /*43df0*/  @P6 IMAD.MOV.U32 R5, RZ, RZ, R91 ;  /* 0x000000ffff056224 */ /* 0x000fca00078e005b */
[----:B------:R3:W5:Y:S04]  /*43e00*/  @P6 LDG.E.U16 R31, desc[UR20][R4.64] ;  /* 0x00000014041f6981 */ /* 0x000768000c1e1500 */
[----:B--2---:R0:W-:Y:S04]  /*43e10*/  STL [R1+0x24c], R92 ;  /* 0x00024c5c01007387 */ /* 0x0041e80000100800 */
[----:B0-----:R-:W2:Y:S04]  /*43e20*/  LDL.LU.64 R92, [R1+0xe8] ;  /* 0x0000e800015c7983 */ /* 0x001ea80000300a00 */
[----:B------:R-:W2:Y:S04]  /*43e30*/  LDL.LU R5, [R1+0x173c] ;  /* 0x00173c0001057983 */ /* 0x000ea80000300800 */
[----:B------:R-:W2:Y:S01]  /*43e40*/  LDL.LU R90, [R1+0x1748] ;  /* 0x00174800015a7983 */ /* 0x000ea20000300800 */
[----:B------:R-:W-:-:S02]  /*43e50*/  IADD3 R91, P6, PT, R140, UR12, RZ ;  /* 0x0000000c8c5b7c10 */ /* 0x000fc4000ffde0ff */
[----:B---3--:R-:W-:-:S03]  /*43e60*/  IADD3 R4, P1, PT, R150, UR12, RZ ;  /* 0x0000000c96047c10 */ /* 0x008fc6000ff3e0ff */
[----:B------:R-:W-:Y:S01]  /*43e70*/  STL [R1+0x1f78], R91 ;  /* 0x001f785b01007387 */ /* 0x000fe20000100800 */
[----:B----4-:R-:W-:-:S03]  /*43e80*/  IADD3 R139, P5, PT, R139, UR13, RZ ;  /* 0x0000000d8b8b7c10 */ /* 0x010fc6000ffbe0ff */
[----:B------:R-:W3:Y:S04]  /*43e90*/  LDL.LU R159, [R1+0x1744] ;  /* 0x00174400019f7983 */ /* 0x000ee80000300800 */
[----:B------:R0:W-:Y:S01]  /*43ea0*/  STL [R1+0x1f7c], R4 ;  /* 0x001f7c0401007387 */ /* 0x0001e20000100800 */
[----:B------:R-:W-:Y:S02]  /*43eb0*/  IADD3.X R107, PT, PT, R151, UR14, RZ, P1, !PT ;  /* 0x0000000e976b7c10 */ /* 0x000fe40008ffe4ff */
[----:B------:R-:W-:Y:S02]  /*43ec0*/  ISETP.GT.AND P4, PT, R2, 0x38, PT ;  /* 0x000000380200780c */ /* 0x000fe40003f84270 */
[----:B0-----:R-:W-:Y:S02]  /*43ed0*/  IADD3.X R4, PT, PT, R141, UR14, RZ, P6, !PT ;  /* 0x0000000e8d047c10 */ /* 0x001fe4000b7fe4ff */
[----:B------:R-:W4:Y:S04]  /*43ee0*/  LDL.LU R141, [R1+0x2930] ;  /* 0x00293000018d7983 */ /* 0x000f280000300800 */
[----:B------:R-:W3:Y:S04]  /*43ef0*/  LDL.LU R142, [R1+0x1750] ;  /* 0x00175000018e7983 */ /* 0x000ee80000300800 */
[----:B------:R-:W3:Y:S04]  /*43f00*/  LDL.LU R91, [R1+0x1758] ;  /* 0x00175800015b7983 */ /* 0x000ee80000300800 */
[----:B------:R2:W-:Y:S04]  /*43f10*/  STL [R1+0x5f0], R4 ;  /* 0x0005f00401007387 */ /* 0x0005e80000100800 */
[----:B------:R-:W-:Y:S04]  /*43f20*/  STL [R1+0x1740], R139 ;  /* 0x0017408b01007387 */ /* 0x000fe80000100800 */
[----:B------:R-:W4:Y:S04]  /*43f30*/  LDL.LU R99, [R1+0x1760] ;  /* 0x0017600001637983 */ /* 0x000f280000300800 */
[----:B------:R-:W-:Y:S04]  /*43f40*/  STL [R1+0x5f4], R107 ;  /* 0x0005f46b01007387 */ /* 0x000fe80000100800 */
[----:B------:R-:W4:Y:S04]  /*43f50*/  LDL.LU.64 R150, [R1+0x600] ;  /* 0x0006000001967983 */ /* 0x000f280000300a00 */
[----:B------:R-:W4:Y:S01]  /*43f60*/  LDL.LU R145, [R1+0x174c] ;  /* 0x00174c0001917983 */ /* 0x000f220000300800 */
[----:B------:R-:W-:-:S02]  /*43f70*/  PRMT R138, RZ, 0x7610, R138 ;  /* 0x00007610ff8a7816 */ /* 0x000fc4000000008a */
[----:B--2---:R-:W-:Y:S02]  /*43f80*/  IADD3 R4, P1, PT, R92, UR12, RZ ;  /* 0x0000000c5c047c10 */ /* 0x004fe4000ff3e0ff */
[----:B------:R-:W-:-:S03]  /*43f90*/  IADD3.X R5, PT, PT, R5, UR9, RZ, P5, !PT ;  /* 0x0000000905057c10 */ /* 0x000fc6000affe4ff */
[----:B------:R0:W-:Y:S01]  /*43fa0*/  STL [R1+0x1f80], R4 ;  /* 0x001f800401007387 */ /* 0x0001e20000100800 */
[----:B------:R-:W-:-:S03]  /*43fb0*/  IADD3 R90, P5, PT, R90, UR13, RZ ;  /* 0x0000000d5a5a7c10 */ /* 0x000fc6000ffbe0ff */
[----:B------:R-:W-:Y:S04]  /*43fc0*/  STL [R1+0x173c], R5 ;  /* 0x00173c0501007387 */ /* 0x000fe80000100800 */
[----:B------:R-:W2:Y:S01]  /*43fd0*/  LDL.LU R140, [R1+0x1754] ;  /* 0x00175400018c7983 */ /* 0x000ea20000300800 */
[----:B0-----:R-:W-:-:S03]  /*43fe0*/  IADD3.X R4, PT, PT, R93, UR14, RZ, P1, !PT ;  /* 0x0000000e5d047c10 */ /* 0x001fc60008ffe4ff */
[----:B------:R-:W2:Y:S04]  /*43ff0*/  LDL.LU R107, [R1+0x175c] ;  /* 0x00175c00016b7983 */ /* 0x000ea80000300800 */
[----:B------:R-:W2:Y:S04]  /*44000*/  LDL.LU.64 R92, [R1+0x2928] ;  /* 0x00292800015c7983 */ /* 0x000ea80000300a00 */
[----:B------:R-:W-:Y:S04]  /*44010*/  STL [R1+0x1748], R90 ;  /* 0x0017485a01007387 */ /* 0x000fe80000100800 */
[----:B------:R0:W-:Y:S02]  /*44020*/  STL [R1+0x1f74], R4 ;  /* 0x001f740401007387 */ /* 0x0001e40000100800 */
[----:B0-----:R-:W-:-:S05]  /*44030*/  @P4 IMAD.MOV.U32 R4, RZ, RZ, R139 ;  /* 0x000000ffff044224 */ /* 0x001fca00078e008b */
[----:B------:R0:W2:Y:S01]  /*44040*/  @P4 LDG.E.U16 R138, desc[UR20][R4.64] ;  /* 0x00000014048a4981 */ /* 0x0000a2000c1e1500 */
[----:B------:R-:W-:Y:S02]  /*44050*/  ISETP.GT.AND P6, PT, R2, 0x39, PT ;  /* 0x000000390200780c */ /* 0x000fe40003fc4270 */
[----:B---3--:R-:W-:Y:S02]  /*44060*/  IADD3.X R159, PT, PT, R159, UR9, RZ, P5, !PT ;  /* 0x000000099f9f7c10 */ /* 0x008fe4000affe4ff */
[----:B------:R-:W-:-:S03]  /*44070*/  PRMT R32, RZ, 0x7610, R32 ;  /* 0x00007610ff207816 */ /* 0x000fc60000000020 */
[----:B------:R-:W-:Y:S06]  /*44080*/  STL [R1+0x1744], R159 ;  /* 0x0017449f01007387 */ /* 0x000fec0000100800 */
[----:B0-----:R-:W-:Y:S02]  /*44090*/  @P6 IMAD.MOV.U32 R4, RZ, RZ, R90 ;  /* 0x000000ffff046224 */ /* 0x001fe400078e005a */
[----:B------:R-:W-:-:S05]  /*440a0*/  @P6 IMAD.MOV.U32 R5, RZ, RZ, R159 ;  /* 0x000000ffff056224 */ /* 0x000fca00078e009f */
[----:B------:R0:W5:Y:S04]  /*440b0*/  @P6 LDG.E.U16 R32, desc[UR20][R4.64] ;  /* 0x0000001404206981 */ /* 0x000168000c1e1500 */
[----:B--2---:R1:W-:Y:S04]  /*440c0*/  STL [R1+0x248], R138 ;  /* 0x0002488a01007387 */ /* 0x0043e80000100800 */
[----:B-1----:R-:W2:Y:S04]  /*440d0*/  LDL.LU.64 R138, [R1+0xf0] ;  /* 0x0000f000018a7983 */ /* 0x002ea80000300a00 */
[----:B------:R-:W3:Y:S01]  /*440e0*/  LDL.LU.64 R4, [R1+0x608] ;  /* 0x0006080001047983 */ /* 0x000ee20000300a00 */
[----:B------:R-:W-:-:S02]  /*440f0*/  IADD3 R142, P5, PT, R142, UR13, RZ ;  /* 0x0000000d8e8e7c10 */ /* 0x000fc4000ffbe0ff */
[----:B------:R-:W-:Y:S02]  /*44100*/  IADD3 R91, P4, PT, R91, UR13, RZ ;  /* 0x0000000d5b5b7c10 */ /* 0x000fe4000ff9e0ff */
[----:B----4-:R-:W-:Y:S02]  /*44110*/  IADD3 R90, P6, PT, R150, UR12, RZ ;  /* 0x0000000c965a7c10 */ /* 0x010fe4000ffde0ff */
[----:B------:R-:W-:Y:S01]  /*44120*/  IADD3 R99, P1, PT, R99, UR13, RZ ;  /* 0x0000000d63637c10 */ /* 0x000fe2000ff3e0ff */
[----:B------:R-:W-:Y:S01]  /*44130*/  STL [R1+0x1750], R142 ;  /* 0x0017508e01007387 */ /* 0x000fe20000100800 */
[----:B------:R-:W-:Y:S02]  /*44140*/  IADD3.X R145, PT, PT, R145, UR9, RZ, P5, !PT ;  /* 0x0000000991917c10 */ /* 0x000fe4000affe4ff */
[----:B------:R-:W-:Y:S01]  /*44150*/  IADD3.X R140, PT, PT, R140, UR9, RZ, P4, !PT ;  /* 0x000000098c8c7c10 */ /* 0x000fe2000a7fe4ff */
[----:B------:R-:W-:Y:S01]  /*44160*/  STL [R1+0x1758], R91 ;  /* 0x0017585b01007387 */ /* 0x000fe20000100800 */
[----:B------:R-:W-:-:S03]  /*44170*/  IADD3.X R107, PT, PT, R107, UR9, RZ, P1, !PT ;  /* 0x000000096b6b7c10 */ /* 0x000fc60008ffe4ff */
[----:B------:R2:W-:Y:S01]  /*44180*/  STL [R1+0x1f68], R90 ;  /* 0x001f685a01007387 */ /* 0x0005e20000100800 */
[----:B------:R-:W-:-:S03]  /*44190*/  ISETP.GT.AND P1, PT, R2, 0x3a, PT ;  /* 0x0000003a0200780c */ /* 0x000fc60003f24270 */
[----:B------:R-:W-:Y:S01]  /*441a0*/  STL [R1+0x174c], R145 ;  /* 0x00174c9101007387 */ /* 0x000fe20000100800 */
[----:B------:R-:W-:-:S03]  /*441b0*/  IADD3.X R150, PT, PT, R151, UR14, RZ, P6, !PT ;  /* 0x0000000e97967c10 */ /* 0x000fc6000b7fe4ff */
[----:B------:R-:W-:Y:S04]  /*441c0*/  STL [R1+0x1760], R99 ;  /* 0x0017606301007387 */ /* 0x000fe80000100800 */
[----:B------:R-:W-:Y:S04]  /*441d0*/  STL [R1+0x1754], R140 ;  /* 0x0017548c01007387 */ /* 0x000fe80000100800 */
[----:B------:R-:W-:Y:S01]  /*441e0*/  STL [R1+0x175c], R107 ;  /* 0x00175c6b01007387 */ /* 0x000fe20000100800 */
[C---:B------:R-:W-:Y:S02]  /*441f0*/  ISETP.GT.AND P5, PT, R2.reuse, 0x3b, PT ;  /* 0x0000003b0200780c */ /* 0x040fe40003fa4270 */
[----:B------:R-:W-:-:S02]  /*44200*/  ISETP.GT.AND P6, PT, R2, 0x3c, PT ;  /* 0x0000003c0200780c */ /* 0x000fc40003fc4270 */
[----:B------:R-:W-:Y:S02]  /*44210*/  PRMT R141, RZ, 0x7610, R141 ;  /* 0x00007610ff8d7816 */ /* 0x000fe4000000008d */
[----:B------:R-:W-:Y:S02]  /*44220*/  PRMT R33, RZ, 0x7610, R33 ;  /* 0x00007610ff217816 */ /* 0x000fe40000000021 */
[----:B------:R-:W-:Y:S02]  /*44230*/  PRMT R0, RZ, 0x7610, R0 ;  /* 0x00007610ff007816 */ /* 0x000fe40000000000 */
[----:B--2---:R-:W-:-:S05]  /*44240*/  IADD3 R90, P4, PT, R138, UR12, RZ ;  /* 0x0000000c8a5a7c10 */ /* 0x004fca000ff9e0ff */
[----:B------:R1:W-:Y:S04]  /*44250*/  STL [R1+0x1f6c], R90 ;  /* 0x001f6c5a01007387 */ /* 0x0003e80000100800 */
[----:B------:R2:W-:Y:S01]  /*44260*/  STL [R1+0x600], R150 ;  /* 0x0006009601007387 */ /* 0x0005e20000100800 */
[----:B-1----:R-:W-:Y:S02]  /*44270*/  IADD3.X R90, PT, PT, R139, UR14, RZ, P4, !PT ;  /* 0x0000000e8b5a7c10 */ /* 0x002fe4000a7fe4ff */
[----:B---3--:R-:W-:Y:S01]  /*44280*/  IADD3 R159, P4, PT, R4, UR12, RZ ;  /* 0x0000000c049f7c10 */ /* 0x008fe2000ff9e0ff */
[----:B------:R-:W3:Y:S03]  /*44290*/  LDL.LU.64 R138, [R1+0xf8] ;  /* 0x0000f800018a7983 */ /* 0x000ee60000300a00 */
[----:B0-----:R-:W-:Y:S01]  /*442a0*/  IADD3.X R4, PT, PT, R5, UR14, RZ, P4, !PT ;  /* 0x0000000e05047c10 */ /* 0x001fe2000a7fe4ff */
[----:B------:R0:W-:Y:S04]  /*442b0*/  STL [R1+0x1f64], R90 ;  /* 0x001f645a01007387 */ /* 0x0001e80000100800 */
[----:B--2---:R-:W2:Y:S01]  /*442c0*/  LDL.LU.64 R150, [R1+0x620] ;  /* 0x0006200001967983 */ /* 0x004ea20000300a00 */
[----:B------:R-:W-:-:S03]  /*442d0*/  @P1 IMAD.MOV.U32 R5, RZ, RZ, R145 ;  /* 0x000000ffff051224 */ /* 0x000fc600078e0091 */
[----:B0-----:R-:W4:Y:S04]  /*442e0*/  LDL.LU R90, [R1+0x1768] ;  /* 0x00176800015a7983 */ /* 0x001f280000300800 */
[----:B------:R-:W-:Y:S04]  /*442f0*/  STL [R1+0x1f70], R159 ;  /* 0x001f709f01007387 */ /* 0x000fe80000100800 */
[----:B------:R0:W-:Y:S02]  /*44300*/  STL [R1+0x608], R4 ;  /* 0x0006080401007387 */ /* 0x0001e40000100800 */
[----:B0-----:R-:W-:-:S05]  /*44310*/  @P1 IMAD.MOV.U32 R4, RZ, RZ, R142 ;  /* 0x000000ffff041224 */ /* 0x001fca00078e008e */
[----:B------:R0:W2:Y:S02]  /*44320*/  @P1 LDG.E.U16 R141, desc[UR20][R4.64] ;  /* 0x00000014048d1981 */ /* 0x0000a4000c1e1500 */
[----:B0-----:R-:W-:Y:S02]  /*44330*/  @P5 IMAD.MOV.U32 R4, RZ, RZ, R91 ;  /* 0x000000ffff045224 */ /* 0x001fe400078e005b */
[----:B------:R-:W-:Y:S01]  /*44340*/  @P5 IMAD.MOV.U32 R5, RZ, RZ, R140 ;  /* 0x000000ffff055224 */ /* 0x000fe200078e008c */
[----:B------:R-:W2:Y:S04]  /*44350*/  LDL.LU R91, [R1+0x1764] ;  /* 0x00176400015b7983 */ /* 0x000ea80000300800 */
[----:B------:R0:W5:Y:S02]  /*44360*/  @P5 LDG.E.U16 R33, desc[UR20][R4.64] ;  /* 0x0000001404215981 */ /* 0x000164000c1e1500 */
[----:B0-----:R-:W-:-:S02]  /*44370*/  @P6 IMAD.MOV.U32 R4, RZ, RZ, R99 ;  /* 0x000000ffff046224 */ /* 0x001fc400078e0063 */
[----:B------:R-:W-:-:S05]  /*44380*/  @P6 IMAD.MOV.U32 R5, RZ, RZ, R107 ;  /* 0x000000ffff056224 */ /* 0x000fca00078e006b */
[----:B------:R-:W2:Y:S04]  /*44390*/  @P6 LDG.E.U16 R0, desc[UR20][R4.64] ;  /* 0x0000001404006981 */ /* 0x000ea8000c1e1500 */
[----:B------:R-:W4:Y:S01]  /*443a0*/  LDL.LU.64 R4, [R1+0x100] ;  /* 0x0001000001047983 */ /* 0x000f220000300a00 */
[----:B---3--:R-:W-:-:S03]  /*443b0*/  IADD3 R107, P6, PT, R138, UR12, RZ ;  /* 0x0000000c8a6b7c10 */ /* 0x008fc6000ffde0ff */
[----:B--2---:R0:W-:Y:S04]  /*443c0*/  STL [R1+0x240], R0 ;  /* 0x0002400001007387 */ /* 0x0041e80000100800 */
[----:B0-----:R-:W2:Y:S04]  /*443d0*/  LDL.LU R0, [R1+0x1770] ;  /* 0x0017700001007983 */ /* 0x001ea80000300800 */
[----:B------:R-:W-:Y:S04]  /*443e0*/  STL [R1+0x1f58], R107 ;  /* 0x001f586b01007387 */ /* 0x000fe80000100800 */
[----:B------:R0:W-:Y:S04]  /*443f0*/  STL [R1+0x244], R141 ;  /* 0x0002448d01007387 */ /* 0x0001e80000100800 */
[----:B0-----:R-:W3:Y:S01]  /*44400*/  LDL.LU R141, [R1+0x176c] ;  /* 0x00176c00018d7983 */ /* 0x001ee20000300800 */
[----:B------:R-:W-:-:S02]  /*44410*/  IADD3 R99, P1, PT, R150, UR12, RZ ;  /* 0x0000000c96637c10 */ /* 0x000fc4000ff3e0ff */
[----:B----4-:R-:W-:-:S03]  /*44420*/  IADD3 R90, P5, PT, R90, UR13, RZ ;  /* 0x0000000d5a5a7c10 */ /* 0x010fc6000ffbe0ff */
[----:B------:R0:W-:Y:S01]  /*44430*/  STL [R1+0x1f5c], R99 ;  /* 0x001f5c6301007387 */ /* 0x0001e20000100800 */
[----:B------:R-:W-:Y:S02]  /*44440*/  IADD3.X R142, PT, PT, R151, UR14, RZ, P1, !PT ;  /* 0x0000000e978e7c10 */ /* 0x000fe40008ffe4ff */
[----:B------:R-:W-:Y:S02]  /*44450*/  ISETP.GT.AND P4, PT, R2, 0x3d, PT ;  /* 0x0000003d0200780c */ /* 0x000fe40003f84270 */
[----:B0-----:R-:W-:Y:S02]  /*44460*/  IADD3.X R99, PT, PT, R139, UR14, RZ, P6, !PT ;  /* 0x0000000e8b637c10 */ /* 0x001fe4000b7fe4ff */
[----:B------:R-:W4:Y:S01]  /*44470*/  LDL.LU.64 R138, [R1+0x2920] ;  /* 0x00292000018a7983 */ /* 0x000f220000300a00 */
[----:B------:R-:W-:-:S03]  /*44480*/  IADD3 R107, P1, PT, R4, UR12, RZ ;  /* 0x0000000c046b7c10 */ /* 0x000fc6000ff3e0ff */
[----:B------:R-:W4:Y:S01]  /*44490*/  LDL.LU R145, [R1+0x1778] ;  /* 0x0017780001917983 */ /* 0x000f220000300800 */
[----:B------:R-:W-:-:S03]  /*444a0*/  IADD3.X R91, PT, PT, R91, UR9, RZ, P5, !PT ;  /* 0x000000095b5b7c10 */ /* 0x000fc6000affe4ff */
[----:B------:R-:W4:Y:S04]  /*444b0*/  LDL.LU R140, [R1+0x1780] ;  /* 0x00178000018c7983 */ /* 0x000f280000300800 */
[----:B------:R0:W-:Y:S04]  /*444c0*/  STL [R1+0x620], R99 ;  /* 0x0006206301007387 */ /* 0x0001e80000100800 */
[----:B------:R-:W-:Y:S01]  /*444d0*/  STL [R1+0x1768], R90 ;  /* 0x0017685a01007387 */ /* 0x000fe20000100800 */
[----:B------:R-:W-:-:S03]  /*444e0*/  IADD3.X R4, PT, PT, R5, UR14, RZ, P1, !PT ;  /* 0x0000000e05047c10 */ /* 0x000fc60008ffe4ff */
[----:B0-----:R-:W4:Y:S04]  /*444f0*/  LDL.LU R99, [R1+0x1788] ;  /* 0x0017880001637983 */ /* 0x001f280000300800 */
[----:B------:R0:W-:Y:S04]  /*44500*/  STL [R1+0x624], R142 ;  /* 0x0006248e01007387 */ /* 0x0001e80000100800 */
[----:B------:R-:W4:Y:S04]  /*44510*/  LDL.LU.64 R150, [R1+0x630] ;  /* 0x0006300001967983 */ /* 0x000f280000300a00 */
[----:B------:R-:W4:Y:S04]  /*44520*/  LDL.LU R159, [R1+0x1774] ;  /* 0x00177400019f7983 */ /* 0x000f280000300800 */
[----:B------:R1:W-:Y:S01]  /*44530*/  STL [R1+0x1f60], R107 ;  /* 0x001f606b01007387 */ /* 0x0003e20000100800 */
[----:B------:R-:W-:-:S03]  /*44540*/  ISETP.GT.AND P6, PT, R2, 0x3e, PT ;  /* 0x0000003e0200780c */ /* 0x000fc60003fc4270 */
        /* <DEDUP_REMOVED lines=8> */
[----:B------:R0:W-:Y:S01]  /*445d0*/  STL [R1+0x100], R4 ;  /* 0x0001000401007387 */ /* 0x0001e20000100800 */
[----:B---3--:R-:W-:Y:S01]  /*445e0*/  IADD3.X R141, PT, PT, R141, UR9, RZ, P5, !PT ;  /* 0x000000098d8d7c10 */ /* 0x008fe2000affe4ff */
[----:B0-----:R-:W-:-:S05]  /*445f0*/  @P4 IMAD.MOV.U32 R4, RZ, RZ, R90 ;  /* 0x000000ffff044224 */ /* 0x001fca00078e005a */
[----:B------:R0:W5:Y:S02]  /*44600*/  @P4 LDG.E.U16 R34, desc[UR20][R4.64] ;  /* 0x0000001404224981 */ /* 0x000164000c1e1500 */
[----:B0-----:R-:W-:Y:S02]  /*44610*/  IMAD.MOV.U32 R4, RZ, RZ, R141 ;  /* 0x000000ffff047224 */ /* 0x001fe400078e008d */
[----:B------:R-:W-:-:S05]  /*44620*/  IMAD.MOV.U32 R5, RZ, RZ, R0 ;  /* 0x000000ffff057224 */ /* 0x000fca00078e0000 */
[----:B------:R-:W-:-:S04]  /*44630*/  @P6 LOP3.LUT R5, R5, R4, RZ, 0x3c, !PT ;  /* 0x0000000405056212 */ /* 0x000fc800078e3cff */
[----:B------:R-:W-:-:S04]  /*44640*/  @P6 LOP3.LUT R4, R5, R4, RZ, 0x3c, !PT ;  /* 0x0000000405046212 */ /* 0x000fc800078e3cff */
[----:B------:R-:W-:-:S05]  /*44650*/  @P6 LOP3.LUT R5, R5, R4, RZ, 0x3c, !PT ;  /* 0x0000000405056212 */ /* 0x000fca00078e3cff */
[----:B------:R-:W2:Y:S04]  /*44660*/  @P6 LDG.E.U16 R144, desc[UR20][R4.64] ;  /* 0x0000001404906981 */ /* 0x000ea8000c1e1500 */
[----:B------:R0:W-:Y:S04]  /*44670*/  STL [R1+0x176c], R141 ;  /* 0x00176c8d01007387 */ /* 0x0001e80000100800 */
[----:B------:R-:W3:Y:S04]  /*44680*/  LDL.LU.64 R90, [R1+0x108] ;  /* 0x00010800015a7983 */ /* 0x000ee80000300a00 */
[----:B0-----:R-:W3:Y:S04]  /*44690*/  LDL.LU R141, [R1+0x2918] ;  /* 0x00291800018d7983 */ /* 0x001ee80000300800 */
[----:B------:R-:W3:Y:S04]  /*446a0*/  LDL.LU R0, [R1+0x2914] ;  /* 0x0029140001007983 */ /* 0x000ee80000300800 */
        /* <DEDUP_REMOVED lines=15> */
[----:B------:R3:W-:Y:S04]  /*447a0*/  STL [R1+0x630], R144 ;  /* 0x0006309001007387 */ /* 0x0007e80000100800 */
[----:B------:R-:W-:Y:S04]  /*447b0*/  STL [R1+0x1774], R159 ;  /* 0x0017749f01007387 */ /* 0x000fe80000100800 */
[----:B------:R-:W-:Y:S01]  /*447c0*/  STL [R1+0x1788], R99 ;  /* 0x0017886301007387 */ /* 0x000fe20000100800 */
[----:B---3--:R-:W-:-:S03]  /*447d0*/  IADD3 R144, P4, PT, R90, UR12, RZ ;  /* 0x0000000c5a907c10 */ /* 0x008fc6000ff9e0ff */
        /* <DEDUP_REMOVED lines=12> */
[----:B------:R0:W-:Y:S04]  /*448a0*/  STL [R1+0x1f54], R144 ;  /* 0x001f549001007387 */ /* 0x0001e80000100800 */
[----:B0-----:R-:W4:Y:S04]  /*448b0*/  LDL.LU R144, [R1+0x1790] ;  /* 0x0017900001907983 */ /* 0x001f280000300800 */
[----:B------:R0:W-:Y:S02]  /*448c0*/  STL [R1+0x638], R4 ;  /* 0x0006380401007387 */ /* 0x0001e40000100800 */
[----:B0-----:R-:W-:Y:S01]  /*448d0*/  @P1 IMAD.MOV.U32 R4, RZ, RZ, R145 ;  /* 0x000000ffff041224 */ /* 0x001fe200078e0091 */
[----:B------:R-:W-:Y:S01]  /*448e0*/  ISETP.GT.AND P6, PT, R2, 0x41, PT ;  /* 0x000000410200780c */ /* 0x000fe20003fc4270 */
[----:B------:R-:W2:Y:S04]  /*448f0*/  LDL.LU R145, [R1+0x178c] ;  /* 0x00178c0001917983 */ /* 0x000ea80000300800 */
[----:B------:R0:W5:Y:S02]  /*44900*/  @P1 LDG.E.U16 R35, desc[UR20][R4.64] ;  /* 0x0000001404231981 */ /* 0x000164000c1e1500 */
[----:B0-----:R-:W-:-:S02]  /*44910*/  @P5 IMAD.MOV.U32 R4, RZ, RZ, R140 ;  /* 0x000000ffff045224 */ /* 0x001fc400078e008c */
[----:B------:R-:W-:-:S05]  /*44920*/  @P5 IMAD.MOV.U32 R5, RZ, RZ, R142 ;  /* 0x000000ffff055224 */ /* 0x000fca00078e008e */
[----:B------:R0:W2:Y:S01]  /*44930*/  @P5 LDG.E.U16 R139, desc[UR20][R4.64] ;  /* 0x00000014048b5981 */ /* 0x0000a2000c1e1500 */
[----:B------:R-:W-:Y:S01]  /*44940*/  PRMT R36, RZ, 0x7610, R36 ;  /* 0x00007610ff247816 */ /* 0x000fe20000000024 */
[----:B0-----:R-:W-:Y:S02]  /*44950*/  @P6 IMAD.MOV.U32 R4, RZ, RZ, R99 ;  /* 0x000000ffff046224 */ /* 0x001fe400078e0063 */
[----:B------:R-:W-:-:S05]  /*44960*/  @P6 IMAD.MOV.U32 R5, RZ, RZ, R107 ;  /* 0x000000ffff056224 */ /* 0x000fca00078e006b */
[----:B------:R0:W5:Y:S04]  /*44970*/  @P6 LDG.E.U16 R36, desc[UR20][R4.64] ;  /* 0x0000001404246981 */ /* 0x000168000c1e1500 */
[----:B--2---:R1:W-:Y:S04]  /*44980*/  STL [R1+0xf8], R139 ;  /* 0x0000f88b01007387 */ /* 0x0043e80000100800 */
[----:B-1----:R-:W2:Y:S04]  /*44990*/  LDL.LU R139, [R1+0x1798] ;  /* 0x00179800018b7983 */ /* 0x002ea80000300800 */
[----:B------:R-:W2:Y:S01]  /*449a0*/  LDL.LU.64 R4, [R1+0x118] ;  /* 0x0001180001047983 */ /* 0x000ea20000300a00 */
[----:B------:R-:W-:-:S02]  /*449b0*/  IADD3 R107, P6, PT, R90, UR12, RZ ;  /* 0x0000000c5a6b7c10 */ /* 0x000fc4000ffde0ff */
[----:B---3--:R-:W-:Y:S01]  /*449c0*/  IADD3 R99, P1, PT, R150, UR12, RZ ;  /* 0x0000000c96637c10 */ /* 0x008fe2000ff3e0ff */
[----:B------:R-:W3:Y:S01]  /*449d0*/  LDL.LU R140, [R1+0x1794] ;  /* 0x00179400018c7983 */ /* 0x000ee20000300800 */
[----:B------:R-:W-:Y:S02]  /*449e0*/  IADD3.X R91, PT, PT, R91, UR14, RZ, P6, !PT ;  /* 0x0000000e5b5b7c10 */ /* 0x000fe4000b7fe4ff */
[----:B----4-:R-:W-:Y:S01]  /*449f0*/  IADD3 R144, P5, PT, R144, UR13, RZ ;  /* 0x0000000d90907c10 */ /* 0x010fe2000ffbe0ff */
[----:B------:R1:W-:Y:S01]  /*44a00*/  STL [R1+0x1f44], R107 ;  /* 0x001f446b01007387 */ /* 0x0003e20000100800 */
[----:B------:R-:W-:-:S03]  /*44a10*/  ISETP.GT.AND P4, PT, R2, 0x42, PT ;  /* 0x000000420200780c */ /* 0x000fc60003f84270 */
[----:B------:R-:W-:Y:S01]  /*44a20*/  STL [R1+0x1f48], R99 ;  /* 0x001f486301007387 */ /* 0x000fe20000100800 */
[----:B------:R-:W-:-:S03]  /*44a30*/  IADD3.X R142, PT, PT, R151, UR14, RZ, P1, !PT ;  /* 0x0000000e978e7c10 */ /* 0x000fc60008ffe4ff */
[----:B------:R-:W4:Y:S04]  /*44a40*/  LDL.LU R90, [R1+0x2910] ;  /* 0x00291000015a7983 */ /* 0x000f280000300800 */
[----:B------:R-:W3:Y:S01]  /*44a50*/  LDL.LU R159, [R1+0x17a0] ;  /* 0x0017a000019f7983 */ /* 0x000ee20000300800 */
[----:B------:R-:W-:-:S03]  /*44a60*/  IADD3.X R145, PT, PT, R145, UR9, RZ, P5, !PT ;  /* 0x0000000991917c10 */ /* 0x000fc6000affe4ff */
[----:B-1----:R-:W3:Y:S04]  /*44a70*/  LDL.LU R107, [R1+0x17a8] ;  /* 0x0017a800016b7983 */ /* 0x002ee80000300800 */
[----:B------:R1:W-:Y:S04]  /*44a80*/  STL [R1+0x110], R91 ;  /* 0x0001105b01007387 */ /* 0x0003e80000100800 */
[----:B------:R-:W-:Y:S04]  /*44a90*/  STL [R1+0x1790], R144 ;  /* 0x0017909001007387 */ /* 0x000fe80000100800 */
[----:B-1----:R-:W3:Y:S04]  /*44aa0*/  LDL.LU R91, [R1+0x17b0] ;  /* 0x0017b000015b7983 */ /* 0x002ee80000300800 */
[----:B------:R1:W-:Y:S04]  /*44ab0*/  STL [R1+0x640], R142 ;  /* 0x0006408e01007387 */ /* 0x0003e80000100800 */
[----:B------:R-:W4:Y:S01]  /*44ac0*/  LDL.LU.64 R150, [R1+0x648] ;  /* 0x0006480001967983 */ /* 0x000f220000300a00 */
[----:B------:R-:W-:-:S03]  /*44ad0*/  PRMT R141, RZ, 0x7610, R141 ;  /* 0x00007610ff8d7816 */ /* 0x000fc6000000008d */
[----:B-1----:R-:W4:Y:S01]  /*44ae0*/  LDL.LU R142, [R1+0x17a4] ;  /* 0x0017a400018e7983 */ /* 0x002f220000300800 */
[----:B--2---:R-:W-:Y:S02]  /*44af0*/  IADD3 R139, P5, PT, R139, UR13, RZ ;  /* 0x0000000d8b8b7c10 */ /* 0x004fe4000ffbe0ff */
[----:B------:R-:W-:-:S04]  /*44b00*/  IADD3 R99, P1, PT, R4, UR12, RZ ;  /* 0x0000000c04637c10 */ /* 0x000fc8000ff3e0ff */
[----:B0-----:R-:W-:Y:S01]  /*44b10*/  IADD3.X R4, PT, PT, R5, UR14, RZ, P1, !PT ;  /* 0x0000000e05047c10 */ /* 0x001fe20008ffe4ff */
[----:B------:R0:W-:Y:S04]  /*44b20*/  STL [R1+0x1f4c], R99 ;  /* 0x001f4c6301007387 */ /* 0x0001e80000100800 */
[----:B------:R-:W-:Y:S01]  /*44b30*/  STL [R1+0x178c], R145 ;  /* 0x00178c9101007387 */ /* 0x000fe20000100800 */
[----:B------:R-:W-:-:S03]  /*44b40*/  @P4 IMAD.MOV.U32 R5, RZ, RZ, R145 ;  /* 0x000000ffff054224 */ /* 0x000fc600078e0091 */
[----:B0-----:R-:W2:Y:S04]  /*44b50*/  LDL.LU R99, [R1+0x17ac] ;  /* 0x0017ac0001637983 */ /* 0x001ea80000300800 */
        /* <DEDUP_REMOVED lines=12> */
[----:B0-----:R-:W2:Y:S04]  /*44c20*/  LDL.LU.64 R140, [R1+0x120] ;  /* 0x00012000018c7983 */ /* 0x001ea80000300a00 */
[----:B------:R-:W3:Y:S04]  /*44c30*/  LDL.LU.64 R144, [R1+0x650] ;  /* 0x0006500001907983 */ /* 0x000ee80000300a00 */
[----:B------:R-:W3:Y:S01]  /*44c40*/  LDL.LU R5, [R1+0x179c] ;  /* 0x00179c0001057983 */ /* 0x000ee20000300800 */
[----:B------:R-:W-:-:S02]  /*44c50*/  IADD3 R159, P5, PT, R159, UR13, RZ ;  /* 0x0000000d9f9f7c10 */ /* 0x000fc4000ffbe0ff */
[----:B------:R-:W-:Y:S02]  /*44c60*/  IADD3 R107, P4, PT, R107, UR13, RZ ;  /* 0x0000000d6b6b7c10 */ /* 0x000fe4000ff9e0ff */
[----:B----4-:R-:W-:Y:S02]  /*44c70*/  IADD3 R4, P6, PT, R150, UR12, RZ ;  /* 0x0000000c96047c10 */ /* 0x010fe4000ffde0ff */
        /* <DEDUP_REMOVED lines=10> */
[----:B--2---:R-:W-:Y:S02]  /*44d20*/  IADD3 R4, P4, PT, R140, UR12, RZ ;  /* 0x0000000c8c047c10 */ /* 0x004fe4000ff9e0ff */
[----:B---3--:R-:W-:-:S05]  /*44d30*/  IADD3.X R5, PT, PT, R5, UR9, RZ, P5, !PT ;  /* 0x0000000905057c10 */ /* 0x008fca000affe4ff */
        /* <DEDUP_REMOVED lines=24> */
[----:B------:R0:W5:Y:S02]  /*44ec0*/  @P5 LDG.E.U16 R38, desc[UR20][R4.64] ;  /* 0x0000001404265981 */ /* 0x000164000c1e1500 */
[----:B0-----:R-:W-:-:S02]  /*44ed0*/  @P6 IMAD.MOV.U32 R4, RZ, RZ, R91 ;  /* 0x000000ffff046224 */ /* 0x001fc400078e005b */
[----:B------:R-:W-:-:S05]  /*44ee0*/  @P6 IMAD.MOV.U32 R5, RZ, RZ, R99 ;  /* 0x000000ffff056224 */ /* 0x000fca00078e0063 */
[----:B------:R-:W2:Y:S04]  /*44ef0*/  @P6 LDG.E.U16 R90, desc[UR20][R4.64] ;  /* 0x00000014045a6981 */ /* 0x000ea8000c1e1500 */
[----:B------:R-:W3:Y:S04]  /*44f00*/  LDL.LU.64 R4, [R1+0x130] ;  /* 0x0001300001047983 */ /* 0x000ee80000300a00 */
[----:B--2---:R0:W-:Y:S04]  /*44f10*/  STL [R1+0xec], R90 ;  /* 0x0000ec5a01007387 */ /* 0x0041e80000100800 */
[----:B0-----:R-:W2:Y:S04]  /*44f20*/  LDL.LU R90, [R1+0x17c0] ;  /* 0x0017c000015a7983 */ /* 0x001ea80000300800 */
[----:B------:R-:W2:Y:S01]  /*44f30*/  LDL.LU R91, [R1+0x17bc] ;  /* 0x0017bc00015b7983 */ /* 0x000ea20000300800 */
[----:B------:R-:W-:-:S02]  /*44f40*/  IADD3 R107, P6, PT, R140, UR12, RZ ;  /* 0x0000000c8c6b7c10 */ /* 0x000fc4000ffde0ff */
[----:B---3--:R-:W-:-:S03]  /*44f50*/  IADD3 R99, P1, PT, R150, UR12, RZ ;  /* 0x0000000c96637c10 */ /* 0x008fc6000ff3e0ff */
[----:B------:R-:W-:Y:S01]  /*44f60*/  STL [R1+0x1f30], R107 ;  /* 0x001f306b01007387 */ /* 0x000fe20000100800 */
[----:B----4-:R-:W-:-:S03]  /*44f70*/  IADD3 R139, P5, PT, R139, UR13, RZ ;  /* 0x0000000d8b8b7c10 */ /* 0x010fc6000ffbe0ff */
[----:B------:R0:W-:Y:S01]  /*44f80*/  STL [R1+0x1f34], R99 ;  /* 0x001f346301007387 */ /* 0x0001e20000100800 */
[----:B------:R-:W-:Y:S02]  /*44f90*/  ISETP.GT.AND P4, PT, R2, 0x47, PT ;  /* 0x000000470200780c */ /* 0x000fe40003f84270 */
[----:B0-----:R-:W-:Y:S02]  /*44fa0*/  IADD3.X R99, PT, PT, R141, UR14, RZ, P6, !PT ;  /* 0x0000000e8d637c10 */ /* 0x001fe4000b7fe4ff */
[----:B------:R-:W3:Y:S04]  /*44fb0*/  LDL.LU R141, [R1+0x2900] ;  /* 0x00290000018d7983 */ /* 0x000ee80000300800 */
[----:B------:R-:W4:Y:S04]  /*44fc0*/  LDL.LU R159, [R1+0x17c8] ;  /* 0x0017c800019f7983 */ /* 0x000f280000300800 */
[----:B------:R-:W3:Y:S04]  /*44fd0*/  LDL.LU R140, [R1+0x17d0] ;  /* 0x0017d000018c7983 */ /* 0x000ee80000300800 */
[----:B------:R0:W-:Y:S04]  /*44fe0*/  STL [R1+0x128], R99 ;  /* 0x0001286301007387 */ /* 0x0001e80000100800 */
[----:B------:R-:W-:Y:S04]  /*44ff0*/  STL [R1+0x17b8], R139 ;  /* 0x0017b88b01007387 */ /* 0x000fe80000100800 */
[----:B0-----:R-:W3:Y:S04]  /*45000*/  LDL.LU R99, [R1+0x17d8] ;  /* 0x0017d80001637983 */ /* 0x001ee80000300800 */
[----:B------:R0:W-:Y:S01]  /*45010*/  STL [R1+0xf0], R143 ;  /* 0x0000f08f01007387 */ /* 0x0001e20000100800 */
[----:B------:R-:W-:-:S02]  /*45020*/  IADD3.X R142, PT, PT, R142, UR9, RZ, P5, !PT ;  /* 0x000000098e8e7c10 */ /* 0x000fc4000affe4ff */
[----:B------:R-:W-:Y:S02]  /*45030*/  ISETP.GT.AND P6, PT, R2, 0x48, PT ;  /* 0x000000480200780c */ /* 0x000fe40003fc4270 */
[----:B0-----:R-:W-:Y:S02]  /*45040*/  IADD3.X R143, PT, PT, R151, UR14, RZ, P1, !PT ;  /* 0x0000000e978f7c10 */ /* 0x001fe40008ffe4ff */
[----:B------:R-:W-:-:S03]  /*45050*/  IADD3 R107, P1, PT, R4, UR12, RZ ;  /* 0x0000000c046b7c10 */ /* 0x000fc6000ff3e0ff */
[----:B------:R0:W-:Y:S01]  /*45060*/  STL [R1+0x658], R143 ;  /* 0x0006588f01007387 */ /* 0x0001e20000100800 */
[----:B------:R-:W-:-:S03]  /*45070*/  IADD3.X R4, PT, PT, R5, UR14, RZ, P1, !PT ;  /* 0x0000000e05047c10 */ /* 0x000fc60008ffe4ff */
[----:B------:R-:W3:Y:S01]  /*45080*/  LDL.LU.64 R150, [R1+0x660] ;  /* 0x0006600001967983 */ /* 0x000ee20000300a00 */
[----:B------:R-:W-:-:S03]  /*45090*/  PRMT R39, RZ, 0x7610, R39 ;  /* 0x00007610ff277816 */ /* 0x000fc60000000027 */
[----:B0-----:R-:W3:Y:S04]  /*450a0*/  LDL.LU R143, [R1+0x17cc] ;  /* 0x0017cc00018f7983 */ /* 0x001ee80000300800 */
[----:B------:R0:W-:Y:S04]  /*450b0*/  STL [R1+0x1f38], R107 ;  /* 0x001f386b01007387 */ /* 0x0001e80000100800 */
[----:B------:R-:W-:Y:S01]  /*450c0*/  STL [R1+0x17b4], R142 ;  /* 0x0017b48e01007387 */ /* 0x000fe20000100800 */
[----:B------:R-:W-:-:S03]  /*450d0*/  @P4 IMAD.MOV.U32 R5, RZ, RZ, R142 ;  /* 0x000000ffff054224 */ /* 0x000fc600078e008e */
[----:B0-----:R-:W3:Y:S01]  /*450e0*/  LDL.LU R107, [R1+0x17d4] ;  /* 0x0017d400016b7983 */ /* 0x001ee20000300800 */
[----:B------:R-:W-:Y:S02]  /*450f0*/  PRMT R138, RZ, 0x7610, R138 ;  /* 0x00007610ff8a7816 */ /* 0x000fe4000000008a */
[----:B--2---:R-:W-:-:S05]  /*45100*/  IADD3 R90, P5, PT, R90, UR13, RZ ;  /* 0x0000000d5a5a7c10 */ /* 0x004fca000ffbe0ff */
[----:B------:R-:W-:Y:S01]  /*45110*/  STL [R1+0x17c0], R90 ;  /* 0x0017c05a01007387 */ /* 0x000fe20000100800 */
[----:B------:R-:W-:-:S03]  /*45120*/  IADD3.X R91, PT, PT, R91, UR9, RZ, P5, !PT ;  /* 0x000000095b5b7c10 */ /* 0x000fc6000affe4ff */
[----:B------:R0:W-:Y:S02]  /*45130*/  STL [R1+0x130], R4 ;  /* 0x0001300401007387 */ /* 0x0001e40000100800 */
[----:B0-----:R-:W-:-:S05]  /*45140*/  @P4 IMAD.MOV.U32 R4, RZ, RZ, R139 ;  /* 0x000000ffff044224 */ /* 0x001fca00078e008b */
[----:B------:R0:W5:Y:S02]  /*45150*/  @P4 LDG.E.U16 R39, desc[UR20][R4.64] ;  /* 0x0000001404274981 */ /* 0x000164000c1e1500 */
[----:B0-----:R-:W-:Y:S02]  /*45160*/  @P6 IMAD.MOV.U32 R4, RZ, RZ, R90 ;  /* 0x000000ffff046224 */ /* 0x001fe400078e005a */
[----:B------:R-:W-:-:S05]  /*45170*/  @P6 IMAD.MOV.U32 R5, RZ, RZ, R91 ;  /* 0x000000ffff056224 */ /* 0x000fca00078e005b */
[----:B------:R-:W2:Y:S04]  /*45180*/  @P6 LDG.E.U16 R138, desc[UR20][R4.64] ;  /* 0x00000014048a6981 */ /* 0x000ea8000c1e1500 */
[----:B------:R0:W-:Y:S04]  /*45190*/  STL [R1+0x17bc], R91 ;  /* 0x0017bc5b01007387 */ /* 0x0001e80000100800 */
[----:B0-----:R-:W3:Y:S04]  /*451a0*/  LDL.LU.64 R90, [R1+0x138] ;  /* 0x00013800015a7983 */ /* 0x001ee80000300a00 */
[----:B--2---:R0:W-:Y:S04]  /*451b0*/  STL [R1+0xe8], R138 ;  /* 0x0000e88a01007387 */ /* 0x0041e80000100800 */
[----:B0-----:R-:W2:Y:S04]  /*451c0*/  LDL.LU.64 R138, [R1+0x668] ;  /* 0x00066800018a7983 */ /* 0x001ea80000300a00 */
[----:B------:R-:W2:Y:S01]  /*451d0*/  LDL.LU R5, [R1+0x17c4] ;  /* 0x0017c40001057983 */ /* 0x000ea20000300800 */
[----:B----4-:R-:W-:-:S02]  /*451e0*/  IADD3 R159, P5, PT, R159, UR13, RZ ;  /* 0x0000000d9f9f7c10 */ /* 0x010fc4000ffbe0ff */
[----:B---3--:R-:W-:Y:S02]  /*451f0*/  IADD3 R140, P4, PT, R140, UR13, RZ ;  /* 0x0000000d8c8c7c10 */ /* 0x008fe4000ff9e0ff */
[----:B------:R-:W-:Y:S02]  /*45200*/  IADD3 R4, P6, PT, R150, UR12, RZ ;  /* 0x0000000c96047c10 */ /* 0x000fe4000ffde0ff */
[----:B------:R-:W-:Y:S01]  /*45210*/  IADD3 R99, P1, PT, R99, UR13, RZ ;  /* 0x0000000d63637c10 */ /* 0x000fe2000ff3e0ff */
[----:B------:R-:W-:Y:S01]  /*45220*/  STL [R1+0x17c8], R159 ;  /* 0x0017c89f01007387 */ /* 0x000fe20000100800 */
[----:B------:R-:W-:Y:S02]  /*45230*/  IADD3.X R143, PT, PT, R143, UR9, RZ, P4, !PT ;  /* 0x000000098f8f7c10 */ /* 0x000fe4000a7fe4ff */
[----:B------:R-:W-:Y:S01]  /*45240*/  IADD3.X R107, PT, PT, R107, UR9, RZ, P1, !PT ;  /* 0x000000096b6b7c10 */ /* 0x000fe20008ffe4ff */
[----:B------:R-:W-:Y:S04]  /*45250*/  STL [R1+0x17d0], R140 ;  /* 0x0017d08c01007387 */ /* 0x000fe80000100800 */
[----:B------:R0:W-:Y:S02]  /*45260*/  STL [R1+0x660], R4 ;  /* 0x0006600401007387 */ /* 0x0001e40000100800 */
[----:B0-----:R-:W-:-:S04]  /*45270*/  IADD3 R4, P4, PT, R90, UR12, RZ ;  /* 0x0000000c5a047c10 */ /* 0x001fc8000ff9e0ff */
        /* <DEDUP_REMOVED lines=10> */
[----:B0-----:R-:W-:-:S03]  /*45320*/  IADD3 R4, P4, PT, R138, UR12, RZ ;  /* 0x0000000c8a047c10 */ /* 0x001fc6000ff9e0ff */
[----:B------:R0:W-:Y:S04]  /*45330*/  STL [R1+0x13c], R142 ;  /* 0x00013c8e01007387 */ /* 0x0001e80000100800 */
[----:B------:R-:W3:Y:S04]  /*45340*/  LDL.LU.64 R150, [R1+0x670] ;  /* 0x0006700001967983 */ /* 0x000ee80000300a00 */
[----:B------:R1:W-:Y:S04]  /*45350*/  STL [R1+0x1f2c], R4 ;  /* 0x001f2c0401007387 */ /* 0x0003e80000100800 */
[----:B0-----:R-:W4:Y:S01]  /*45360*/  LDL.LU R142, [R1+0x17e0] ;  /* 0x0017e000018e7983 */ /* 0x001f220000300800 */
[----:B-1----:R-:W-:-:S03]  /*45370*/  IADD3.X R4, PT, PT, R139, UR14, RZ, P4, !PT ;  /* 0x0000000e8b047c10 */ /* 0x002fc6000a7fe4ff */
[----:B------:R-:W2:Y:S01]  /*45380*/  LDL.LU.64 R138, [R1+0x28f8] ;  /* 0x0028f800018a7983 */ /* 0x000ea20000300a00 */
[C---:B------:R-:W-:Y:S02]  /*45390*/  ISETP.GT.AND P1, PT, R2.reuse, 0x49, PT ;  /* 0x000000490200780c */ /* 0x040fe40003f24270 */
[C---:B------:R-:W-:Y:S01]  /*453a0*/  ISETP.GT.AND P5, PT, R2.reuse, 0x4a, PT ;  /* 0x0000004a0200780c */ /* 0x040fe20003fa4270 */
[----:B------:R0:W-:Y:S01]  /*453b0*/  STL [R1+0x668], R4 ;  /* 0x0006680401007387 */ /* 0x0001e20000100800 */
[----:B------:R-:W-:Y:S02]  /*453c0*/  PRMT R40, RZ, 0x7610, R40 ;  /* 0x00007610ff287816 */ /* 0x000fe40000000028 */
[----:B------:R-:W-:-:S07]  /*453d0*/  ISETP.GT.AND P6, PT, R2, 0x4b, PT ;  /* 0x0000004b0200780c */ /* 0x000fce0003fc4270 */
[----:B0-----:R-:W-:-:S05]  /*453e0*/  @P1 IMAD.MOV.U32 R4, RZ, RZ, R159 ;  /* 0x000000ffff041224 */ /* 0x001fca00078e009f */
[----:B------:R0:W5:Y:S01]  /*453f0*/  @P1 LDG.E.U16 R40, desc[UR20][R4.64] ;  /* 0x0000001404281981 */ /* 0x000162000c1e1500 */
[----:B------:R-:W-:Y:S01]  /*45400*/  PRMT R41, RZ, 0x7610, R41 ;  /* 0x00007610ff297816 */ /* 0x000fe20000000029 */
[----:B0-----:R-:W-:Y:S02]  /*45410*/  @P5 IMAD.MOV.U32 R4, RZ, RZ, R140 ;  /* 0x000000ffff045224 */ /* 0x001fe400078e008c */
[----:B------:R-:W-:Y:S02]  /*45420*/  @P5 IMAD.MOV.U32 R5, RZ, RZ, R143 ;  /* 0x000000ffff055224 */ /* 0x000fe400078e008f */
[----:B------:R-:W3:Y:S01]  /*45430*/  LDL.LU R143, [R1+0x17dc] ;  /* 0x0017dc00018f7983 */ /* 0x000ee20000300800 */
[----:B--2---:R-:W-:-:S06]  /*45440*/  PRMT R138, RZ, 0x7610, R138 ;  /* 0x00007610ff8a7816 */ /* 0x004fcc000000008a */
[----:B------:R0:W2:Y:S02]  /*45450*/  @P5 LDG.E.U16 R138, desc[UR20][R4.64] ;  /* 0x00000014048a5981 */ /* 0x0000a4000c1e1500 */
[----:B0-----:R-:W-:Y:S02]  /*45460*/  @P6 IMAD.MOV.U32 R4, RZ, RZ, R99 ;  /* 0x000000ffff046224 */ /* 0x001fe400078e0063 */
[----:B------:R-:W-:Y:S02]  /*45470*/  @P6 IMAD.MOV.U32 R5, RZ, RZ, R107 ;  /* 0x000000ffff056224 */ /* 0x000fe400078e006b */
[----:B------:R-:W2:Y:S04]  /*45480*/  LDL.LU R107, [R1+0x17e8] ;  /* 0x0017e800016b7983 */ /* 0x000ea80000300800 */
[----:B------:R0:W5:Y:S04]  /*45490*/  @P6 LDG.E.U16 R41, desc[UR20][R4.64] ;  /* 0x0000001404296981 */ /* 0x000168000c1e1500 */
[----:B------:R-:W2:Y:S01]  /*454a0*/  LDL.LU.64 R4, [R1+0x148] ;  /* 0x0001480001047983 */ /* 0x000ea20000300a00 */
[----:B---3--:R-:W-:-:S02]  /*454b0*/  IADD3 R99, P1, PT, R150, UR12, RZ ;  /* 0x0000000c96637c10 */ /* 0x008fc4000ff3e0ff */
[----:B----4-:R-:W-:Y:S02]  /*454c0*/  IADD3 R142, P5, PT, R142, UR13, RZ ;  /* 0x0000000d8e8e7c10 */ /* 0x010fe4000ffbe0ff */
[----:B------:R-:W-:Y:S02]  /*454d0*/  ISETP.GT.AND P4, PT, R2, 0x4c, PT ;  /* 0x0000004c0200780c */ /* 0x000fe40003f84270 */
[----:B------:R-:W-:Y:S02]  /*454e0*/  IADD3.X R143, PT, PT, R143, UR9, RZ, P5, !PT ;  /* 0x000000098f8f7c10 */ /* 0x000fe4000affe4ff */
[----:B------:R-:W-:Y:S01]  /*454f0*/  PRMT R141, RZ, 0x7610, R141 ;  /* 0x00007610ff8d7816 */ /* 0x000fe2000000008d */
[----:B--2---:R1:W-:Y:S04]  /*45500*/  STL [R1+0xe4], R138 ;  /* 0x0000e48a01007387 */ /* 0x0043e80000100800 */
[----:B------:R-:W2:Y:S01]  /*45510*/  LDL.LU R140, [R1+0x17e4] ;  /* 0x0017e400018c7983 */ /* 0x000ea20000300800 */
[----:B-1----:R-:W-:-:S04]  /*45520*/  IADD3 R138, P6, PT, R90, UR12, RZ ;  /* 0x0000000c5a8a7c10 */ /* 0x002fc8000ffde0ff */
[----:B------:R-:W-:Y:S01]  /*45530*/  IADD3.X R90, PT, PT, R91, UR14, RZ, P6, !PT ;  /* 0x0000000e5b5a7c10 */ /* 0x000fe2000b7fe4ff */
[----:B------:R1:W-:Y:S04]  /*45540*/  STL [R1+0x1f1c], R138 ;  /* 0x001f1c8a01007387 */ /* 0x0003e80000100800 */
[----:B------:R3:W-:Y:S04]  /*45550*/  STL [R1+0x1f20], R99 ;  /* 0x001f206301007387 */ /* 0x0007e80000100800 */
[----:B------:R-:W4:Y:S01]  /*45560*/  LDL.LU R159, [R1+0x17f0] ;  /* 0x0017f000019f7983 */ /* 0x000f220000300800 */
[----:B-1----:R-:W-:-:S03]  /*45570*/  IADD3.X R138, PT, PT, R151, UR14, RZ, P1, !PT ;  /* 0x0000000e978a7c10 */ /* 0x002fc60008ffe4ff */
[----:B---3--:R-:W3:Y:S01]  /*45580*/  LDL.LU R99, [R1+0x17f8] ;  /* 0x0017f80001637983 */ /* 0x008ee20000300800 */
[----:B------:R-:W-:-:S03]  /*45590*/  IADD3 R91, P1, PT, R4, UR12, RZ ;  /* 0x0000000c045b7c10 */ /* 0x000fc6000ff3e0ff */
        /* <DEDUP_REMOVED lines=21> */
[----:B------:R-:W-:Y:S04]  /*456f0*/  STL [R1+0x17e4], R140 ;  /* 0x0017e48c01007387 */ /* 0x000fe80000100800 */
[----:B------:R0:W5:Y:S04]  /*45700*/  @P6 LDG.E.U16 R42, desc[UR20][R4.64] ;  /* 0x00000014042a6981 */ /* 0x000168000c1e1500 */
[----:B---3--:R1:W-:Y:S04]  /*45710*/  STL [R1+0xe0], R141 ;  /* 0x0000e08d01007387 */ /* 0x0083e80000100800 */
[----:B-1----:R-:W2:Y:S04]  /*45720*/  LDL.LU.64 R140, [R1+0x150] ;  /* 0x00015000018c7983 */ /* 0x002ea80000300a00 */
[----:B------:R-:W3:Y:S04]  /*45730*/  LDL.LU.64 R142, [R1+0x680] ;  /* 0x00068000018e7983 */ /* 0x000ee80000300a00 */
[----:B------:R-:W3:Y:S01]  /*45740*/  LDL.LU R5, [R1+0x17ec] ;  /* 0x0017ec0001057983 */ /* 0x000ee20000300800 */
[----:B----4-:R-:W-:-:S02]  /*45750*/  IADD3 R159, P5, PT, R159, UR13, RZ ;  /* 0x0000000d9f9f7c10 */ /* 0x010fc4000ffbe0ff */
[----:B------:R-:W-:Y:S02]  /*45760*/  IADD3 R99, P4, PT, R99, UR13, RZ ;  /* 0x0000000d63637c10 */ /* 0x000fe4000ff9e0ff */
[----:B0-----:R-:W-:Y:S02]  /*45770*/  IADD3 R4, P6, PT, R150, UR12, RZ ;  /* 0x0000000c96047c10 */ /* 0x001fe4000ffde0ff */
        /* <DEDUP_REMOVED lines=34> */
[----:B------:R-:W-:-:S05]  /*459a0*/  @P5 IMAD.MOV.U32 R5, RZ, RZ, R138 ;  /* 0x000000ffff055224 */ /* 0x000fca00078e008a */
[----:B------:R0:W5:Y:S02]  /*459b0*/  @P5 LDG.E.U16 R43, desc[UR20][R4.64] ;  /* 0x00000014042b5981 */ /* 0x000164000c1e1500 */
[----:B0-----:R-:W-:Y:S02]  /*459c0*/  @P6 IMAD.MOV.U32 R4, RZ, RZ, R90 ;  /* 0x000000ffff046224 */ /* 0x001fe400078e005a */
[----:B------:R-:W-:-:S05]  /*459d0*/  @P6 IMAD.MOV.U32 R5, RZ, RZ, R91 ;  /* 0x000000ffff056224 */ /* 0x000fca00078e005b */
[----:B------:R-:W3:Y:S04]  /*459e0*/  @P6 LDG.E.U16 R6, desc[UR20][R4.64] ;  /* 0x0000001404066981 */ /* 0x000ee8000c1e1500 */
[----:B--2---:R0:W-:Y:S04]  /*459f0*/  STL [R1+0xdc], R158 ;  /* 0x0000dc9e01007387 */ /* 0x0041e80000100800 */
[----:B0-----:R-:W2:Y:S04]  /*45a00*/  LDL.LU R158, [R1+0x1804] ;  /* 0x00180400019e7983 */ /* 0x001ea80000300800 */
[----:B------:R-:W2:Y:S04]  /*45a10*/  LDL.LU.64 R4, [R1+0x168] ;  /* 0x0001680001047983 */ /* 0x000ea80000300a00 */
[----:B------:R-:W2:Y:S04]  /*45a20*/  LDL.LU R90, [R1+0x1810] ;  /* 0x00181000015a7983 */ /* 0x000ea80000300800 */
[----:B---3--:R0:W-:Y:S04]  /*45a30*/  STL [R1+0xd8], R6 ;  /* 0x0000d80601007387 */ /* 0x0081e80000100800 */
[----:B------:R-:W3:Y:S01]  /*45a40*/  LDL.LU R91, [R1+0x180c] ;  /* 0x00180c00015b7983 */ /* 0x000ee20000300800 */
[----:B------:R-:W-:-:S02]  /*45a50*/  IADD3 R99, P6, PT, R140, UR12, RZ ;  /* 0x0000000c8c637c10 */ /* 0x000fc4000ffde0ff */
[----:B0-----:R-:W-:-:S03]  /*45a60*/  IADD3 R6, P1, PT, R150, UR12, RZ ;  /* 0x0000000c96067c10 */ /* 0x001fc6000ff3e0ff */
[----:B------:R-:W-:Y:S01]  /*45a70*/  STL [R1+0x1f08], R99 ;  /* 0x001f086301007387 */ /* 0x000fe20000100800 */
[----:B----4-:R-:W-:-:S03]  /*45a80*/  IADD3 R107, P5, PT, R107, UR13, RZ ;  /* 0x0000000d6b6b7c10 */ /* 0x010fc6000ffbe0ff */
[----:B------:R0:W-:Y:S01]  /*45a90*/  STL [R1+0x1f0c], R6 ;  /* 0x001f0c0601007387 */ /* 0x0001e20000100800 */
[----:B------:R-:W-:-:S03]  /*45aa0*/  ISETP.GT.AND P4, PT, R2, 0x51, PT ;  /* 0x000000510200780c */ /* 0x000fc60003f84270 */
[----:B------:R-:W4:Y:S04]  /*45ab0*/  LDL.LU R140, [R1+0x28e8] ;  /* 0x0028e800018c7983 */ /* 0x000f280000300800 */
[----:B------:R-:W4:Y:S01]  /*45ac0*/  LDL.LU R159, [R1+0x1818] ;  /* 0x00181800019f7983 */ /* 0x000f220000300800 */
[----:B0-----:R-:W-:Y:S02]  /*45ad0*/  IADD3.X R6, PT, PT, R141, UR14, RZ, P6, !PT ;  /* 0x0000000e8d067c10 */ /* 0x001fe4000b7fe4ff */
[----:B------:R-:W-:Y:S01]  /*45ae0*/  IADD3.X R141, PT, PT, R151, UR14, RZ, P1, !PT ;  /* 0x0000000e978d7c10 */ /* 0x000fe20008ffe4ff */
[----:B------:R-:W4:Y:S04]  /*45af0*/  LDL.LU R138, [R1+0x1820] ;  /* 0x00182000018a7983 */ /* 0x000f280000300800 */
[----:B------:R0:W-:Y:S01]  /*45b00*/  STL [R1+0x160], R6 ;  /* 0x0001600601007387 */ /* 0x0001e20000100800 */
[----:B------:R-:W-:-:S03]  /*45b10*/  ISETP.GT.AND P6, PT, R2, 0x52, PT ;  /* 0x000000520200780c */ /* 0x000fc60003fc4270 */
[----:B------:R-:W-:Y:S04]  /*45b20*/  STL [R1+0x1808], R107 ;  /* 0x0018086b01007387 */ /* 0x000fe80000100800 */
[----:B0-----:R-:W4:Y:S04]  /*45b30*/  LDL.LU R6, [R1+0x1828] ;  /* 0x0018280001067983 */ /* 0x001f280000300800 */
[----:B------:R0:W-:Y:S04]  /*45b40*/  STL [R1+0x688], R141 ;  /* 0x0006888d01007387 */ /* 0x0001e80000100800 */
[----:B------:R-:W4:Y:S01]  /*45b50*/  LDL.LU.64 R150, [R1+0x690] ;  /* 0x0006900001967983 */ /* 0x000f220000300a00 */
[----:B------:R-:W-:-:S03]  /*45b60*/  PRMT R44, RZ, 0x7610, R44 ;  /* 0x00007610ff2c7816 */ /* 0x000fc6000000002c */
[----:B0-----:R-:W4:Y:S01]  /*45b70*/  LDL.LU R141, [R1+0x181c] ;  /* 0x00181c00018d7983 */ /* 0x001f220000300800 */
[----:B------:R-:W-:Y:S02]  /*45b80*/  PRMT R106, RZ, 0x7610, R106 ;  /* 0x00007610ff6a7816 */ /* 0x000fe4000000006a */
[----:B--2---:R-:W-:Y:S02]  /*45b90*/  IADD3.X R158, PT, PT, R158, UR9, RZ, P5, !PT ;  /* 0x000000099e9e7c10 */ /* 0x004fe4000affe4ff */
[----:B------:R-:W-:Y:S02]  /*45ba0*/  IADD3 R99, P1, PT, R4, UR12, RZ ;  /* 0x0000000c04637c10 */ /* 0x000fe4000ff3e0ff */
[----:B------:R-:W-:-:S03]  /*45bb0*/  IADD3 R90, P5, PT, R90, UR13, RZ ;  /* 0x0000000d5a5a7c10 */ /* 0x000fc6000ffbe0ff */
[----:B------:R0:W-:Y:S01]  /*45bc0*/  STL [R1+0x1f10], R99 ;  /* 0x001f106301007387 */ /* 0x0001e20000100800 */
[----:B------:R-:W-:-:S03]  /*45bd0*/  IADD3.X R4, PT, PT, R5, UR14, RZ, P1, !PT ;  /* 0x0000000e05047c10 */ /* 0x000fc60008ffe4ff */
[----:B------:R-:W-:Y:S01]  /*45be0*/  STL [R1+0x1804], R158 ;  /* 0x0018049e01007387 */ /* 0x000fe20000100800 */
[----:B------:R-:W-:-:S03]  /*45bf0*/  @P4 IMAD.MOV.U32 R5, RZ, RZ, R158 ;  /* 0x000000ffff054224 */ /* 0x000fc600078e009e */
[----:B0-----:R-:W2:Y:S04]  /*45c00*/  LDL.LU R99, [R1+0x1824] ;  /* 0x0018240001637983 */ /* 0x001ea80000300800 */
[----:B------:R-:W-:Y:S04]  /*45c10*/  STL [R1+0x1810], R90 ;  /* 0x0018105a01007387 */ /* 0x000fe80000100800 */
[----:B------:R0:W-:Y:S01]  /*45c20*/  STL [R1+0x168], R4 ;  /* 0x0001680401007387 */ /* 0x0001e20000100800 */
[----:B---3--:R-:W-:Y:S01]  /*45c30*/  IADD3.X R91, PT, PT, R91, UR9, RZ, P5, !PT ;  /* 0x000000095b5b7c10 */ /* 0x008fe2000affe4ff */
[----:B0-----:R-:W-:-:S05]  /*45c40*/  @P4 IMAD.MOV.U32 R4, RZ, RZ, R107 ;  /* 0x000000ffff044224 */ /* 0x001fca00078e006b */
[----:B------:R0:W5:Y:S02]  /*45c50*/  @P4 LDG.E.U16 R44, desc[UR20][R4.64] ;  /* 0x00000014042c4981 */ /* 0x000164000c1e1500 */
[----:B0-----:R-:W-:Y:S02]  /*45c60*/  @P6 IMAD.MOV.U32 R4, RZ, RZ, R90 ;  /* 0x000000ffff046224 */ /* 0x001fe400078e005a */
[----:B------:R-:W-:-:S05]  /*45c70*/  @P6 IMAD.MOV.U32 R5, RZ, RZ, R91 ;  /* 0x000000ffff056224 */ /* 0x000fca00078e005b */
[----:B------:R-:W3:Y:S04]  /*45c80*/  @P6 LDG.E.U16 R106, desc[UR20][R4.64] ;  /* 0x00000014046a6981 */ /* 0x000ee8000c1e1500 */
[----:B------:R0:W-:Y:S04]  /*45c90*/  STL [R1+0x180c], R91 ;  /* 0x00180c5b01007387 */ /* 0x0001e80000100800 */
[----:B0-----:R-:W2:Y:S04]  /*45ca0*/  LDL.LU.64 R90, [R1+0x170] ;  /* 0x00017000015a7983 */ /* 0x001ea80000300a00 */
[----:B---3--:R0:W-:Y:S04]  /*45cb0*/  STL [R1+0xd4], R106 ;  /* 0x0000d46a01007387 */ /* 0x0081e80000100800 */
[----:B0-----:R-:W3:Y:S04]  /*45cc0*/  LDL.LU.64 R106, [R1+0x698] ;  /* 0x00069800016a7983 */ /* 0x001ee80000300a00 */
[----:B------:R-:W3:Y:S01]  /*45cd0*/  LDL.LU R5, [R1+0x1814] ;  /* 0x0018140001057983 */ /* 0x000ee20000300800 */
[----:B----4-:R-:W-:-:S02]  /*45ce0*/  IADD3 R159, P5, PT, R159, UR13, RZ ;  /* 0x0000000d9f9f7c10 */ /* 0x010fc4000ffbe0ff */
[----:B------:R-:W-:Y:S02]  /*45cf0*/  IADD3 R138, P4, PT, R138, UR13, RZ ;  /* 0x0000000d8a8a7c10 */ /* 0x000fe4000ff9e0ff */
[----:B------:R-:W-:Y:S02]  /*45d00*/  IADD3 R4, P6, PT, R150, UR12, RZ ;  /* 0x0000000c96047c10 */ /* 0x000fe4000ffde0ff */
[----:B------:R-:W-:Y:S01]  /*45d10*/  IADD3 R6, P1, PT, R6, UR13, RZ ;  /* 0x0000000d06067c10 */ /* 0x000fe2000ff3e0ff */
[----:B------:R-:W-:Y:S01]  /*45d20*/  STL [R1+0x1818], R159 ;  /* 0x0018189f01007387 */ /* 0x000fe20000100800 */
[----:B------:R-:W-:Y:S02]  /*45d30*/  IADD3.X R141, PT, PT, R141, UR9, RZ, P4, !PT ;  /* 0x000000098d8d7c10 */ /* 0x000fe4000a7fe4ff */
[----:B--2---:R-:W-:Y:S01]  /*45d40*/  IADD3.X R99, PT, PT, R99, UR9, RZ, P1, !PT ;  /* 0x0000000963637c10 */ /* 0x004fe20008ffe4ff */
[----:B------:R-:W-:Y:S04]  /*45d50*/  STL [R1+0x1820], R138 ;  /* 0x0018208a01007387 */ /* 0x000fe80000100800 */
[----:B------:R0:W-:Y:S02]  /*45d60*/  STL [R1+0x690], R4 ;  /* 0x0006900401007387 */ /* 0x0001e40000100800 */
[----:B0-----:R-:W-:-:S04]  /*45d70*/  IADD3 R4, P4, PT, R90, UR12, RZ ;  /* 0x0000000c5a047c10 */ /* 0x001fc8000ff9e0ff */
        /* <DEDUP_REMOVED lines=12> */
[----:B0-----:R-:W3:Y:S04]  /*45e40*/  LDL.LU.64 R150, [R1+0x6a0] ;  /* 0x0006a00001967983 */ /* 0x001ee80000300a00 */
[----:B------:R0:W-:Y:S04]  /*45e50*/  STL [R1+0x1f04], R4 ;  /* 0x001f040401007387 */ /* 0x0001e80000100800 */
[----:B------:R-:W4:Y:S01]  /*45e60*/  LDL.LU R158, [R1+0x1830] ;  /* 0x00183000019e7983 */ /* 0x000f220000300800 */
[----:B0-----:R-:W-:-:S03]  /*45e70*/  IADD3.X R4, PT, PT, R107, UR14, RZ, P4, !PT ;  /* 0x0000000e6b047c10 */ /* 0x001fc6000a7fe4ff */
[----:B------:R-:W2:Y:S01]  /*45e80*/  LDL.LU.64 R106, [R1+0x28e0] ;  /* 0x0028e000016a7983 */ /* 0x000ea20000300a00 */
[C---:B------:R-:W-:Y:S02]  /*45e90*/  ISETP.GT.AND P1, PT, R2.reuse, 0x53, PT ;  /* 0x000000530200780c */ /* 0x040fe40003f24270 */
[C---:B------:R-:W-:Y:S01]  /*45ea0*/  ISETP.GT.AND P5, PT, R2.reuse, 0x54, PT ;  /* 0x000000540200780c */ /* 0x040fe20003fa4270 */
[----:B------:R0:W-:Y:S01]  /*45eb0*/  STL [R1+0x698], R4 ;  /* 0x0006980401007387 */ /* 0x0001e20000100800 */
[----:B------:R-:W-:Y:S02]  /*45ec0*/  PRMT R45, RZ, 0x7610, R45 ;  /* 0x00007610ff2d7816 */ /* 0x000fe4000000002d */
[----:B------:R-:W-:-:S07]  /*45ed0*/  ISETP.GT.AND P6, PT, R2, 0x55, PT ;  /* 0x000000550200780c */ /* 0x000fce0003fc4270 */
[----:B0-----:R-:W-:Y:S01]  /*45ee0*/  @P1 IMAD.MOV.U32 R4, RZ, RZ, R159 ;  /* 0x000000ffff041224 */ /* 0x001fe200078e009f */
[----:B------:R-:W-:Y:S01]  /*45ef0*/  PRMT R46, RZ, 0x7610, R46 ;  /* 0x00007610ff2e7816 */ /* 0x000fe2000000002e */
[----:B------:R-:W3:Y:S04]  /*45f00*/  LDL.LU R159, [R1+0x182c] ;  /* 0x00182c00019f7983 */ /* 0x000ee80000300800 */
[----:B------:R0:W5:Y:S02]  /*45f10*/  @P1 LDG.E.U16 R45, desc[UR20][R4.64] ;  /* 0x00000014042d1981 */ /* 0x000164000c1e1500 */
[----:B0-----:R-:W-:Y:S02]  /*45f20*/  @P5 IMAD.MOV.U32 R4, RZ, RZ, R138 ;  /* 0x000000ffff045224 */ /* 0x001fe400078e008a */
[----:B------:R-:W-:Y:S01]  /*45f30*/  @P5 IMAD.MOV.U32 R5, RZ, RZ, R141 ;  /* 0x000000ffff055224 */ /* 0x000fe200078e008d */
        /* <DEDUP_REMOVED lines=14> */
[----:B-1----:R-:W-:-:S05]  /*46020*/  IADD3 R107, P6, PT, R90, UR12, RZ ;  /* 0x0000000c5a6b7c10 */ /* 0x002fca000ffde0ff */
[----:B------:R1:W-:Y:S04]  /*46030*/  STL [R1+0x1ef4], R107 ;  /* 0x001ef46b01007387 */ /* 0x0003e80000100800 */
[----:B------:R3:W-:Y:S04]  /*46040*/  STL [R1+0x1ef8], R6 ;  /* 0x001ef80601007387 */ /* 0x0007e80000100800 */
[----:B------:R-:W4:Y:S01]  /*46050*/  LDL.LU R141, [R1+0x1840] ;  /* 0x00184000018d7983 */ /* 0x000f220000300800 */
[----:B-1----:R-:W-:Y:S02]  /*46060*/  IADD3.X R107, PT, PT, R151, UR14, RZ, P1, !PT ;  /* 0x0000000e976b7c10 */ /* 0x002fe40008ffe4ff */
[----:B---3--:R-:W-:-:S02]  /*46070*/  IADD3.X R6, PT, PT, R91, UR14, RZ, P6, !PT ;  /* 0x0000000e5b067c10 */ /* 0x008fc4000b7fe4ff */
[----:B------:R-:W3:Y:S01]  /*46080*/  LDL.LU R91, [R1+0x1848] ;  /* 0x00184800015b7983 */ /* 0x000ee20000300800 */
        /* <DEDUP_REMOVED lines=126> */
[----:B0-----:R-:W-:-:S02]  /*46870*/  IADD3 R4, P4, PT, R90, UR12, RZ ;  /* 0x0000000c5a047c10 */ /* 0x001fc4000ff9e0ff */
[----:B------:R-:W-:Y:S02]  /*46880*/  ISETP.GT.AND P1, PT, R2, 0x5d, PT ;  /* 0x0000005d0200780c */ /* 0x000fe40003f24270 */
[----:B------:R-:W-:Y:S02]  /*46890*/  IADD3.X R140, PT, PT, R91, UR14, RZ, P4, !PT ;  /* 0x0000000e5b8c7c10 */ /* 0x000fe4000a7fe4ff */
[----:B------:R-:W-:Y:S02]  /*468a0*/  PRMT R50, RZ, 0x7610, R50 ;  /* 0x00007610ff327816 */ /* 0x000fe40000000032 */
[----:B------:R-:W-:Y:S02]  /*468b0*/  PRMT R106, RZ, 0x7610, R106 ;  /* 0x00007610ff6a7816 */ /* 0x000fe4000000006a */
[----:B---3--:R-:W-:-:S05]  /*468c0*/  IADD3.X R5, PT, PT, R5, UR9, RZ, P5, !PT ;  /* 0x0000000905057c10 */ /* 0x008fca000affe4ff */
        /* <DEDUP_REMOVED lines=15> */
[----:B------:R-:W2:Y:S04]  /*469c0*/  LDL.LU.64 R98, [R1+0x28c8] ;  /* 0x0028c80001627983 */ /* 0x000ea80000300a00 */
        /* <DEDUP_REMOVED lines=14> */
[----:B------:R-:W2:Y:S04]  /*46ab0*/  LDL.LU.64 R4, [R1+0x1b0] ;  /* 0x0001b00001047983 */ /* 0x000ea80000300a00 */
[----:B------:R-:W2:Y:S01]  /*46ac0*/  LDL.LU R107, [R1+0x1884] ;  /* 0x00188400016b7983 */ /* 0x000ea20000300800 */
[----:B------:R-:W-:-:S02]  /*46ad0*/  IADD3 R6, P6, PT, R90, UR12, RZ ;  /* 0x0000000c5a067c10 */ /* 0x000fc4000ffde0ff */
[----:B---3--:R-:W-:-:S03]  /*46ae0*/  IADD3 R3, P1, PT, R150, UR12, RZ ;  /* 0x0000000c96037c10 */ /* 0x008fc6000ff3e0ff */
[----:B------:R-:W-:Y:S01]  /*46af0*/  STL [R1+0x1ecc], R6 ;  /* 0x001ecc0601007387 */ /* 0x000fe20000100800 */
[----:B----4-:R-:W-:-:S03]  /*46b00*/  IADD3 R140, P5, PT, R140, UR13, RZ ;  /* 0x0000000d8c8c7c10 */ /* 0x010fc6000ffbe0ff */
[----:B------:R1:W-:Y:S01]  /*46b10*/  STL [R1+0x1ed0], R3 ;  /* 0x001ed00301007387 */ /* 0x0003e20000100800 */
[----:B------:R-:W-:-:S03]  /*46b20*/  ISETP.GT.AND P4, PT, R2, 0x60, PT ;  /* 0x000000600200780c */ /* 0x000fc60003f84270 */
[----:B------:R-:W3:Y:S01]  /*46b30*/  LDL.LU R139, [R1+0x1890] ;  /* 0x00189000018b7983 */ /* 0x000ee20000300800 */
[----:B------:R-:W-:-:S03]  /*46b40*/  IADD3.X R141, PT, PT, R141, UR9, RZ, P5, !PT ;  /* 0x000000098d8d7c10 */ /* 0x000fc6000affe4ff */
[----:B------:R-:W4:Y:S01]  /*46b50*/  LDL.LU R90, [R1+0x1898] ;  /* 0x00189800015a7983 */ /* 0x000f220000300800 */
[----:B-1----:R-:W-:Y:S02]  /*46b60*/  IADD3.X R3, PT, PT, R91, UR14, RZ, P6, !PT ;  /* 0x0000000e5b037c10 */ /* 0x002fe4000b7fe4ff */
[----:B------:R-:W-:-:S03]  /*46b70*/  IADD3.X R91, PT, PT, R151, UR14, RZ, P1, !PT ;  /* 0x0000000e975b7c10 */ /* 0x000fc60008ffe4ff */
[----:B------:R1:W-:Y:S01]  /*46b80*/  STL [R1+0x1a8], R3 ;  /* 0x0001a80301007387 */ /* 0x0003e20000100800 */
[----:B------:R-:W-:-:S03]  /*46b90*/  ISETP.GT.AND P6, PT, R2, 0x61, PT ;  /* 0x000000610200780c */ /* 0x000fc60003fc4270 */
[----:B------:R-:W-:Y:S04]  /*46ba0*/  STL [R1+0x1880], R140 ;  /* 0x0018808c01007387 */ /* 0x000fe80000100800 */
[----:B-1----:R-:W3:Y:S04]  /*46bb0*/  LDL.LU R3, [R1+0x18a0] ;  /* 0x0018a00001037983 */ /* 0x002ee80000300800 */
[----:B------:R1:W-:Y:S04]  /*46bc0*/  STL [R1+0x6d0], R91 ;  /* 0x0006d05b01007387 */ /* 0x0003e80000100800 */
[----:B------:R-:W3:Y:S01]  /*46bd0*/  LDL.LU.64 R150, [R1+0x6d8] ;  /* 0x0006d80001967983 */ /* 0x000ee20000300a00 */
[----:B------:R-:W-:-:S03]  /*46be0*/  PRMT R138, RZ, 0x7610, R138 ;  /* 0x00007610ff8a7816 */ /* 0x000fc6000000008a */
[----:B-1----:R-:W3:Y:S01]  /*46bf0*/  LDL.LU R91, [R1+0x1894] ;  /* 0x00189400015b7983 */ /* 0x002ee20000300800 */
[----:B------:R-:W-:Y:S02]  /*46c00*/  PRMT R52, RZ, 0x7610, R52 ;  /* 0x00007610ff347816 */ /* 0x000fe40000000034 */
[----:B--2---:R-:W-:Y:S02]  /*46c10*/  IADD3 R106, P5, PT, R106, UR13, RZ ;  /* 0x0000000d6a6a7c10 */ /* 0x004fe4000ffbe0ff */
[----:B------:R-:W-:-:S04]  /*46c20*/  IADD3 R6, P1, PT, R4, UR12, RZ ;  /* 0x0000000c04067c10 */ /* 0x000fc8000ff3e0ff */
[----:B0-----:R-:W-:Y:S01]  /*46c30*/  IADD3.X R4, PT, PT, R5, UR14, RZ, P1, !PT ;  /* 0x0000000e05047c10 */ /* 0x001fe20008ffe4ff */
[----:B------:R0:W-:Y:S04]  /*46c40*/  STL [R1+0x1ed4], R6 ;  /* 0x001ed40601007387 */ /* 0x0001e80000100800 */
[----:B------:R-:W-:Y:S01]  /*46c50*/  STL [R1+0x187c], R141 ;  /* 0x00187c8d01007387 */ /* 0x000fe20000100800 */
[----:B------:R-:W-:Y:S01]  /*46c60*/  @P4 IMAD.MOV.U32 R5, RZ, RZ, R141 ;  /* 0x000000ffff054224 */ /* 0x000fe200078e008d */
[----:B------:R-:W-:Y:S02]  /*46c70*/  IADD3.X R107, PT, PT, R107, UR9, RZ, P5, !PT ;  /* 0x000000096b6b7c10 */ /* 0x000fe4000affe4ff */
[----:B0-----:R-:W2:Y:S04]  /*46c80*/  LDL.LU R6, [R1+0x189c] ;  /* 0x00189c0001067983 */ /* 0x001ea80000300800 */
[----:B------:R-:W-:Y:S04]  /*46c90*/  STL [R1+0x1888], R106 ;  /* 0x0018886a01007387 */ /* 0x000fe80000100800 */
[----:B------:R0:W-:Y:S02]  /*46ca0*/  STL [R1+0x1b0], R4 ;  /* 0x0001b00401007387 */ /* 0x0001e40000100800 */
[----:B0-----:R-:W-:-:S02]  /*46cb0*/  @P4 IMAD.MOV.U32 R4, RZ, RZ, R140 ;  /* 0x000000ffff044224 */ /* 0x001fc400078e008c */
[----:B------:R0:W-:Y:S04]  /*46cc0*/  STL [R1+0x1884], R107 ;  /* 0x0018846b01007387 */ /* 0x0001e80000100800 */
[----:B------:R1:W2:Y:S04]  /*46cd0*/  @P4 LDG.E.U16 R138, desc[UR20][R4.64] ;  /* 0x00000014048a4981 */ /* 0x0002a8000c1e1500 */
[----:B------:R-:W2:Y:S01]  /*46ce0*/  LDL.LU.64 R140, [R1+0x1b8] ;  /* 0x0001b800018c7983 */ /* 0x000ea20000300a00 */
[----:B-1----:R-:W-:Y:S02]  /*46cf0*/  @P6 IMAD.MOV.U32 R4, RZ, RZ, R106 ;  /* 0x000000ffff046224 */ /* 0x002fe400078e006a */
[----:B------:R-:W-:-:S02]  /*46d00*/  @P6 IMAD.MOV.U32 R5, RZ, RZ, R107 ;  /* 0x000000ffff056224 */ /* 0x000fc400078e006b */
[----:B0-----:R-:W2:Y:S04]  /*46d10*/  LDL.LU.64 R106, [R1+0x6e0] ;  /* 0x0006e000016a7983 */ /* 0x001ea80000300a00 */
[----:B------:R0:W5:Y:S04]  /*46d20*/  @P6 LDG.E.U16 R52, desc[UR20][R4.64] ;  /* 0x0000001404346981 */ /* 0x000168000c1e1500 */
[----:B------:R-:W2:Y:S01]  /*46d30*/  LDL.LU R5, [R1+0x188c] ;  /* 0x00188c0001057983 */ /* 0x000ea20000300800 */
[----:B---3--:R-:W-:Y:S02]  /*46d40*/  IADD3 R139, P5, PT, R139, UR13, RZ ;  /* 0x0000000d8b8b7c10 */ /* 0x008fe4000ffbe0ff */
[----:B----4-:R-:W-:-:S02]  /*46d50*/  IADD3 R90, P4, PT, R90, UR13, RZ ;  /* 0x0000000d5a5a7c10 */ /* 0x010fc4000ff9e0ff */
[----:B0-----:R-:W-:Y:S02]  /*46d60*/  IADD3 R4, P6, PT, R150, UR12, RZ ;  /* 0x0000000c96047c10 */ /* 0x001fe4000ffde0ff */
[----:B------:R-:W-:Y:S01]  /*46d70*/  IADD3 R3, P1, PT, R3, UR13, RZ ;  /* 0x0000000d03037c10 */ /* 0x000fe2000ff3e0ff */
[----:B------:R-:W-:Y:S01]  /*46d80*/  STL [R1+0x1890], R139 ;  /* 0x0018908b01007387 */ /* 0x000fe20000100800 */
[----:B------:R-:W-:-:S03]  /*46d90*/  IADD3.X R91, PT, PT, R91, UR9, RZ, P4, !PT ;  /* 0x000000095b5b7c10 */ /* 0x000fc6000a7fe4ff */
[----:B------:R-:W-:Y:S04]  /*46da0*/  STL [R1+0x1898], R90 ;  /* 0x0018985a01007387 */ /* 0x000fe80000100800 */
[----:B------:R0:W-:Y:S01]  /*46db0*/  STL [R1+0x6d8], R4 ;  /* 0x0006d80401007387 */ /* 0x0001e20000100800 */
[----:B------:R-:W-:Y:S02]  /*46dc0*/  PRMT R99, RZ, 0x7610, R99 ;  /* 0x00007610ff637816 */ /* 0x000fe40000000063 */
[----:B------:R-:W-:Y:S02]  /*46dd0*/  PRMT R53, RZ, 0x7610, R53 ;  /* 0x00007610ff357816 */ /* 0x000fe40000000035 */
[----:B------:R-:W-:Y:S02]  /*46de0*/  PRMT R0, RZ, 0x7610, R0 ;  /* 0x00007610ff007816 */ /* 0x000fe40000000000 */
[----:B--2---:R-:W-:-:S02]  /*46df0*/  IADD3.X R6, PT, PT, R6, UR9, RZ, P1, !PT ;  /* 0x0000000906067c10 */ /* 0x004fc40008ffe4ff */
[----:B------:R-:W-:Y:S02]  /*46e00*/  ISETP.GT.AND P1, PT, R2, 0x62, PT ;  /* 0x000000620200780c */ /* 0x000fe40003f24270 */
[----:B0-----:R-:W-:Y:S02]  /*46e10*/  IADD3 R4, P4, PT, R140, UR12, RZ ;  /* 0x0000000c8c047c10 */ /* 0x001fe4000ff9e0ff */
        /* <DEDUP_REMOVED lines=21> */
[----:B0-----:R-:W-:Y:S02]  /*46f70*/  @P1 IMAD.MOV.U32 R4, RZ, RZ, R139 ;  /* 0x000000ffff041224 */ /* 0x001fe400078e008b */
[----:B------:R-:W3:Y:S04]  /*46f80*/  LDL.LU R139, [R1+0x18a4] ;  /* 0x0018a400018b7983 */ /* 0x000ee80000300800 */
[----:B------:R0:W3:Y:S02]  /*46f90*/  @P1 LDG.E.U16 R99, desc[UR20][R4.64] ;  /* 0x0000001404631981 */ /* 0x0000e4000c1e1500 */
[----:B0-----:R-:W-:-:S02]  /*46fa0*/  @P5 IMAD.MOV.U32 R4, RZ, RZ, R90 ;  /* 0x000000ffff045224 */ /* 0x001fc400078e005a */
[----:B------:R-:W-:-:S05]  /*46fb0*/  @P5 IMAD.MOV.U32 R5, RZ, RZ, R91 ;  /* 0x000000ffff055224 */ /* 0x000fca00078e005b */
[----:B------:R0:W5:Y:S02]  /*46fc0*/  @P5 LDG.E.U16 R53, desc[UR20][R4.64] ;  /* 0x0000001404355981 */ /* 0x000164000c1e1500 */
[----:B0-----:R-:W-:Y:S02]  /*46fd0*/  @P6 IMAD.MOV.U32 R4, RZ, RZ, R3 ;  /* 0x000000ffff046224 */ /* 0x001fe400078e0003 */
[----:B------:R-:W-:-:S05]  /*46fe0*/  @P6 IMAD.MOV.U32 R5, RZ, RZ, R6 ;  /* 0x000000ffff056224 */ /* 0x000fca00078e0006 */
[----:B------:R-:W3:Y:S04]  /*46ff0*/  @P6 LDG.E.U16 R0, desc[UR20][R4.64] ;  /* 0x0000001404006981 */ /* 0x000ee8000c1e1500 */
[----:B------:R-:W4:Y:S01]  /*47000*/  LDL.LU.64 R4, [R1+0x1c8] ;  /* 0x0001c80001047983 */ /* 0x000f220000300a00 */
[----:B--2---:R-:W-:-:S03]  /*47010*/  IADD3 R6, P6, PT, R140, UR12, RZ ;  /* 0x0000000c8c067c10 */ /* 0x004fc6000ffde0ff */
[----:B---3--:R0:W-:Y:S04]  /*47020*/  STL [R1+0xb0], R0 ;  /* 0x0000b00001007387 */ /* 0x0081e80000100800 */
[----:B0-----:R-:W2:Y:S04]  /*47030*/  LDL.LU R0, [R1+0x18b0] ;  /* 0x0018b00001007983 */ /* 0x001ea80000300800 */
[----:B------:R-:W-:Y:S04]  /*47040*/  STL [R1+0x1eb8], R6 ;  /* 0x001eb80601007387 */ /* 0x000fe80000100800 */
[----:B------:R-:W3:Y:S01]  /*47050*/  LDL.LU R90, [R1+0x18ac] ;  /* 0x0018ac00015a7983 */ /* 0x000ee20000300800 */
[----:B------:R-:W-:-:S02]  /*47060*/  IADD3 R3, P1, PT, R150, UR12, RZ ;  /* 0x0000000c96037c10 */ /* 0x000fc4000ff3e0ff */
[----:B----4-:R-:W-:-:S03]  /*47070*/  IADD3 R138, P5, PT, R138, UR13, RZ ;  /* 0x0000000d8a8a7c10 */ /* 0x010fc6000ffbe0ff */
[----:B------:R0:W-:Y:S04]  /*47080*/  STL [R1+0x1ebc], R3 ;  /* 0x001ebc0301007387 */ /* 0x0001e80000100800 */
[----:B------:R-:W4:Y:S04]  /*47090*/  LDL.LU R140, [R1+0x18b8] ;  /* 0x0018b800018c7983 */ /* 0x000f280000300800 */
[----:B------:R-:W4:Y:S01]  /*470a0*/  LDL.LU R91, [R1+0x18c0] ;  /* 0x0018c000015b7983 */ /* 0x000f220000300800 */
[----:B0-----:R-:W-:-:S05]  /*470b0*/  IADD3.X R3, PT, PT, R141, UR14, RZ, P6, !PT ;  /* 0x0000000e8d037c10 */ /* 0x001fca000b7fe4ff */
[----:B------:R0:W-:Y:S04]  /*470c0*/  STL [R1+0x1c0], R3 ;  /* 0x0001c00301007387 */ /* 0x0001e80000100800 */
[----:B------:R-:W-:Y:S01]  /*470d0*/  STL [R1+0x18a8], R138 ;  /* 0x0018a88a01007387 */ /* 0x000fe20000100800 */
[----:B------:R-:W-:-:S03]  /*470e0*/  ISETP.GT.AND P4, PT, R2, 0x65, PT ;  /* 0x000000650200780c */ /* 0x000fc60003f84270 */
[----:B0-----:R-:W4:Y:S04]  /*470f0*/  LDL.LU R3, [R1+0x18c8] ;  /* 0x0018c80001037983 */ /* 0x001f280000300800 */
[----:B------:R0:W-:Y:S01]  /*47100*/  STL [R1+0xb4], R99 ;  /* 0x0000b46301007387 */ /* 0x0001e20000100800 */
[----:B------:R-:W-:Y:S02]  /*47110*/  IADD3.X R139, PT, PT, R139, UR9, RZ, P5, !PT ;  /* 0x000000098b8b7c10 */ /* 0x000fe4000affe4ff */
[----:B0-----:R-:W-:Y:S02]  /*47120*/  IADD3.X R99, PT, PT, R151, UR14, RZ, P1, !PT ;  /* 0x0000000e97637c10 */ /* 0x001fe40008ffe4ff */
[----:B------:R-:W-:-:S03]  /*47130*/  IADD3 R6, P1, PT, R4, UR12, RZ ;  /* 0x0000000c04067c10 */ /* 0x000fc6000ff3e0ff */
[----:B------:R0:W-:Y:S01]  /*47140*/  STL [R1+0x6e8], R99 ;  /* 0x0006e86301007387 */ /* 0x0001e20000100800 */
[----:B------:R-:W-:-:S03]  /*47150*/  IADD3.X R4, PT, PT, R5, UR14, RZ, P1, !PT ;  /* 0x0000000e05047c10 */ /* 0x000fc60008ffe4ff */
        /* <DEDUP_REMOVED lines=57> */
[----:B------:R-:W-:-:S03]  /*474f0*/  PRMT R90, RZ, 0x7610, R90 ;  /* 0x00007610ff5a7816 */ /* 0x000fc6000000005a */
        /* <DEDUP_REMOVED lines=19> */
[----:B----4-:R-:W-:-:S03]  /*47630*/  IADD3 R107, P5, PT, R107, UR13, RZ ;  /* 0x0000000d6b6b7c10 */ /* 0x010fc6000ffbe0ff */
[----:B------:R-:W-:Y:S04]  /*47640*/  STL [R1+0x1ea4], R6 ;  /* 0x001ea40601007387 */ /* 0x000fe80000100800 */
[----:B------:R1:W-:Y:S01]  /*47650*/  STL [R1+0x1ea8], R3 ;  /* 0x001ea80301007387 */ /* 0x0003e20000100800 */
[----:B------:R-:W-:Y:S02]  /*47660*/  ISETP.GT.AND P4, PT, R2, 0x6a, PT ;  /* 0x0000006a0200780c */ /* 0x000fe40003f84270 */
[----:B------:R-:W-:Y:S02]  /*47670*/  IADD3.X R138, PT, PT, R151, UR14, RZ, P1, !PT ;  /* 0x0000000e978a7c10 */ /* 0x000fe40008ffe4ff */
[----:B-1----:R-:W-:Y:S02]  /*47680*/  IADD3.X R3, PT, PT, R139, UR14, RZ, P6, !PT ;  /* 0x0000000e8b037c10 */ /* 0x002fe4000b7fe4ff */
[----:B------:R-:W4:Y:S04]  /*47690*/  LDL.LU R139, [R1+0x28b0] ;  /* 0x0028b000018b7983 */ /* 0x000f280000300800 */
[----:B------:R-:W3:Y:S01]  /*476a0*/  LDL.LU R141, [R1+0x18e0] ;  /* 0x0018e000018d7983 */ /* 0x000ee20000300800 */
[----:B------:R-:W-:-:S03]  /*476b0*/  IADD3.X R140, PT, PT, R140, UR9, RZ, P5, !PT ;  /* 0x000000098c8c7c10 */ /* 0x000fc6000affe4ff */
[----:B------:R-:W3:Y:S04]  /*476c0*/  LDL.LU R99, [R1+0x18e8] ;  /* 0x0018e80001637983 */ /* 0x000ee80000300800 */
[----:B------:R1:W-:Y:S04]  /*476d0*/  STL [R1+0x1d8], R3 ;  /* 0x0001d80301007387 */ /* 0x0003e80000100800 */
[----:B------:R-:W-:Y:S04]  /*476e0*/  STL [R1+0x18d0], R107 ;  /* 0x0018d06b01007387 */ /* 0x000fe80000100800 */
[----:B-1----:R-:W4:Y:S04]  /*476f0*/  LDL.LU R3, [R1+0x18f0] ;  /* 0x0018f00001037983 */ /* 0x002f280000300800 */
        /* <DEDUP_REMOVED lines=18> */
[----:B------:R1:W-:Y:S06]  /*47820*/  STL [R1+0x18d4], R91 ;  /* 0x0018d45b01007387 */ /* 0x0003ec0000100800 */
[----:B0-----:R-:W-:Y:S02]  /*47830*/  @P6 IMAD.MOV.U32 R4, RZ, RZ, R90 ;  /* 0x000000ffff046224 */ /* 0x001fe400078e005a */
[----:B------:R-:W-:Y:S02]  /*47840*/  @P6 IMAD.MOV.U32 R5, RZ, RZ, R91 ;  /* 0x000000ffff056224 */ /* 0x000fe400078e005b */
[----:B-1----:R-:W3:Y:S04]  /*47850*/  LDL.LU.64 R90, [R1+0x1e8] ;  /* 0x0001e800015a7983 */ /* 0x002ee80000300a00 */
[----:B------:R4:W5:Y:S04]  /*47860*/  @P6 LDG.E.U16 R57, desc[UR20][R4.64] ;  /* 0x0000001404396981 */ /* 0x000968000c1e1500 */
[----:B--2---:R0:W-:Y:S04]  /*47870*/  STL [R1+0xa4], R106 ;  /* 0x0000a46a01007387 */ /* 0x0041e80000100800 */
[----:B0-----:R-:W2:Y:S04]  /*47880*/  LDL.LU.64 R106, [R1+0x710] ;  /* 0x00071000016a7983 */ /* 0x001ea80000300a00 */
[----:B------:R-:W2:Y:S01]  /*47890*/  LDL.LU R5, [R1+0x18dc] ;  /* 0x0018dc0001057983 */ /* 0x000ea20000300800 */
        /* <DEDUP_REMOVED lines=8> */
[----:B------:R3:W-:Y:S02]  /*47920*/  STL [R1+0x708], R4 ;  /* 0x0007080401007387 */ /* 0x0007e40000100800 */
[----:B---3--:R-:W-:-:S02]  /*47930*/  IADD3 R4, P4, PT, R90, UR12, RZ ;  /* 0x0000000c5a047c10 */ /* 0x008fc4000ff9e0ff */
[----:B------:R-:W-:Y:S02]  /*47940*/  ISETP.GT.AND P1, PT, R2, 0x6c, PT ;  /* 0x0000006c0200780c */ /* 0x000fe40003f24270 */
[----:B------:R-:W-:Y:S02]  /*47950*/  IADD3.X R140, PT, PT, R91, UR14, RZ, P4, !PT ;  /* 0x0000000e5b8c7c10 */ /* 0x000fe4000a7fe4ff */
[----:B------:R-:W-:Y:S02]  /*47960*/  PRMT R139, RZ, 0x7610, R139 ;  /* 0x00007610ff8b7816 */ /* 0x000fe4000000008b */
[----:B------:R-:W-:Y:S02]  /*47970*/  PRMT R58, RZ, 0x7610, R58 ;  /* 0x00007610ff3a7816 */ /* 0x000fe4000000003a */
[----:B------:R-:W-:Y:S02]  /*47980*/  PRMT R0, RZ, 0x7610, R0 ;  /* 0x00007610ff007816 */ /* 0x000fe40000000000 */
        /* <DEDUP_REMOVED lines=33> */
[----:B------:R0:W-:Y:S04]  /*47ba0*/  STL [R1+0xa0], R139 ;  /* 0x0000a08b01007387 */ /* 0x0001e80000100800 */
[----:B0-----:R-:W3:Y:S01]  /*47bb0*/  LDL.LU R139, [R1+0x18fc] ;  /* 0x0018fc00018b7983 */ /* 0x001ee20000300800 */
[----:B------:R-:W-:-:S02]  /*47bc0*/  IADD3 R3, P1, PT, R150, UR12, RZ ;  /* 0x0000000c96037c10 */ /* 0x000fc4000ff3e0ff */
[----:B----4-:R-:W-:-:S03]  /*47bd0*/  IADD3 R140, P5, PT, R140, UR13, RZ ;  /* 0x0000000d8c8c7c10 */ /* 0x010fc6000ffbe0ff */
[----:B------:R0:W-:Y:S01]  /*47be0*/  STL [R1+0x1e94], R3 ;  /* 0x001e940301007387 */ /* 0x0001e20000100800 */
[----:B------:R-:W-:-:S03]  /*47bf0*/  ISETP.GT.AND P4, PT, R2, 0x6f, PT ;  /* 0x0000006f0200780c */ /* 0x000fc60003f84270 */
[----:B------:R-:W4:Y:S01]  /*47c00*/  LDL.LU R99, [R1+0x1908] ;  /* 0x0019080001637983 */ /* 0x000f220000300800 */
[----:B------:R-:W-:-:S03]  /*47c10*/  IADD3.X R141, PT, PT, R141, UR9, RZ, P5, !PT ;  /* 0x000000098d8d7c10 */ /* 0x000fc6000affe4ff */
[----:B------:R-:W4:Y:S01]  /*47c20*/  LDL.LU R90, [R1+0x1910] ;  /* 0x00191000015a7983 */ /* 0x000f220000300800 */
[----:B0-----:R-:W-:Y:S02]  /*47c30*/  IADD3.X R3, PT, PT, R91, UR14, RZ, P6, !PT ;  /* 0x0000000e5b037c10 */ /* 0x001fe4000b7fe4ff */
[----:B------:R-:W-:Y:S02]  /*47c40*/  IADD3.X R91, PT, PT, R151, UR14, RZ, P1, !PT ;  /* 0x0000000e975b7c10 */ /* 0x000fe40008ffe4ff */
[----:B------:R-:W-:Y:S01]  /*47c50*/  IADD3 R6, P1, PT, R4, UR12, RZ ;  /* 0x0000000c04067c10 */ /* 0x000fe2000ff3e0ff */
        /* <DEDUP_REMOVED lines=61> */
[----:B------:R-:W-:Y:S01]  /*48030*/  @P1 IMAD.MOV.U32 R5, RZ, RZ, R138 ;  /* 0x000000ffff051224 */ /* 0x000fe200078e008a */
[----:B------:R-:W-:Y:S01]  /*48040*/  ISETP.GT.AND P6, PT, R2, 0x73, PT ;  /* 0x000000730200780c */ /* 0x000fe20003fc4270 */
[----:B0-----:R-:W3:Y:S04]  /*48050*/  LDL.LU.64 R150, [R1+0x730] ;  /* 0x0007300001967983 */ /* 0x001ee80000300a00 */
[----:B------:R0:W-:Y:S04]  /*48060*/  STL [R1+0x1e8c], R107 ;  /* 0x001e8c6b01007387 */ /* 0x0001e80000100800 */
[----:B0-----:R-:W4:Y:S04]  /*48070*/  LDL.LU R107, [R1+0x1920] ;  /* 0x00192000016b7983 */ /* 0x001f280000300800 */
[----:B------:R0:W-:Y:S04]  /*48080*/  STL [R1+0x728], R4 ;  /* 0x0007280401007387 */ /* 0x0001e80000100800 */
[----:B------:R-:W4:Y:S01]  /*48090*/  LDL.LU R138, [R1+0x191c] ;  /* 0x00191c00018a7983 */ /* 0x000f220000300800 */
[----:B0-----:R-:W-:-:S05]  /*480a0*/  @P1 IMAD.MOV.U32 R4, RZ, RZ, R99 ;  /* 0x000000ffff041224 */ /* 0x001fca00078e0063 */
[----:B------:R0:W5:Y:S02]  /*480b0*/  @P1 LDG.E.U16 R60, desc[UR20][R4.64] ;  /* 0x00000014043c1981 */ /* 0x000164000c1e1500 */
[----:B0-----:R-:W-:Y:S02]  /*480c0*/  @P5 IMAD.MOV.U32 R4, RZ, RZ, R90 ;  /* 0x000000ffff045224 */ /* 0x001fe400078e005a */
[----:B------:R-:W-:Y:S01]  /*480d0*/  @P5 IMAD.MOV.U32 R5, RZ, RZ, R91 ;  /* 0x000000ffff055224 */ /* 0x000fe200078e005b */
[----:B------:R-:W4:Y:S04]  /*480e0*/  LDL.LU R90, [R1+0x1928] ;  /* 0x00192800015a7983 */ /* 0x000f280000300800 */
[----:B------:R0:W4:Y:S02]  /*480f0*/  @P5 LDG.E.U16 R23, desc[UR20][R4.64] ;  /* 0x0000001404175981 */ /* 0x000124000c1e1500 */
[----:B0-----:R-:W-:-:S02]  /*48100*/  @P6 IMAD.MOV.U32 R4, RZ, RZ, R3 ;  /* 0x000000ffff046224 */ /* 0x001fc400078e0003 */
[----:B------:R-:W-:-:S05]  /*48110*/  @P6 IMAD.MOV.U32 R5, RZ, RZ, R6 ;  /* 0x000000ffff056224 */ /* 0x000fca00078e0006 */
[----:B------:R0:W5:Y:S04]  /*48120*/  @P6 LDG.E.U16 R61, desc[UR20][R4.64] ;  /* 0x00000014043d6981 */ /* 0x000168000c1e1500 */
[----:B------:R-:W4:Y:S04]  /*48130*/  LDL.LU.64 R4, [R1+0x210] ;  /* 0x0002100001047983 */ /* 0x000f280000300a00 */
[----:B------:R-:W4:Y:S01]  /*48140*/  LDL.LU R91, [R1+0x1924] ;  /* 0x00192400015b7983 */ /* 0x000f220000300800 */
[----:B------:R-:W-:Y:S02]  /*48150*/  ISETP.GT.AND P4, PT, R2, 0x74, PT ;  /* 0x000000740200780c */ /* 0x000fe40003f84270 */
[----:B------:R-:W-:-:S02]  /*48160*/  PRMT R106, RZ, 0x7610, R106 ;  /* 0x00007610ff6a7816 */ /* 0x000fc4000000006a */
[----:B--2---:R-:W-:-:S05]  /*48170*/  IADD3 R6, P6, PT, R140, UR12, RZ ;  /* 0x0000000c8c067c10 */ /* 0x004fca000ffde0ff */
[----:B------:R-:W-:Y:S01]  /*48180*/  STL [R1+0x1e7c], R6 ;  /* 0x001e7c0601007387 */ /* 0x000fe20000100800 */
[----:B---3--:R-:W-:-:S05]  /*48190*/  IADD3 R3, P1, PT, R150, UR12, RZ ;  /* 0x0000000c96037c10 */ /* 0x008fca000ff3e0ff */
[----:B------:R1:W-:Y:S01]  /*481a0*/  STL [R1+0x1e80], R3 ;  /* 0x001e800301007387 */ /* 0x0003e20000100800 */
[----:B------:R-:W-:-:S03]  /*481b0*/  IADD3.X R99, PT, PT, R151, UR14, RZ, P1, !PT ;  /* 0x0000000e97637c10 */ /* 0x000fc60008ffe4ff */
[----:B------:R-:W2:Y:S01]  /*481c0*/  LDL.LU R140, [R1+0x2898] ;  /* 0x00289800018c7983 */ /* 0x000ea20000300800 */
[----:B----4-:R-:W-:Y:S02]  /*481d0*/  IADD3 R107, P5, PT, R107, UR13, RZ ;  /* 0x0000000d6b6b7c10 */ /* 0x010fe4000ffbe0ff */
[----:B-1----:R-:W-:Y:S02]  /*481e0*/  IADD3.X R3, PT, PT, R141, UR14, RZ, P6, !PT ;  /* 0x0000000e8d037c10 */ /* 0x002fe4000b7fe4ff */
[----:B------:R-:W3:Y:S01]  /*481f0*/  LDL.LU R141, [R1+0x1930] ;  /* 0x00193000018d7983 */ /* 0x000ee20000300800 */
[----:B------:R-:W-:-:S03]  /*48200*/  IADD3.X R138, PT, PT, R138, UR9, RZ, P5, !PT ;  /* 0x000000098a8a7c10 */ /* 0x000fc6000affe4ff */
[----:B------:R1:W-:Y:S01]  /*48210*/  STL [R1+0x94], R23 ;  /* 0x0000941701007387 */ /* 0x0003e20000100800 */
[----:B------:R-:W-:-:S03]  /*48220*/  IADD3 R90, P5, PT, R90, UR13, RZ ;  /* 0x0000000d5a5a7c10 */ /* 0x000fc6000ffbe0ff */
[----:B-1----:R-:W4:Y:S04]  /*48230*/  LDL.LU R23, [R1+0x1938] ;  /* 0x0019380001177983 */ /* 0x002f280000300800 */
[----:B------:R1:W-:Y:S04]  /*48240*/  STL [R1+0x208], R3 ;  /* 0x0002080301007387 */ /* 0x0003e80000100800 */
[----:B------:R-:W-:Y:S04]  /*48250*/  STL [R1+0x1920], R107 ;  /* 0x0019206b01007387 */ /* 0x000fe80000100800 */
[----:B-1----:R-:W2:Y:S01]  /*48260*/  LDL.LU R3, [R1+0x1940] ;  /* 0x0019400001037983 */ /* 0x002ea20000300800 */
[----:B------:R-:W-:-:S03]  /*48270*/  IADD3 R6, P1, PT, R4, UR12, RZ ;  /* 0x0000000c04067c10 */ /* 0x000fc6000ff3e0ff */
[----:B------:R1:W-:Y:S01]  /*48280*/  STL [R1+0x730], R99 ;  /* 0x0007306301007387 */ /* 0x0003e20000100800 */
[----:B0-----:R-:W-:-:S03]  /*48290*/  IADD3.X R4, PT, PT, R5, UR14, RZ, P1, !PT ;  /* 0x0000000e05047c10 */ /* 0x001fc60008ffe4ff */
[----:B------:R-:W2:Y:S04]  /*482a0*/  LDL.LU.64 R150, [R1+0x738] ;  /* 0x0007380001967983 */ /* 0x000ea80000300a00 */
[----:B-1----:R-:W2:Y:S04]  /*482b0*/  LDL.LU R99, [R1+0x1934] ;  /* 0x0019340001637983 */ /* 0x002ea80000300800 */
        /* <DEDUP_REMOVED lines=9> */
[----:B------:R-:W-:Y:S02]  /*48350*/  IADD3.X R91, PT, PT, R91, UR9, RZ, P5, !PT ;  /* 0x000000095b5b7c10 */ /* 0x000fe4000affe4ff */
[----:B------:R-:W-:-:S03]  /*48360*/  PRMT R62, RZ, 0x7610, R62 ;  /* 0x00007610ff3e7816 */ /* 0x000fc6000000003e */
[----:B------:R1:W-:Y:S06]  /*48370*/  STL [R1+0x1924], R91 ;  /* 0x0019245b01007387 */ /* 0x0003ec0000100800 */
[----:B0-----:R-:W-:Y:S02]  /*48380*/  @P6 IMAD.MOV.U32 R4, RZ, RZ, R90 ;  /* 0x000000ffff046224 */ /* 0x001fe400078e005a */
[----:B------:R-:W-:Y:S02]  /*48390*/  @P6 IMAD.MOV.U32 R5, RZ, RZ, R91 ;  /* 0x000000ffff056224 */ /* 0x000fe400078e005b */
[----:B-1----:R-:W4:Y:S04]  /*483a0*/  LDL.LU.64 R90, [R1+0x218] ;  /* 0x00021800015a7983 */ /* 0x002f280000300a00 */
[----:B------:R0:W5:Y:S04]  /*483b0*/  @P6 LDG.E.U16 R62, desc[UR20][R4.64] ;  /* 0x00000014043e6981 */ /* 0x000168000c1e1500 */
[----:B--2---:R1:W-:Y:S04]  /*483c0*/  STL [R1+0x90], R106 ;  /* 0x0000906a01007387 */ /* 0x0043e80000100800 */
[----:B-1----:R-:W2:Y:S04]  /*483d0*/  LDL.LU.64 R106, [R1+0x740] ;  /* 0x00074000016a7983 */ /* 0x002ea80000300a00 */
[----:B------:R-:W2:Y:S01]  /*483e0*/  LDL.LU R5, [R1+0x192c] ;  /* 0x00192c0001057983 */ /* 0x000ea20000300800 */
[----:B---3--:R-:W-:-:S02]  /*483f0*/  IADD3 R141, P5, PT, R141, UR13, RZ ;  /* 0x0000000d8d8d7c10 */ /* 0x008fc4000ffbe0ff */
[----:B----4-:R-:W-:Y:S02]  /*48400*/  IADD3 R23, P4, PT, R23, UR13, RZ ;  /* 0x0000000d17177c10 */ /* 0x010fe4000ff9e0ff */
[----:B0-----:R-:W-:Y:S02]  /*48410*/  IADD3 R4, P6, PT, R150, UR12, RZ ;  /* 0x0000000c96047c10 */ /* 0x001fe4000ffde0ff */
[----:B------:R-:W-:Y:S01]  /*48420*/  IADD3 R3, P1, PT, R3, UR13, RZ ;  /* 0x0000000d03037c10 */ /* 0x000fe2000ff3e0ff */
[----:B------:R-:W-:Y:S01]  /*48430*/  STL [R1+0x1930], R141 ;  /* 0x0019308d01007387 */ /* 0x000fe20000100800 */
[----:B------:R-:W-:Y:S02]  /*48440*/  IADD3.X R99, PT, PT, R99, UR9, RZ, P4, !PT ;  /* 0x0000000963637c10 */ /* 0x000fe4000a7fe4ff */
[----:B------:R-:W-:Y:S01]  /*48450*/  IADD3.X R6, PT, PT, R6, UR9, RZ, P1, !PT ;  /* 0x0000000906067c10 */ /* 0x000fe20008ffe4ff */
[----:B------:R-:W-:Y:S04]  /*48460*/  STL [R1+0x1938], R23 ;  /* 0x0019381701007387 */ /* 0x000fe80000100800 */
[----:B------:R0:W-:Y:S02]  /*48470*/  STL [R1+0x738], R4 ;  /* 0x0007380401007387 */ /* 0x0001e40000100800 */
[----:B0-----:R-:W-:-:S02]  /*48480*/  IADD3 R4, P4, PT, R90, UR12, RZ ;  /* 0x0000000c5a047c10 */ /* 0x001fc4000ff9e0ff */
        /* <DEDUP_REMOVED lines=27> */
[----:B------:R-:W-:-:S05]  /*48640*/  @P5 IMAD.MOV.U32 R5, RZ, RZ, R99 ;  /* 0x000000ffff055224 */ /* 0x000fca00078e0063 */
[----:B------:R0:W5:Y:S02]  /*48650*/  @P5 LDG.E.U16 R63, desc[UR20][R4.64] ;  /* 0x00000014043f5981 */ /* 0x000164000c1e1500 */
[----:B0-----:R-:W-:Y:S02]  /*48660*/  @P6 IMAD.MOV.U32 R4, RZ, RZ, R3 ;  /* 0x000000ffff046224 */ /* 0x001fe400078e0003 */
[----:B------:R-:W-:-:S05]  /*48670*/  @P6 IMAD.MOV.U32 R5, RZ, RZ, R6 ;  /* 0x000000ffff056224 */ /* 0x000fca00078e0006 */
[----:B------:R-:W4:Y:S01]  /*48680*/  @P6 LDG.E.U16 R0, desc[UR20][R4.64] ;  /* 0x0000001404006981 */ /* 0x000f22000c1e1500 */
[----:B--2---:R-:W-:-:S03]  /*48690*/  IADD3 R6, P6, PT, R90, UR12, RZ ;  /* 0x0000000c5a067c10 */ /* 0x004fc6000ffde0ff */
[----:B---3--:R0:W-:Y:S04]  /*486a0*/  STL [R1+0x8c], R139 ;  /* 0x00008c8b01007387 */ /* 0x0081e80000100800 */
[----:B0-----:R-:W2:Y:S04]  /*486b0*/  LDL.LU R139, [R1+0x1944] ;  /* 0x00194400018b7983 */ /* 0x001ea80000300800 */
[----:B------:R-:W3:Y:S04]  /*486c0*/  LDL.LU.64 R4, [R1+0x228] ;  /* 0x0002280001047983 */ /* 0x000ee80000300a00 */
[----:B----4-:R0:W-:Y:S04]  /*486d0*/  STL [R1+0x88], R0 ;  /* 0x0000880001007387 */ /* 0x0101e80000100800 */
[----:B0-----:R-:W4:Y:S04]  /*486e0*/  LDL.LU R0, [R1+0x1950] ;  /* 0x0019500001007983 */ /* 0x001f280000300800 */
[----:B------:R-:W-:Y:S04]  /*486f0*/  STL [R1+0x1e68], R6 ;  /* 0x001e680601007387 */ /* 0x000fe80000100800 */
[----:B------:R-:W4:Y:S01]  /*48700*/  LDL.LU R99, [R1+0x194c] ;  /* 0x00194c0001637983 */ /* 0x000f220000300800 */
[----:B------:R-:W-:-:S02]  /*48710*/  IADD3 R3, P1, PT, R150, UR12, RZ ;  /* 0x0000000c96037c10 */ /* 0x000fc4000ff3e0ff */
[----:B------:R-:W-:-:S03]  /*48720*/  IADD3 R138, P5, PT, R138, UR13, RZ ;  /* 0x0000000d8a8a7c10 */ /* 0x000fc6000ffbe0ff */
[----:B------:R0:W-:Y:S01]  /*48730*/  STL [R1+0x1e6c], R3 ;  /* 0x001e6c0301007387 */ /* 0x0001e20000100800 */
[----:B------:R-:W-:Y:S02]  /*48740*/  IADD3.X R90, PT, PT, R151, UR14, RZ, P1, !PT ;  /* 0x0000000e975a7c10 */ /* 0x000fe40008ffe4ff */
[C---:B------:R-:W-:Y:S02]  /*48750*/  ISETP.GT.AND P4, PT, R2.reuse, 0x79, PT ;  /* 0x000000790200780c */ /* 0x040fe40003f84270 */
[----:B0-----:R-:W-:Y:S02]  /*48760*/  IADD3.X R3, PT, PT, R91, UR14, RZ, P6, !PT ;  /* 0x0000000e5b037c10 */ /* 0x001fe4000b7fe4ff */
[----:B------:R-:W4:Y:S04]  /*48770*/  LDL.LU R91, [R1+0x1958] ;  /* 0x00195800015b7983 */ /* 0x000f280000300800 */
        /* <DEDUP_REMOVED lines=10> */
[----:B--2---:R-:W-:Y:S02]  /*48820*/  IADD3.X R139, PT, PT, R139, UR9, RZ, P5, !PT ;  /* 0x000000098b8b7c10 */ /* 0x004fe4000affe4ff */
[----:B---3--:R-:W-:-:S04]  /*48830*/  IADD3 R6, P1, PT, R4, UR12, RZ ;  /* 0x0000000c04067c10 */ /* 0x008fc8000ff3e0ff */
[----:B------:R-:W-:Y:S01]  /*48840*/  IADD3.X R4, PT, PT, R5, UR14, RZ, P1, !PT ;  /* 0x0000000e05047c10 */ /* 0x000fe20008ffe4ff */
[----:B------:R1:W-:Y:S04]  /*48850*/  STL [R1+0x1e70], R6 ;  /* 0x001e700601007387 */ /* 0x0003e80000100800 */
[----:B------:R-:W-:Y:S04]  /*48860*/  STL [R1+0x1944], R139 ;  /* 0x0019448b01007387 */ /* 0x000fe80000100800 */
[----:B0-----:R-:W2:Y:S01]  /*48870*/  LDL.LU R90, [R1+0x195c] ;  /* 0x00195c00015a7983 */ /* 0x001ea20000300800 */
[----:B------:R-:W-:-:S03]  /*48880*/  @P4 IMAD.MOV.U32 R5, RZ, RZ, R139 ;  /* 0x000000ffff054224 */ /* 0x000fc600078e008b */
[----:B-1----:R-:W3:Y:S01]  /*48890*/  LDL.LU R6, [R1+0x1964] ;  /* 0x0019640001067983 */ /* 0x002ee20000300800 */
[----:B----4-:R-:W-:-:S05]  /*488a0*/  IADD3 R0, P5, PT, R0, UR13, RZ ;  /* 0x0000000d00007c10 */ /* 0x010fca000ffbe0ff */
[----:B------:R-:W-:Y:S04]  /*488b0*/  STL [R1+0x1950], R0 ;  /* 0x0019500001007387 */ /* 0x000fe80000100800 */
[----:B------:R0:W-:Y:S01]  /*488c0*/  STL [R1+0x228], R4 ;  /* 0x0002280401007387 */ /* 0x0001e20000100800 */
[----:B------:R-:W-:Y:S01]  /*488d0*/  IADD3.X R99, PT, PT, R99, UR9, RZ, P5, !PT ;  /* 0x0000000963637c10 */ /* 0x000fe2000affe4ff */
[----:B0-----:R-:W-:-:S05]  /*488e0*/  @P4 IMAD.MOV.U32 R4, RZ, RZ, R138 ;  /* 0x000000ffff044224 */ /* 0x001fca00078e008a */
[----:B------:R0:W5:Y:S02]  /*488f0*/  @P4 LDG.E.U16 R64, desc[UR20][R4.64] ;  /* 0x0000001404404981 */ /* 0x000164000c1e1500 */
[----:B0-----:R-:W-:Y:S02]  /*48900*/  IMAD.MOV.U32 R4, RZ, RZ, R99 ;  /* 0x000000ffff047224 */ /* 0x001fe400078e0063 */
[----:B------:R-:W-:-:S05]  /*48910*/  IMAD.MOV.U32 R5, RZ, RZ, R0 ;  /* 0x000000ffff057224 */ /* 0x000fca00078e0000 */
[----:B------:R-:W-:-:S04]  /*48920*/  @P6 LOP3.LUT R5, R5, R4, RZ, 0x3c, !PT ;  /* 0x0000000405056212 */ /* 0x000fc800078e3cff */
[----:B------:R-:W-:-:S04]  /*48930*/  @P6 LOP3.LUT R4, R5, R4, RZ, 0x3c, !PT ;  /* 0x0000000405046212 */ /* 0x000fc800078e3cff */
[----:B------:R-:W-:-:S05]  /*48940*/  @P6 LOP3.LUT R5, R5, R4, RZ, 0x3c, !PT ;  /* 0x0000000405056212 */ /* 0x000fca00078e3cff */
[----:B------:R-:W4:Y:S04]  /*48950*/  @P6 LDG.E.U16 R140, desc[UR20][R4.64] ;  /* 0x00000014048c6981 */ /* 0x000f28000c1e1500 */
        /* <DEDUP_REMOVED lines=10> */
[----:B--2---:R-:W-:Y:S02]  /*48a00*/  IADD3.X R90, PT, PT, R90, UR9, RZ, P4, !PT ;  /* 0x000000095a5a7c10 */ /* 0x004fe4000a7fe4ff */
[----:B---3--:R-:W-:Y:S01]  /*48a10*/  IADD3.X R6, PT, PT, R6, UR9, RZ, P1, !PT ;  /* 0x0000000906067c10 */ /* 0x008fe20008ffe4ff */
[----:B----4-:R0:W-:Y:S04]  /*48a20*/  STL [R1+0x84], R140 ;  /* 0x0000848c01007387 */ /* 0x0101e80000100800 */
[----:B------:R-:W-:Y:S01]  /*48a30*/  STL [R1+0x1960], R23 ;  /* 0x0019601701007387 */ /* 0x000fe20000100800 */
[----:B0-----:R-:W-:-:S05]  /*48a40*/  IADD3 R140, P6, PT, R150, UR12, RZ ;  /* 0x0000000c968c7c10 */ /* 0x001fca000ffde0ff */
[----:B------:R0:W-:Y:S04]  /*48a50*/  STL [R1+0x750], R140 ;  /* 0x0007508c01007387 */ /* 0x0001e80000100800 */
[----:B------:R-:W-:Y:S04]  /*48a60*/  STL [R1+0x1954], R141 ;  /* 0x0019548d01007387 */ /* 0x000fe80000100800 */
[----:B------:R-:W-:Y:S01]  /*48a70*/  STL [R1+0x1968], R3 ;  /* 0x0019680301007387 */ /* 0x000fe20000100800 */
[----:B0-----:R-:W-:-:S03]  /*48a80*/  IADD3 R140, P4, PT, R138, UR12, RZ ;  /* 0x0000000c8a8c7c10 */ /* 0x001fc6000ff9e0ff */
[----:B------:R-:W-:Y:S04]  /*48a90*/  STL [R1+0x195c], R90 ;  /* 0x00195c5a01007387 */ /* 0x000fe80000100800 */
[----:B------:R-:W-:Y:S01]  /*48aa0*/  STL [R1+0x1964], R6 ;  /* 0x0019640601007387 */ /* 0x000fe20000100800 */
[----:B------:R-:W-:-:S03]  /*48ab0*/  IADD3.X R150, PT, PT, R139, UR14, RZ, P4, !PT ;  /* 0x0000000e8b967c10 */ /* 0x000fc6000a7fe4ff */
[----:B------:R0:W-:Y:S02]  /*48ac0*/  STL [R1+0x1e60], R140 ;  /* 0x001e608c01007387 */ /* 0x0001e40000100800 */
[----:B0-----:R-:W-:-:S05]  /*48ad0*/  IADD3.X R140, PT, PT, R151, UR14, RZ, P6, !PT ;  /* 0x0000000e978c7c10 */ /* 0x001fca000b7fe4ff */
[----:B------:R-:W-:Y:S04]  /*48ae0*/  STL [R1+0x230], R140 ;  /* 0x0002308c01007387 */ /* 0x000fe80000100800 */
[----:B------:R-:W2:Y:S04]  /*48af0*/  LDL.LU.64 R138, [R1+0x238] ;  /* 0x00023800018a7983 */ /* 0x000ea80000300a00 */
[----:B------:R0:W-:Y:S04]  /*48b00*/  STL [R1+0x234], R150 ;  /* 0x0002349601007387 */ /* 0x0001e80000100800 */
[----:B0-----:R-:W3:Y:S01]  /*48b10*/  LDL.LU.64 R150, [R1+0x760] ;  /* 0x0007600001967983 */ /* 0x001ee20000300a00 */
[----:B------:R-:W-:-:S02]  /*48b20*/  ISETP.GT.AND P1, PT, R2, 0x7b, PT ;  /* 0x0000007b0200780c */ /* 0x000fc40003f24270 */
[----:B------:R-:W-:Y:S02]  /*48b30*/  IADD3 R140, P4, PT, R4, UR12, RZ ;  /* 0x0000000c048c7c10 */ /* 0x000fe4000ff9e0ff */
[C---:B------:R-:W-:Y:S02]  /*48b40*/  ISETP.GT.AND P5, PT, R2.reuse, 0x7c, PT ;  /* 0x0000007c0200780c */ /* 0x040fe40003fa4270 */
[----:B------:R-:W-:Y:S01]  /*48b50*/  IADD3.X R4, PT, PT, R5, UR14, RZ, P4, !PT ;  /* 0x0000000e05047c10 */ /* 0x000fe2000a7fe4ff */
[----:B------:R0:W-:Y:S01]  /*48b60*/  STL [R1+0x1e64], R140 ;  /* 0x001e648c01007387 */ /* 0x0001e20000100800 */
[----:B------:R-:W-:Y:S02]  /*48b70*/  ISETP.GT.AND P6, PT, R2, 0x7d, PT ;  /* 0x0000007d0200780c */ /* 0x000fe40003fc4270 */
[----:B------:R-:W-:-:S03]  /*48b80*/  PRMT R65, RZ, 0x7610, R65 ;  /* 0x00007610ff417816 */ /* 0x000fc60000000041 */
[----:B------:R-:W-:Y:S01]  /*48b90*/  @P1 IMAD.MOV.U32 R5, RZ, RZ, R141 ;  /* 0x000000ffff051224 */ /* 0x000fe200078e008d */
[----:B0-----:R-:W4:Y:S04]  /*48ba0*/  LDL.LU R140, [R1+0x1970] ;  /* 0x00197000018c7983 */ /* 0x001f280000300800 */
[----:B------:R0:W-:Y:S01]  /*48bb0*/  STL [R1+0x758], R4 ;  /* 0x0007580401007387 */ /* 0x0001e20000100800 */
[----:B------:R-:W-:Y:S02]  /*48bc0*/  PRMT R19, RZ, 0x7610, R19 ;  /* 0x00007610ff137816 */ /* 0x000fe40000000013 */
[----:B------:R-:W-:Y:S01]  /*48bd0*/  PRMT R66, RZ, 0x7610, R66 ;  /* 0x00007610ff427816 */ /* 0x000fe20000000042 */
[----:B------:R-:W4:Y:S01]  /*48be0*/  LDL.LU R141, [R1+0x196c] ;  /* 0x00196c00018d7983 */ /* 0x000f220000300800 */
[----:B0-----:R-:W-:-:S05]  /*48bf0*/  @P1 IMAD.MOV.U32 R4, RZ, RZ, R91 ;  /* 0x000000ffff041224 */ /* 0x001fca00078e005b */
[----:B------:R0:W5:Y:S02]  /*48c00*/  @P1 LDG.E.U16 R65, desc[UR20][R4.64] ;  /* 0x0000001404411981 */ /* 0x000164000c1e1500 */
[----:B0-----:R-:W-:Y:S02]  /*48c10*/  @P5 IMAD.MOV.U32 R4, RZ, RZ, R23 ;  /* 0x000000ffff045224 */ /* 0x001fe400078e0017 */
[----:B------:R-:W-:Y:S02]  /*48c20*/  @P5 IMAD.MOV.U32 R5, RZ, RZ, R90 ;  /* 0x000000ffff055224 */ /* 0x000fe400078e005a */
[----:B------:R-:W4:Y:S04]  /*48c30*/  LDL.LU R90, [R1+0x1978] ;  /* 0x00197800015a7983 */ /* 0x000f280000300800 */
[----:B------:R0:W4:Y:S02]  /*48c40*/  @P5 LDG.E.U16 R19, desc[UR20][R4.64] ;  /* 0x0000001404135981 */ /* 0x000124000c1e1500 */
[----:B0-----:R-:W-:-:S02]  /*48c50*/  @P6 IMAD.MOV.U32 R4, RZ, RZ, R3 ;  /* 0x000000ffff046224 */ /* 0x001fc400078e0003 */
[----:B------:R-:W-:-:S05]  /*48c60*/  @P6 IMAD.MOV.U32 R5, RZ, RZ, R6 ;  /* 0x000000ffff056224 */ /* 0x000fca00078e0006 */
[----:B------:R0:W5:Y:S04]  /*48c70*/  @P6 LDG.E.U16 R66, desc[UR20][R4.64] ;  /* 0x0000001404426981 */ /* 0x000168000c1e1500 */
[----:B------:R-:W4:Y:S04]  /*48c80*/  LDL.LU.64 R4, [R1+0x3d0] ;  /* 0x0003d00001047983 */ /* 0x000f280000300a00 */
[----:B------:R-:W4:Y:S01]  /*48c90*/  LDL.LU R91, [R1+0x1974] ;  /* 0x00197400015b7983 */ /* 0x000f220000300800 */
[----:B--2---:R-:W-:-:S05]  /*48ca0*/  IADD3 R6, P6, PT, R138, UR12, RZ ;  /* 0x0000000c8a067c10 */ /* 0x004fca000ffde0ff */
[----:B------:R-:W-:Y:S01]  /*48cb0*/  STL [R1+0x1e54], R6 ;  /* 0x001e540601007387 */ /* 0x000fe20000100800 */
[----:B---3--:R-:W-:-:S05]  /*48cc0*/  IADD3 R3, P1, PT, R150, UR12, RZ ;  /* 0x0000000c96037c10 */ /* 0x008fca000ff3e0ff */
[----:B------:R1:W-:Y:S04]  /*48cd0*/  STL [R1+0x1e58], R3 ;  /* 0x001e580301007387 */ /* 0x0003e80000100800 */
[----:B------:R-:W2:Y:S01]  /*48ce0*/  LDL.LU R138, [R1+0x2880] ;  /* 0x00288000018a7983 */ /* 0x000ea20000300800 */
[----:B------:R-:W-:Y:S02]  /*48cf0*/  ISETP.GT.AND P4, PT, R2, 0x7e, PT ;  /* 0x0000007e0200780c */ /* 0x000fe40003f84270 */
[----:B------:R-:W-:Y:S02]  /*48d00*/  IADD3.X R23, PT, PT, R151, UR14, RZ, P1, !PT ;  /* 0x0000000e97177c10 */ /* 0x000fe40008ffe4ff */
[----:B-1----:R-:W-:Y:S02]  /*48d10*/  IADD3.X R3, PT, PT, R139, UR14, RZ, P6, !PT ;  /* 0x0000000e8b037c10 */ /* 0x002fe4000b7fe4ff */
[----:B------:R-:W3:Y:S01]  /*48d20*/  LDL.LU R139, [R1+0x1980] ;  /* 0x00198000018b7983 */ /* 0x000ee20000300800 */
[----:B----4-:R-:W-:-:S02]  /*48d30*/  IADD3 R140, P5, PT, R140, UR13, RZ ;  /* 0x0000000d8c8c7c10 */ /* 0x010fc4000ffbe0ff */
[----:B------:R-:W-:Y:S02]  /*48d40*/  ISETP.GT.AND P6, PT, R2, 0x7f, PT ;  /* 0x0000007f0200780c */ /* 0x000fe40003fc4270 */
[----:B------:R-:W-:Y:S02]  /*48d50*/  IADD3.X R141, PT, PT, R141, UR9, RZ, P5, !PT ;  /* 0x000000098d8d7c10 */ /* 0x000fe4000affe4ff */
[----:B------:R-:W-:Y:S01]  /*48d60*/  PRMT R67, RZ, 0x7610, R67 ;  /* 0x00007610ff437816 */ /* 0x000fe20000000043 */
[----:B------:R1:W-:Y:S01]  /*48d70*/  STL [R1+0x80], R19 ;  /* 0x0000801301007387 */ /* 0x0003e20000100800 */
[----:B------:R-:W-:-:S03]  /*48d80*/  IADD3 R90, P5, PT, R90, UR13, RZ ;  /* 0x0000000d5a5a7c10 */ /* 0x000fc6000ffbe0ff */
[----:B-1----:R-:W4:Y:S04]  /*48d90*/  LDL.LU R19, [R1+0x1988] ;  /* 0x0019880001137983 */ /* 0x002f280000300800 */
[----:B------:R1:W-:Y:S04]  /*48da0*/  STL [R1+0x238], R3 ;  /* 0x0002380301007387 */ /* 0x0003e80000100800 */
[----:B------:R-:W-:Y:S04]  /*48db0*/  STL [R1+0x1970], R140 ;  /* 0x0019708c01007387 */ /* 0x000fe80000100800 */
[----:B-1----:R-:W4:Y:S01]  /*48dc0*/  LDL.LU R3, [R1+0x1990] ;  /* 0x0019900001037983 */ /* 0x002f220000300800 */
[----:B------:R-:W-:-:S03]  /*48dd0*/  IADD3 R6, P1, PT, R4, UR12, RZ ;  /* 0x0000000c04067c10 */ /* 0x000fc6000ff3e0ff */
[----:B------:R1:W-:Y:S01]  /*48de0*/  STL [R1+0x760], R23 ;  /* 0x0007601701007387 */ /* 0x0003e20000100800 */
[----:B0-----:R-:W-:-:S03]  /*48df0*/  IADD3.X R4, PT, PT, R5, UR14, RZ, P1, !PT ;  /* 0x0000000e05047c10 */ /* 0x001fc60008ffe4ff */
[----:B------:R-:W4:Y:S04]  /*48e00*/  LDL.LU.64 R150, [R1+0x768] ;  /* 0x0007680001967983 */ /* 0x000f280000300a00 */
[----:B-1----:R-:W4:Y:S04]  /*48e10*/  LDL.LU R23, [R1+0x1984] ;  /* 0x0019840001177983 */ /* 0x002f280000300800 */
[----:B------:R0:W-:Y:S04]  /*48e20*/  STL [R1+0x1e5c], R6 ;  /* 0x001e5c0601007387 */ /* 0x0001e80000100800 */
[----:B------:R-:W-:Y:S01]  /*48e30*/  STL [R1+0x196c], R141 ;  /* 0x00196c8d01007387 */ /* 0x000fe20000100800 */
[----:B------:R-:W-:Y:S01]  /*48e40*/  @P4 IMAD.MOV.U32 R5, RZ, RZ, R141 ;  /* 0x000000ffff054224 */ /* 0x000fe200078e008d */
[----:B------:R-:W-:-:S02]  /*48e50*/  IADD3.X R91, PT, PT, R91, UR9, RZ, P5, !PT ;  /* 0x000000095b5b7c10 */ /* 0x000fc4000affe4ff */
[----:B0-----:R-:W4:Y:S04]  /*48e60*/  LDL.LU R6, [R1+0x198c] ;  /* 0x00198c0001067983 */ /* 0x001f280000300800 */
[----:B------:R-:W-:Y:S04]  /*48e70*/  STL [R1+0x1978], R90 ;  /* 0x0019785a01007387 */ /* 0x000fe80000100800 */
[----:B------:R0:W-:Y:S02]  /*48e80*/  STL [R1+0x3d0], R4 ;  /* 0x0003d00401007387 */ /* 0x0001e40000100800 */
[----:B0-----:R-:W-:-:S02]  /*48e90*/  @P4 IMAD.MOV.U32 R4, RZ, RZ, R140 ;  /* 0x000000ffff044224 */ /* 0x001fc400078e008c */
[----:B------:R0:W-:Y:S04]  /*48ea0*/  STL [R1+0x1974], R91 ;  /* 0x0019745b01007387 */ /* 0x0001e80000100800 */
[----:B------:R-:W4:Y:S01]  /*48eb0*/  LDL.LU.64 R140, [R1+0x3d8] ;  /* 0x0003d800018c7983 */ /* 0x000f220000300a00 */
[----:B--2---:R-:W-:-:S06]  /*48ec0*/  PRMT R138, RZ, 0x7610, R138 ;  /* 0x00007610ff8a7816 */ /* 0x004fcc000000008a */
[----:B------:R1:W2:Y:S02]  /*48ed0*/  @P4 LDG.E.U16 R138, desc[UR20][R4.64] ;  /* 0x00000014048a4981 */ /* 0x0002a4000c1e1500 */
[----:B-1----:R-:W-:Y:S02]  /*48ee0*/  @P6 IMAD.MOV.U32 R4, RZ, RZ, R90 ;  /* 0x000000ffff046224 */ /* 0x002fe400078e005a */
[----:B------:R-:W-:Y:S02]  /*48ef0*/  @P6 IMAD.MOV.U32 R5, RZ, RZ, R91 ;  /* 0x000000ffff056224 */ /* 0x000fe400078e005b */
[----:B0-----:R-:W2:Y:S04]  /*48f00*/  LDL.LU.64 R90, [R1+0x770] ;  /* 0x00077000015a7983 */ /* 0x001ea80000300a00 */
[----:B------:R0:W5:Y:S04]  /*48f10*/  @P6 LDG.E.U16 R67, desc[UR20][R4.64] ;  /* 0x0000001404436981 */ /* 0x000168000c1e1500 */
[----:B------:R-:W2:Y:S01]  /*48f20*/  LDL.LU R5, [R1+0x197c] ;  /* 0x00197c0001057983 */ /* 0x000ea20000300800 */
[----:B---3--:R-:W-:-:S05]  /*48f30*/  IADD3 R139, P5, PT, R139, UR13, RZ ;  /* 0x0000000d8b8b7c10 */ /* 0x008fca000ffbe0ff */
[----:B------:R-:W-:Y:S01]  /*48f40*/  STL [R1+0x1980], R139 ;  /* 0x0019808b01007387 */ /* 0x000fe20000100800 */
[----:B----4-:R-:W-:-:S05]  /*48f50*/  IADD3 R19, P4, PT, R19, UR13, RZ ;  /* 0x0000000d13137c10 */ /* 0x010fca000ff9e0ff */
[----:B------:R-:W-:Y:S01]  /*48f60*/  STL [R1+0x1988], R19 ;  /* 0x0019881301007387 */ /* 0x000fe20000100800 */
[----:B------:R-:W-:Y:S02]  /*48f70*/  IADD3 R3, P1, PT, R3, UR13, RZ ;  /* 0x0000000d03037c10 */ /* 0x000fe4000ff3e0ff */
[----:B0-----:R-:W-:-:S05]  /*48f80*/  IADD3 R4, P6, PT, R150, UR12, RZ ;  /* 0x0000000c96047c10 */ /* 0x001fca000ffde0ff */
[----:B------:R0:W-:Y:S01]  /*48f90*/  STL [R1+0x768], R4 ;  /* 0x0007680401007387 */ /* 0x0001e20000100800 */
[----:B------:R-:W-:Y:S02]  /*48fa0*/  IADD3.X R23, PT, PT, R23, UR9, RZ, P4, !PT ;  /* 0x0000000917177c10 */ /* 0x000fe4000a7fe4ff */
[----:B------:R-:W-:Y:S02]  /*48fb0*/  IADD3.X R6, PT, PT, R6, UR9, RZ, P1, !PT ;  /* 0x0000000906067c10 */ /* 0x000fe40008ffe4ff */
[----:B------:R-:W-:Y:S02]  /*48fc0*/  ISETP.GT.AND P1, PT, R2, 0x80, PT ;  /* 0x000000800200780c */ /* 0x000fe40003f24270 */
[----:B0-----:R-:W-:Y:S02]  /*48fd0*/  IADD3 R4, P4, PT, R140, UR12, RZ ;  /* 0x0000000c8c047c10 */ /* 0x001fe4000ff9e0ff */
[----:B------:R-:W-:Y:S02]  /*48fe0*/  PRMT R98, RZ, 0x7610, R98 ;  /* 0x00007610ff627816 */ /* 0x000fe40000000062 */
[----:B------:R-:W-:-:S02]  /*48ff0*/  PRMT R68, RZ, 0x7610, R68 ;  /* 0x00007610ff447816 */ /* 0x000fc40000000044 */
[----:B------:R-:W-:Y:S02]  /*49000*/  PRMT R0, RZ, 0x7610, R0 ;  /* 0x00007610ff007816 */ /* 0x000fe40000000000 */
[----:B--2---:R-:W-:-:S05]  /*49010*/  IADD3.X R5, PT, PT, R5, UR9, RZ, P5, !PT ;  /* 0x0000000905057c10 */ /* 0x004fca000affe4ff */
        /* <DEDUP_REMOVED lines=33> */
[----:B------:R0:W-:Y:S04]  /*49230*/  STL [R1+0x1e40], R3 ;  /* 0x001e400301007387 */ /* 0x0001e80000100800 */
[----:B0-----:R-:W3:Y:S01]  /*49240*/  LDL.LU R3, [R1+0x199c] ;  /* 0x00199c0001037983 */ /* 0x001ee20000300800 */
        /* <DEDUP_REMOVED lines=82> */
[----:B------:R-:W-:-:S05]  /*49770*/  @P5 IMAD.MOV.U32 R5, RZ, RZ, R98 ;  /* 0x000000ffff055224 */ /* 0x000fca00078e0062 */
[----:B------:R0:W4:Y:S02]  /*49780*/  @P5 LDG.E.U16 R20, desc[UR20][R4.64] ;  /* 0x0000001404145981 */ /* 0x000124000c1e1500 */
[----:B0-----:R-:W-:Y:S02]  /*49790*/  @P6 IMAD.MOV.U32 R4, RZ, RZ, R6 ;  /* 0x000000ffff046224 */ /* 0x001fe400078e0006 */
[----:B------:R-:W-:-:S05]  /*497a0*/  @P6 IMAD.MOV.U32 R5, RZ, RZ, R19 ;  /* 0x000000ffff056224 */ /* 0x000fca00078e0013 */
[----:B------:R0:W5:Y:S04]  /*497b0*/  @P6 LDG.E.U16 R71, desc[UR20][R4.64] ;  /* 0x0000001404476981 */ /* 0x000168000c1e1500 */
[----:B------:R-:W4:Y:S04]  /*497c0*/  LDL.LU.64 R4, [R1+0x430] ;  /* 0x0004300001047983 */ /* 0x000f280000300a00 */
[----:B------:R-:W4:Y:S01]  /*497d0*/  LDL.LU R98, [R1+0x19c8] ;  /* 0x0019c80001627983 */ /* 0x000f220000300800 */
[----:B------:R-:W-:Y:S02]  /*497e0*/  ISETP.GT.AND P4, PT, R2, 0x88, PT ;  /* 0x000000880200780c */ /* 0x000fe40003f84270 */
[----:B------:R-:W-:-:S02]  /*497f0*/  PRMT R90, RZ, 0x7610, R90 ;  /* 0x00007610ff5a7816 */ /* 0x000fc4000000005a */
[----:B--2---:R-:W-:-:S05]  /*49800*/  IADD3 R19, P6, PT, R138, UR12, RZ ;  /* 0x0000000c8a137c10 */ /* 0x004fca000ffde0ff */
[----:B------:R-:W-:Y:S04]  /*49810*/  STL [R1+0x1e2c], R19 ;  /* 0x001e2c1301007387 */ /* 0x000fe80000100800 */
[----:B------:R-:W2:Y:S01]  /*49820*/  LDL.LU R150, [R1+0x19c4] ;  /* 0x0019c40001967983 */ /* 0x000ea20000300800 */
[----:B---3--:R-:W-:-:S05]  /*49830*/  IADD3 R6, P1, PT, R140, UR12, RZ ;  /* 0x0000000c8c067c10 */ /* 0x008fca000ff3e0ff */
[----:B------:R1:W-:Y:S01]  /*49840*/  STL [R1+0x1e30], R6 ;  /* 0x001e300601007387 */ /* 0x0003e20000100800 */
[----:B------:R-:W-:-:S03]  /*49850*/  IADD3.X R23, PT, PT, R141, UR14, RZ, P1, !PT ;  /* 0x0000000e8d177c10 */ /* 0x000fc60008ffe4ff */
[----:B------:R-:W3:Y:S01]  /*49860*/  LDL.LU R138, [R1+0x19d0] ;  /* 0x0019d000018a7983 */ /* 0x000ee20000300800 */
[----:B----4-:R-:W-:Y:S02]  /*49870*/  IADD3 R91, P5, PT, R91, UR13, RZ ;  /* 0x0000000d5b5b7c10 */ /* 0x010fe4000ffbe0ff */
[----:B-1----:R-:W-:Y:S02]  /*49880*/  IADD3.X R6, PT, PT, R139, UR14, RZ, P6, !PT ;  /* 0x0000000e8b067c10 */ /* 0x002fe4000b7fe4ff */
[----:B------:R-:W-:Y:S01]  /*49890*/  IADD3.X R151, PT, PT, R151, UR9, RZ, P5, !PT ;  /* 0x0000000997977c10 */ /* 0x000fe2000affe4ff */
[----:B------:R1:W-:Y:S04]  /*498a0*/  STL [R1+0x6c], R20 ;  /* 0x00006c1401007387 */ /* 0x0003e80000100800 */
[----:B-1----:R-:W4:Y:S04]  /*498b0*/  LDL.LU R20, [R1+0x19d8] ;  /* 0x0019d80001147983 */ /* 0x002f280000300800 */
[----:B------:R1:W-:Y:S04]  /*498c0*/  STL [R1+0x418], R6 ;  /* 0x0004180601007387 */ /* 0x0003e80000100800 */
[----:B------:R-:W-:Y:S04]  /*498d0*/  STL [R1+0x19c0], R91 ;  /* 0x0019c05b01007387 */ /* 0x000fe80000100800 */
[----:B-1----:R-:W3:Y:S01]  /*498e0*/  LDL.LU R6, [R1+0x19e0] ;  /* 0x0019e00001067983 */ /* 0x002ee20000300800 */
[----:B------:R-:W-:-:S03]  /*498f0*/  IADD3 R19, P1, PT, R4, UR12, RZ ;  /* 0x0000000c04137c10 */ /* 0x000fc6000ff3e0ff */
[----:B------:R1:W-:Y:S01]  /*49900*/  STL [R1+0x790], R23 ;  /* 0x0007901701007387 */ /* 0x0003e20000100800 */
[----:B------:R-:W-:-:S03]  /*49910*/  IADD3 R98, P5, PT, R98, UR13, RZ ;  /* 0x0000000d62627c10 */ /* 0x000fc6000ffbe0ff */
[----:B------:R-:W3:Y:S01]  /*49920*/  LDL.LU.64 R140, [R1+0x798] ;  /* 0x00079800018c7983 */ /* 0x000ee20000300a00 */
[----:B0-----:R-:W-:-:S03]  /*49930*/  IADD3.X R4, PT, PT, R5, UR14, RZ, P1, !PT ;  /* 0x0000000e05047c10 */ /* 0x001fc60008ffe4ff */
[----:B------:R-:W3:Y:S04]  /*49940*/  LDL.LU R139, [R1+0x19cc] ;  /* 0x0019cc00018b7983 */ /* 0x000ee80000300800 */
[----:B------:R0:W-:Y:S04]  /*49950*/  STL [R1+0x1e34], R19 ;  /* 0x001e341301007387 */ /* 0x0001e80000100800 */
[----:B------:R-:W-:Y:S04]  /*49960*/  STL [R1+0x19bc], R151 ;  /* 0x0019bc9701007387 */ /* 0x000fe80000100800 */
[----:B-1----:R-:W3:Y:S01]  /*49970*/  LDL.LU R23, [R1+0x19d4] ;  /* 0x0019d40001177983 */ /* 0x002ee20000300800 */
[----:B------:R-:W-:-:S03]  /*49980*/  @P4 IMAD.MOV.U32 R5, RZ, RZ, R151 ;  /* 0x000000ffff054224 */ /* 0x000fc600078e0097 */
[----:B0-----:R-:W3:Y:S04]  /*49990*/  LDL.LU R19, [R1+0x19dc] ;  /* 0x0019dc0001137983 */ /* 0x001ee80000300800 */
[----:B------:R-:W-:Y:S04]  /*499a0*/  STL [R1+0x19c8], R98 ;  /* 0x0019c86201007387 */ /* 0x000fe80000100800 */
[----:B------:R0:W-:Y:S02]  /*499b0*/  STL [R1+0x430], R4 ;  /* 0x0004300401007387 */ /* 0x0001e40000100800 */
[----:B0-----:R-:W-:-:S05]  /*499c0*/  @P4 IMAD.MOV.U32 R4, RZ, RZ, R91 ;  /* 0x000000ffff044224 */ /* 0x001fca00078e005b */
[----:B------:R0:W3:Y:S01]  /*499d0*/  @P4 LDG.E.U16 R90, desc[UR20][R4.64] ;  /* 0x00000014045a4981 */ /* 0x0000e2000c1e1500 */
[----:B------:R-:W-:Y:S02]  /*499e0*/  ISETP.GT.AND P6, PT, R2, 0x89, PT ;  /* 0x000000890200780c */ /* 0x000fe40003fc4270 */
[----:B--2---:R-:W-:-:S05]  /*499f0*/  IADD3.X R150, PT, PT, R150, UR9, RZ, P5, !PT ;  /* 0x0000000996967c10 */ /* 0x004fca000affe4ff */
[----:B------:R-:W-:Y:S06]  /*49a00*/  STL [R1+0x19c4], R150 ;  /* 0x0019c49601007387 */ /* 0x000fec0000100800 */
[----:B0-----:R-:W-:Y:S01]  /*49a10*/  @P6 IMAD.MOV.U32 R5, RZ, RZ, R150 ;  /* 0x000000ffff056224 */ /* 0x001fe200078e0096 */
[----:B---3--:R0:W-:Y:S04]  /*49a20*/  STL [R1+0x68], R90 ;  /* 0x0000685a01007387 */ /* 0x0081e80000100800 */
[----:B0-----:R-:W2:Y:S04]  /*49a30*/  LDL.LU.64 R90, [R1+0x438] ;  /* 0x00043800015a7983 */ /* 0x001ea80000300a00 */
[----:B------:R-:W3:Y:S01]  /*49a40*/  LDL.LU.64 R150, [R1+0x7a0] ;  /* 0x0007a00001967983 */ /* 0x000ee20000300a00 */
[----:B------:R-:W-:Y:S01]  /*49a50*/  PRMT R72, RZ, 0x7610, R72 ;  /* 0x00007610ff487816 */ /* 0x000fe20000000048 */
[----:B------:R-:W-:Y:S01]  /*49a60*/  @P6 IMAD.MOV.U32 R4, RZ, RZ, R98 ;  /* 0x000000ffff046224 */ /* 0x000fe200078e0062 */
[----:B------:R-:W-:-:S02]  /*49a70*/  IADD3 R138, P5, PT, R138, UR13, RZ ;  /* 0x0000000d8a8a7c10 */ /* 0x000fc4000ffbe0ff */
[----:B----4-:R-:W-:Y:S02]  /*49a80*/  IADD3 R20, P4, PT, R20, UR13, RZ ;  /* 0x0000000d14147c10 */ /* 0x010fe4000ff9e0ff */
[----:B------:R0:W5:Y:S01]  /*49a90*/  @P6 LDG.E.U16 R72, desc[UR20][R4.64] ;  /* 0x0000001404486981 */ /* 0x000162000c1e1500 */
[----:B------:R-:W-:Y:S02]  /*49aa0*/  IADD3 R6, P1, PT, R6, UR13, RZ ;  /* 0x0000000d06067c10 */ /* 0x000fe4000ff3e0ff */
[----:B------:R-:W-:Y:S01]  /*49ab0*/  IADD3.X R139, PT, PT, R139, UR9, RZ, P5, !PT ;  /* 0x000000098b8b7c10 */ /* 0x000fe2000affe4ff */
[----:B------:R-:W-:Y:S01]  /*49ac0*/  STL [R1+0x19d0], R138 ;  /* 0x0019d08a01007387 */ /* 0x000fe20000100800 */
[----:B------:R-:W-:Y:S02]  /*49ad0*/  IADD3.X R23, PT, PT, R23, UR9, RZ, P4, !PT ;  /* 0x0000000917177c10 */ /* 0x000fe4000a7fe4ff */
[----:B0-----:R-:W-:Y:S01]  /*49ae0*/  IADD3 R4, P6, PT, R140, UR12, RZ ;  /* 0x0000000c8c047c10 */ /* 0x001fe2000ffde0ff */
[----:B------:R-:W-:Y:S01]  /*49af0*/  STL [R1+0x19d8], R20 ;  /* 0x0019d81401007387 */ /* 0x000fe20000100800 */
[----:B------:R-:W-:-:S03]  /*49b00*/  IADD3.X R19, PT, PT, R19, UR9, RZ, P1, !PT ;  /* 0x0000000913137c10 */ /* 0x000fc60008ffe4ff */
[----:B------:R2:W-:Y:S04]  /*49b10*/  STL [R1+0x798], R4 ;  /* 0x0007980401007387 */ /* 0x0005e80000100800 */
[----:B------:R-:W-:Y:S04]  /*49b20*/  STL [R1+0x19cc], R139 ;  /* 0x0019cc8b01007387 */ /* 0x000fe80000100800 */
[----:B------:R-:W-:Y:S04]  /*49b30*/  STL [R1+0x19e0], R6 ;  /* 0x0019e00601007387 */ /* 0x000fe80000100800 */
[----:B------:R-:W-:Y:S04]  /*49b40*/  STL [R1+0x19d4], R23 ;  /* 0x0019d41701007387 */ /* 0x000fe80000100800 */
[----:B------:R-:W-:Y:S01]  /*49b50*/  STL [R1+0x19dc], R19 ;  /* 0x0019dc1301007387 */ /* 0x000fe20000100800 */
[----:B------:R-:W-:-:S02]  /*49b60*/  ISETP.GT.AND P1, PT, R2, 0x8a, PT ;  /* 0x0000008a0200780c */ /* 0x000fc40003f24270 */
[----:B------:R-:W-:Y:S02]  /*49b70*/  ISETP.GT.AND P5, PT, R2, 0x8b, PT ;  /* 0x0000008b0200780c */ /* 0x000fe40003fa4270 */
[----:B------:R-:W-:Y:S02]  /*49b80*/  PRMT R99, RZ, 0x7610, R99 ;  /* 0x00007610ff637816 */ /* 0x000fe40000000063 */
[----:B------:R-:W-:Y:S02]  /*49b90*/  PRMT R73, RZ, 0x7610, R73 ;  /* 0x00007610ff497816 */ /* 0x000fe40000000049 */
[----:B------:R-:W-:Y:S02]  /*49ba0*/  PRMT R3, RZ, 0x7610, R3 ;  /* 0x00007610ff037816 */ /* 0x000fe40000000003 */
[----:B--2---:R-:W-:-:S05]  /*49bb0*/  IADD3 R4, P4, PT, R90, UR12, RZ ;  /* 0x0000000c5a047c10 */ /* 0x004fca000ff9e0ff */
[----:B------:R0:W-:Y:S01]  /*49bc0*/  STL [R1+0x1e24], R4 ;  /* 0x001e240401007387 */ /* 0x0001e20000100800 */
[----:B------:R-:W-:Y:S02]  /*49bd0*/  IADD3.X R5, PT, PT, R91, UR14, RZ, P4, !PT ;  /* 0x0000000e5b057c10 */ /* 0x000fe4000a7fe4ff */
[----:B0-----:R-:W-:-:S05]  /*49be0*/  IADD3.X R4, PT, PT, R141, UR14, RZ, P6, !PT ;  /* 0x0000000e8d047c10 */ /* 0x001fca000b7fe4ff */
[----:B------:R3:W-:Y:S04]  /*49bf0*/  STL [R1+0x438], R4 ;  /* 0x0004380401007387 */ /* 0x0007e80000100800 */
[----:B------:R-:W2:Y:S04]  /*49c00*/  LDL.LU.64 R90, [R1+0x448] ;  /* 0x00044800015a7983 */ /* 0x000ea80000300a00 */
[----:B------:R0:W-:Y:S01]  /*49c10*/  STL [R1+0x43c], R5 ;  /* 0x00043c0501007387 */ /* 0x0001e20000100800 */
[----:B---3--:R-:W-:-:S03]  /*49c20*/  IADD3 R4, P4, PT, R150, UR12, RZ ;  /* 0x0000000c96047c10 */ /* 0x008fc6000ff9e0ff */
[----:B------:R-:W3:Y:S04]  /*49c30*/  LDL.LU.64 R140, [R1+0x7a8] ;  /* 0x0007a800018c7983 */ /* 0x000ee80000300a00 */
[----:B------:R-:W4:Y:S04]  /*49c40*/  LDL.LU R98, [R1+0x19e8] ;  /* 0x0019e80001627983 */ /* 0x000f280000300800 */
[----:B------:R1:W-:Y:S01]  /*49c50*/  STL [R1+0x1e28], R4 ;  /* 0x001e280401007387 */ /* 0x0003e20000100800 */
[----:B------:R-:W-:Y:S01]  /*49c60*/  ISETP.GT.AND P6, PT, R2, 0x8c, PT ;  /* 0x0000008c0200780c */ /* 0x000fe20003fc4270 */
[----:B0-----:R-:W-:Y:S01]  /*49c70*/  @P1 IMAD.MOV.U32 R5, RZ, RZ, R139 ;  /* 0x000000ffff051224 */ /* 0x001fe200078e008b */
[----:B-1----:R-:W-:-:S05]  /*49c80*/  IADD3.X R4, PT, PT, R151, UR14, RZ, P4, !PT ;  /* 0x0000000e97047c10 */ /* 0x002fca000a7fe4ff */
        /* <DEDUP_REMOVED lines=13> */
[----:B------:R-:W3:Y:S04]  /*49d60*/  LDL.LU R139, [R1+0x19f0] ;  /* 0x0019f000018b7983 */ /* 0x000ee80000300800 */
[----:B----4-:R0:W-:Y:S04]  /*49d70*/  STL [R1+0x60], R3 ;  /* 0x0000600301007387 */ /* 0x0101e80000100800 */
[----:B------:R-:W-:Y:S04]  /*49d80*/  STL [R1+0x1e18], R6 ;  /* 0x001e180601007387 */ /* 0x000fe80000100800 */
[----:B------:R-:W4:Y:S01]  /*49d90*/  LDL.LU R150, [R1+0x19ec] ;  /* 0x0019ec0001967983 */ /* 0x000f220000300800 */
[----:B0-----:R-:W-:-:S05]  /*49da0*/  IADD3 R3, P1, PT, R140, UR12, RZ ;  /* 0x0000000c8c037c10 */ /* 0x001fca000ff3e0ff */
[----:B------:R0:W-:Y:S02]  /*49db0*/  STL [R1+0x1e1c], R3 ;  /* 0x001e1c0301007387 */ /* 0x0001e40000100800 */
[----:B0-----:R-:W-:Y:S02]  /*49dc0*/  IADD3.X R3, PT, PT, R91, UR14, RZ, P6, !PT ;  /* 0x0000000e5b037c10 */ /* 0x001fe4000b7fe4ff */
[----:B------:R-:W4:Y:S01]  /*49dd0*/  LDL.LU.64 R90, [R1+0x2868] ;  /* 0x00286800015a7983 */ /* 0x000f220000300a00 */
[----:B------:R-:W-:Y:S02]  /*49de0*/  IADD3 R98, P5, PT, R98, UR13, RZ ;  /* 0x0000000d62627c10 */ /* 0x000fe4000ffbe0ff */
[----:B------:R-:W-:Y:S01]  /*49df0*/  IADD3.X R20, PT, PT, R141, UR14, RZ, P1, !PT ;  /* 0x0000000e8d147c10 */ /* 0x000fe20008ffe4ff */
[----:B------:R-:W4:Y:S01]  /*49e00*/  LDL.LU R23, [R1+0x19f8] ;  /* 0x0019f80001177983 */ /* 0x000f220000300800 */
[----:B------:R-:W-:-:S03]  /*49e10*/  ISETP.GT.AND P4, PT, R2, 0x8d, PT ;  /* 0x0000008d0200780c */ /* 0x000fc60003f84270 */
        /* <DEDUP_REMOVED lines=9> */
[----:B--2---:R-:W-:Y:S02]  /*49eb0*/  IADD3.X R99, PT, PT, R99, UR9, RZ, P5, !PT ;  /* 0x0000000963637c10 */ /* 0x004fe4000affe4ff */
[----:B---3--:R-:W-:Y:S02]  /*49ec0*/  IADD3 R6, P1, PT, R4, UR12, RZ ;  /* 0x0000000c04067c10 */ /* 0x008fe4000ff3e0ff */
[----:B------:R-:W-:-:S03]  /*49ed0*/  IADD3 R139, P5, PT, R139, UR13, RZ ;  /* 0x0000000d8b8b7c10 */ /* 0x000fc6000ffbe0ff */
[----:B------:R1:W-:Y:S01]  /*49ee0*/  STL [R1+0x1e20], R6 ;  /* 0x001e200601007387 */ /* 0x0003e20000100800 */
[----:B------:R-:W-:-:S03]  /*49ef0*/  IADD3.X R4, PT, PT, R5, UR14, RZ, P1, !PT ;  /* 0x0000000e05047c10 */ /* 0x000fc60008ffe4ff */
[----:B------:R-:W-:Y:S04]  /*49f00*/  STL [R1+0x19e4], R99 ;  /* 0x0019e46301007387 */ /* 0x000fe80000100800 */
[----:B0-----:R-:W2:Y:S01]  /*49f10*/  LDL.LU R20, [R1+0x19fc] ;  /* 0x0019fc0001147983 */ /* 0x001ea20000300800 */
[----:B------:R-:W-:-:S03]  /*49f20*/  @P4 IMAD.MOV.U32 R5, RZ, RZ, R99 ;  /* 0x000000ffff054224 */ /* 0x000fc600078e0063 */
[----:B-1----:R-:W3:Y:S04]  /*49f30*/  LDL.LU R6, [R1+0x1a04] ;  /* 0x001a040001067983 */ /* 0x002ee80000300800 */
[----:B------:R-:W-:Y:S01]  /*49f40*/  STL [R1+0x19f0], R139 ;  /* 0x0019f08b01007387 */ /* 0x000fe20000100800 */
[----:B----4-:R-:W-:-:S03]  /*49f50*/  IADD3.X R150, PT, PT, R150, UR9, RZ, P5, !PT ;  /* 0x0000000996967c10 */ /* 0x010fc6000affe4ff */
[----:B------:R0:W-:Y:S04]  /*49f60*/  STL [R1+0x460], R4 ;  /* 0x0004600401007387 */ /* 0x0001e80000100800 */
[----:B------:R1:W-:Y:S01]  /*49f70*/  STL [R1+0x19ec], R150 ;  /* 0x0019ec9601007387 */ /* 0x0003e20000100800 */
[----:B0-----:R-:W-:-:S03]  /*49f80*/  @P4 IMAD.MOV.U32 R4, RZ, RZ, R98 ;  /* 0x000000ffff044224 */ /* 0x001fc600078e0062 */
[----:B------:R-:W4:Y:S04]  /*49f90*/  LDL.LU.64 R98, [R1+0x468] ;  /* 0x0004680001627983 */ /* 0x000f280000300a00 */
[----:B------:R0:W5:Y:S01]  /*49fa0*/  @P4 LDG.E.U16 R74, desc[UR20][R4.64] ;  /* 0x00000014044a4981 */ /* 0x000162000c1e1500 */
[----:B------:R-:W-:Y:S01]  /*49fb0*/  PRMT R91, RZ, 0x7610, R91 ;  /* 0x00007610ff5b7816 */ /* 0x000fe2000000005b */
[----:B0-----:R-:W-:Y:S02]  /*49fc0*/  @P6 IMAD.MOV.U32 R4, RZ, RZ, R139 ;  /* 0x000000ffff046224 */ /* 0x001fe400078e008b */
[----:B------:R-:W-:Y:S02]  /*49fd0*/  @P6 IMAD.MOV.U32 R5, RZ, RZ, R150 ;  /* 0x000000ffff056224 */ /* 0x000fe400078e0096 */
[----:B-1----:R-:W4:Y:S04]  /*49fe0*/  LDL.LU.64 R150, [R1+0x7b8] ;  /* 0x0007b80001967983 */ /* 0x002f280000300a00 */
[----:B------:R0:W4:Y:S01]  /*49ff0*/  @P6 LDG.E.U16 R91, desc[UR20][R4.64] ;  /* 0x00000014045b6981 */ /* 0x000122000c1e1500 */
[----:B------:R-:W-:-:S02]  /*4a000*/  IADD3 R23, P5, PT, R23, UR13, RZ ;  /* 0x0000000d17177c10 */ /* 0x000fc4000ffbe0ff */
[----:B------:R-:W-:Y:S02]  /*4a010*/  IADD3 R19, P4, PT, R19, UR13, RZ ;  /* 0x0000000d13137c10 */ /* 0x000fe4000ff9e0ff */
[----:B------:R-:W-:Y:S01]  /*4a020*/  IADD3 R3, P1, PT, R3, UR13, RZ ;  /* 0x0000000d03037c10 */ /* 0x000fe2000ff3e0ff */
[----:B------:R-:W-:Y:S01]  /*4a030*/  STL [R1+0x19f8], R23 ;  /* 0x0019f81701007387 */ /* 0x000fe20000100800 */
[----:B0-----:R-:W-:-:S03]  /*4a040*/  IADD3 R4, P6, PT, R140, UR12, RZ ;  /* 0x0000000c8c047c10 */ /* 0x001fc6000ffde0ff */
[----:B------:R-:W-:Y:S01]  /*4a050*/  STL [R1+0x1a00], R19 ;  /* 0x001a001301007387 */ /* 0x000fe20000100800 */
[----:B------:R-:W-:-:S03]  /*4a060*/  IADD3.X R138, PT, PT, R138, UR9, RZ, P5, !PT ;  /* 0x000000098a8a7c10 */ /* 0x000fc6000affe4ff */
[----:B------:R4:W-:Y:S04]  /*4a070*/  STL [R1+0x7b0], R4 ;  /* 0x0007b00401007387 */ /* 0x0009e80000100800 */
[----:B------:R-:W-:Y:S04]  /*4a080*/  STL [R1+0x19f4], R138 ;  /* 0x0019f48a01007387 */ /* 0x000fe80000100800 */
[----:B------:R-:W-:Y:S01]  /*4a090*/  STL [R1+0x1a08], R3 ;  /* 0x001a080301007387 */ /* 0x000fe20000100800 */
[----:B------:R-:W-:Y:S02]  /*4a0a0*/  ISETP.GT.AND P5, PT, R2, 0x90, PT ;  /* 0x000000900200780c */ /* 0x000fe40003fa4270 */
[----:B------:R-:W-:-:S02]  /*4a0b0*/  PRMT R75, RZ, 0x7610, R75 ;  /* 0x00007610ff4b7816 */ /* 0x000fc4000000004b */
[----:B------:R-:W-:Y:S02]  /*4a0c0*/  PRMT R15, RZ, 0x7610, R15 ;  /* 0x00007610ff0f7816 */ /* 0x000fe4000000000f */
[----:B------:R-:W-:Y:S02]  /*4a0d0*/  PRMT R76, RZ, 0x7610, R76 ;  /* 0x00007610ff4c7816 */ /* 0x000fe4000000004c */
[----:B--2---:R-:W-:Y:S02]  /*4a0e0*/  IADD3.X R20, PT, PT, R20, UR9, RZ, P4, !PT ;  /* 0x0000000914147c10 */ /* 0x004fe4000a7fe4ff */
[----:B---3--:R-:W-:-:S03]  /*4a0f0*/  IADD3.X R6, PT, PT, R6, UR9, RZ, P1, !PT ;  /* 0x0000000906067c10 */ /* 0x008fc60008ffe4ff */
[----:B------:R-:W-:Y:S04]  /*4a100*/  STL [R1+0x19fc], R20 ;  /* 0x0019fc1401007387 */ /* 0x000fe80000100800 */
[----:B------:R-:W-:Y:S01]  /*4a110*/  STL [R1+0x1a04], R6 ;  /* 0x001a040601007387 */ /* 0x000fe20000100800 */
[----:B------:R-:W-:Y:S02]  /*4a120*/  ISETP.GT.AND P1, PT, R2, 0x8f, PT ;  /* 0x0000008f0200780c */ /* 0x000fe40003f24270 */
[----:B----4-:R-:W-:-:S05]  /*4a130*/  IADD3 R4, P4, PT, R98, UR12, RZ ;  /* 0x0000000c62047c10 */ /* 0x010fca000ff9e0ff */
[----:B------:R0:W-:Y:S01]  /*4a140*/  STL [R1+0x1e10], R4 ;  /* 0x001e100401007387 */ /* 0x0001e20000100800 */
[----:B------:R-:W-:Y:S02]  /*4a150*/  IADD3.X R5, PT, PT, R99, UR14, RZ, P4, !PT ;  /* 0x0000000e63057c10 */ /* 0x000fe4000a7fe4ff */
[----:B0-----:R-:W-:-:S05]  /*4a160*/  IADD3.X R4, PT, PT, R141, UR14, RZ, P6, !PT ;  /* 0x0000000e8d047c10 */ /* 0x001fca000b7fe4ff */
[----:B------:R0:W-:Y:S04]  /*4a170*/  STL [R1+0x468], R4 ;  /* 0x0004680401007387 */ /* 0x0001e80000100800 */
[----:B------:R-:W2:Y:S04]  /*4a180*/  LDL.LU.64 R98, [R1+0x478] ;  /* 0x0004780001627983 */ /* 0x000ea80000300a00 */
[----:B------:R1:W-:Y:S01]  /*4a190*/  STL [R1+0x46c], R5 ;  /* 0x00046c0501007387 */ /* 0x0003e20000100800 */
[----:B0-----:R-:W-:-:S03]  /*4a1a0*/  IADD3 R4, P4, PT, R150, UR12, RZ ;  /* 0x0000000c96047c10 */ /* 0x001fc6000ff9e0ff */
[----:B------:R-:W3:Y:S04]  /*4a1b0*/  LDL.LU.64 R140, [R1+0x7c0] ;  /* 0x0007c000018c7983 */ /* 0x000ee80000300a00 */
[----:B------:R0:W-:Y:S01]  /*4a1c0*/  STL [R1+0x5c], R91 ;  /* 0x00005c5b01007387 */ /* 0x0001e20000100800 */
[----:B------:R-:W-:Y:S01]  /*4a1d0*/  ISETP.GT.AND P6, PT, R2, 0x91, PT ;  /* 0x000000910200780c */ /* 0x000fe20003fc4270 */
[----:B-1----:R-:W-:Y:S02]  /*4a1e0*/  @P1 IMAD.MOV.U32 R5, RZ, RZ, R138 ;  /* 0x000000ffff051224 */ /* 0x002fe400078e008a */
[----:B0-----:R-:W4:Y:S04]  /*4a1f0*/  LDL.LU R91, [R1+0x1a10] ;  /* 0x001a1000015b7983 */ /* 0x001f280000300800 */
[----:B------:R0:W-:Y:S02]  /*4a200*/  STL [R1+0x1e14], R4 ;  /* 0x001e140401007387 */ /* 0x0001e40000100800 */
[----:B0-----:R-:W-:-:S05]  /*4a210*/  IADD3.X R4, PT, PT, R151, UR14, RZ, P4, !PT ;  /* 0x0000000e97047c10 */ /* 0x001fca000a7fe4ff */
[----:B------:R0:W-:Y:S04]  /*4a220*/  STL [R1+0x7b8], R4 ;  /* 0x0007b80401007387 */ /* 0x0001e80000100800 */
[----:B------:R-:W4:Y:S01]  /*4a230*/  LDL.LU.64 R150, [R1+0x490] ;  /* 0x0004900001967983 */ /* 0x000f220000300a00 */
        /* <DEDUP_REMOVED lines=8> */
[----:B------:R-:W4:Y:S04]  /*4a2c0*/  LDL.LU R5, [R1+0x1a0c] ;  /* 0x001a0c0001057983 */ /* 0x000f280000300800 */
[----:B------:R-:W4:Y:S01]  /*4a2d0*/  LDL.LU R20, [R1+0x1a18] ;  /* 0x001a180001147983 */ /* 0x000f220000300800 */
[----:B------:R-:W-:Y:S02]  /*4a2e0*/  ISETP.GT.AND P4, PT, R2, 0x92, PT ;  /* 0x000000920200780c */ /* 0x000fe40003f84270 */
[----:B------:R-:W-:-:S02]  /*4a2f0*/  PRMT R90, RZ, 0x7610, R90 ;  /* 0x00007610ff5a7816 */ /* 0x000fc4000000005a */
[----:B--2---:R-:W-:-:S05]  /*4a300*/  IADD3 R4, P6, PT, R98, UR12, RZ ;  /* 0x0000000c62047c10 */ /* 0x004fca000ffde0ff */
[----:B------:R-:W-:Y:S01]  /*4a310*/  STL [R1+0x1e04], R4 ;  /* 0x001e040401007387 */ /* 0x000fe20000100800 */
[----:B---3--:R-:W-:-:S03]  /*4a320*/  IADD3 R3, P1, PT, R140, UR12, RZ ;  /* 0x0000000c8c037c10 */ /* 0x008fc6000ff3e0ff */
[----:B------:R-:W2:Y:S04]  /*4a330*/  LDL.LU R139, [R1+0x1a14] ;  /* 0x001a1400018b7983 */ /* 0x000ea80000300800 */
[----:B------:R0:W-:Y:S01]  /*4a340*/  STL [R1+0x1e08], R3 ;  /* 0x001e080301007387 */ /* 0x0001e20000100800 */
[----:B------:R-:W-:Y:S02]  /*4a350*/  IADD3.X R6, PT, PT, R141, UR14, RZ, P1, !PT ;  /* 0x0000000e8d067c10 */ /* 0x000fe40008ffe4ff */
[----:B----4-:R-:W-:Y:S02]  /*4a360*/  IADD3 R91, P5, PT, R91, UR13, RZ ;  /* 0x0000000d5b5b7c10 */ /* 0x010fe4000ffbe0ff */
[----:B0-----:R-:W-:Y:S02]  /*4a370*/  IADD3.X R3, PT, PT, R99, UR14, RZ, P6, !PT ;  /* 0x0000000e63037c10 */ /* 0x001fe4000b7fe4ff */
[----:B------:R-:W3:Y:S04]  /*4a380*/  LDL.LU.64 R98, [R1+0x2860] ;  /* 0x0028600001627983 */ /* 0x000ee80000300a00 */
[----:B------:R-:W4:Y:S01]  /*4a390*/  LDL.LU R23, [R1+0x1a20] ;  /* 0x001a200001177983 */ /* 0x000f220000300800 */
[----:B------:R-:W-:-:S03]  /*4a3a0*/  IADD3 R4, P1, PT, R150, UR12, RZ ;  /* 0x0000000c96047c10 */ /* 0x000fc6000ff3e0ff */
[----:B------:R0:W-:Y:S04]  /*4a3b0*/  STL [R1+0x58], R15 ;  /* 0x0000580f01007387 */ /* 0x0001e80000100800 */
[----:B0-----:R-:W3:Y:S04]  /*4a3c0*/  LDL.LU R15, [R1+0x1a28] ;  /* 0x001a2800010f7983 */ /* 0x001ee80000300800 */
[----:B------:R0:W-:Y:S04]  /*4a3d0*/  STL [R1+0x478], R3 ;  /* 0x0004780301007387 */ /* 0x0001e80000100800 */
[----:B------:R-:W-:Y:S04]  /*4a3e0*/  STL [R1+0x1a10], R91 ;  /* 0x001a105b01007387 */ /* 0x000fe80000100800 */
[----:B0-----:R-:W3:Y:S01]  /*4a3f0*/  LDL.LU R3, [R1+0x1a30] ;  /* 0x001a300001037983 */ /* 0x001ee20000300800 */
[----:B------:R-:W-:-:S03]  /*4a400*/  IADD3.X R5, PT, PT, R5, UR9, RZ, P5, !PT ;  /* 0x0000000905057c10 */ /* 0x000fc6000affe4ff */
[----:B------:R-:W-:Y:S04]  /*4a410*/  STL [R1+0x7c0], R6 ;  /* 0x0007c00601007387 */ /* 0x000fe80000100800 */
[----:B------:R-:W3:Y:S01]  /*4a420*/  LDL.LU.64 R140, [R1+0x7c8] ;  /* 0x0007c800018c7983 */ /* 0x000ee20000300a00 */
[----:B------:R-:W-:-:S03]  /*4a430*/  IADD3 R20, P5, PT, R20, UR13, RZ ;  /* 0x0000000d14147c10 */ /* 0x000fc6000ffbe0ff */
[----:B------:R-:W3:Y:S04]  /*4a440*/  LDL.LU R138, [R1+0x1a1c] ;  /* 0x001a1c00018a7983 */ /* 0x000ee80000300800 */
[----:B------:R0:W-:Y:S04]  /*4a450*/  STL [R1+0x1e0c], R4 ;  /* 0x001e0c0401007387 */ /* 0x0001e80000100800 */
[----:B------:R-:W-:Y:S04]  /*4a460*/  STL [R1+0x1a0c], R5 ;  /* 0x001a0c0501007387 */ /* 0x000fe80000100800 */
[----:B------:R-:W3:Y:S01]  /*4a470*/  LDL.LU R19, [R1+0x1a24] ;  /* 0x001a240001137983 */ /* 0x000ee20000300800 */
[----:B0-----:R-:W-:-:S03]  /*4a480*/  IADD3.X R4, PT, PT, R151, UR14, RZ, P1, !PT ;  /* 0x0000000e97047c10 */ /* 0x001fc60008ffe4ff */
[----:B------:R-:W3:Y:S04]  /*4a490*/  LDL.LU R6, [R1+0x1a2c] ;  /* 0x001a2c0001067983 */ /* 0x000ee80000300800 */
[----:B------:R-:W3:Y:S04]  /*4a4a0*/  LDL.LU.64 R150, [R1+0x2858] ;  /* 0x0028580001967983 */ /* 0x000ee80000300a00 */
        /* <DEDUP_REMOVED lines=8> */
[----:B------:R-:W-:Y:S01]  /*4a530*/  STL [R1+0x1a14], R139 ;  /* 0x001a148b01007387 */ /* 0x000fe20000100800 */
[----:B------:R-:W-:-:S05]  /*4a540*/  @P6 IMAD.MOV.U32 R5, RZ, RZ, R139 ;  /* 0x000000ffff056224 */ /* 0x000fca00078e008b */
[----:B------:R0:W5:Y:S04]  /*4a550*/  @P6 LDG.E.U16 R77, desc[UR20][R4.64] ;  /* 0x00000014044d6981 */ /* 0x000168000c1e1500 */
[----:B---3--:R1:W-:Y:S04]  /*4a560*/  STL [R1+0x54], R90 ;  /* 0x0000545a01007387 */ /* 0x0083e80000100800 */
[----:B-1----:R-:W2:Y:S04]  /*4a570*/  LDL.LU.64 R90, [R1+0x498] ;  /* 0x00049800015a7983 */ /* 0x002ea80000300a00 */
[----:B------:R-:W3:Y:S01]  /*4a580*/  LDL.LU.64 R4, [R1+0x7d0] ;  /* 0x0007d00001047983 */ /* 0x000ee20000300a00 */
[----:B----4-:R-:W-:-:S02]  /*4a590*/  IADD3 R23, P5, PT, R23, UR13, RZ ;  /* 0x0000000d17177c10 */ /* 0x010fc4000ffbe0ff */
[----:B------:R-:W-:Y:S02]  /*4a5a0*/  IADD3 R15, P4, PT, R15, UR13, RZ ;  /* 0x0000000d0f0f7c10 */ /* 0x000fe4000ff9e0ff */
[----:B------:R-:W-:Y:S02]  /*4a5b0*/  IADD3 R20, P6, PT, R140, UR12, RZ ;  /* 0x0000000c8c147c10 */ /* 0x000fe4000ffde0ff */
[----:B------:R-:W-:Y:S01]  /*4a5c0*/  IADD3 R3, P1, PT, R3, UR13, RZ ;  /* 0x0000000d03037c10 */ /* 0x000fe2000ff3e0ff */
[----:B------:R-:W-:Y:S01]  /*4a5d0*/  STL [R1+0x1a20], R23 ;  /* 0x001a201701007387 */ /* 0x000fe20000100800 */
[----:B------:R-:W-:Y:S02]  /*4a5e0*/  IADD3.X R138, PT, PT, R138, UR9, RZ, P5, !PT ;  /* 0x000000098a8a7c10 */ /* 0x000fe4000affe4ff */
[----:B------:R-:W-:Y:S01]  /*4a5f0*/  IADD3.X R19, PT, PT, R19, UR9, RZ, P4, !PT ;  /* 0x0000000913137c10 */ /* 0x000fe2000a7fe4ff */
[----:B------:R-:W-:Y:S01]  /*4a600*/  STL [R1+0x1a28], R15 ;  /* 0x001a280f01007387 */ /* 0x000fe20000100800 */
[----:B------:R-:W-:-:S03]  /*4a610*/  IADD3.X R6, PT, PT, R6, UR9, RZ, P1, !PT ;  /* 0x0000000906067c10 */ /* 0x000fc60008ffe4ff */
[----:B------:R2:W-:Y:S01]  /*4a620*/  STL [R1+0x7c8], R20 ;  /* 0x0007c81401007387 */ /* 0x0005e20000100800 */
[----:B------:R-:W-:-:S03]  /*4a630*/  IADD3.X R139, PT, PT, R141, UR14, RZ, P6, !PT ;  /* 0x0000000e8d8b7c10 */ /* 0x000fc6000b7fe4ff */
[----:B------:R-:W-:Y:S01]  /*4a640*/  STL [R1+0x1a1c], R138 ;  /* 0x001a1c8a01007387 */ /* 0x000fe20000100800 */
[----:B------:R-:W-:-:S03]  /*4a650*/  ISETP.GT.AND P1, PT, R2, 0x94, PT ;  /* 0x000000940200780c */ /* 0x000fc60003f24270 */
        /* <DEDUP_REMOVED lines=11> */
[----:B-1----:R-:W-:-:S03]  /*4a710*/  IADD3.X R20, PT, PT, R91, UR14, RZ, P4, !PT ;  /* 0x0000000e5b147c10 */ /* 0x002fc6000a7fe4ff */
[----:B------:R-:W2:Y:S01]  /*4a720*/  LDL.LU.64 R90, [R1+0x4a8] ;  /* 0x0004a800015a7983 */ /* 0x000ea20000300a00 */
[----:B---3--:R-:W-:-:S03]  /*4a730*/  IADD3 R139, P4, PT, R4, UR12, RZ ;  /* 0x0000000c048b7c10 */ /* 0x008fc6000ff9e0ff */
[----:B------:R1:W-:Y:S01]  /*4a740*/  STL [R1+0x49c], R20 ;  /* 0x00049c1401007387 */ /* 0x0003e20000100800 */
[----:B0-----:R-:W-:-:S03]  /*4a750*/  IADD3.X R4, PT, PT, R5, UR14, RZ, P4, !PT ;  /* 0x0000000e05047c10 */ /* 0x001fc6000a7fe4ff */
[----:B------:R-:W3:Y:S01]  /*4a760*/  LDL.LU.64 R140, [R1+0x7d8] ;  /* 0x0007d800018c7983 */ /* 0x000ee20000300a00 */
[----:B------:R-:W-:-:S03]  /*4a770*/  @P1 IMAD.MOV.U32 R5, RZ, RZ, R138 ;  /* 0x000000ffff051224 */ /* 0x000fc600078e008a */
[----:B-1----:R-:W4:Y:S04]  /*4a780*/  LDL.LU R20, [R1+0x1a38] ;  /* 0x001a380001147983 */ /* 0x002f280000300800 */
[----:B------:R-:W-:Y:S04]  /*4a790*/  STL [R1+0x1e00], R139 ;  /* 0x001e008b01007387 */ /* 0x000fe80000100800 */
        /* <DEDUP_REMOVED lines=51> */
[C---:B------:R-:W-:Y:S02]  /*4aad0*/  @P6 LOP3.LUT R4, R5.reuse, R4, RZ, 0x3c, !PT ;  /* 0x0000000405046212 */ /* 0x040fe400078e3cff */
[----:B------:R-:W-:Y:S02]  /*4aae0*/  PRMT R91, RZ, 0x7610, R91 ;  /* 0x00007610ff5b7816 */ /* 0x000fe4000000005b */
        /* <DEDUP_REMOVED lines=15> */
[----:B--2---:R-:W-:-:S02]  /*4abe0*/  IADD3.X R19, PT, PT, R19, UR9, RZ, P4, !PT ;  /* 0x0000000913137c10 */ /* 0x004fc4000a7fe4ff */
[----:B---3--:R-:W-:Y:S02]  /*4abf0*/  IADD3.X R6, PT, PT, R6, UR9, RZ, P1, !PT ;  /* 0x0000000906067c10 */ /* 0x008fe40008ffe4ff */
[----:B------:R-:W-:Y:S01]  /*4ac00*/  ISETP.GT.AND P1, PT, R2, 0x99, PT ;  /* 0x000000990200780c */ /* 0x000fe20003f24270 */
        /* <DEDUP_REMOVED lines=21> */
[----:B------:R0:W-:Y:S01]  /*4ad60*/  STL [R1+0x7e8], R4 ;  /* 0x0007e80401007387 */ /* 0x0001e20000100800 */
[----:B------:R-:W-:-:S02]  /*4ad70*/  ISETP.GT.AND P6, PT, R2, 0x9b, PT ;  /* 0x0000009b0200780c */ /* 0x000fc40003fc4270 */
[----:B------:R-:W-:Y:S01]  /*4ad80*/  PRMT R81, RZ, 0x7610, R81 ;  /* 0x00007610ff517816 */ /* 0x000fe20000000051 */
[----:B------:R-:W4:Y:S01]  /*4ad90*/  LDL.LU R139, [R1+0x1a5c] ;  /* 0x001a5c00018b7983 */ /* 0x000f220000300800 */
[----:B0-----:R-:W-:-:S05]  /*4ada0*/  @P1 IMAD.MOV.U32 R4, RZ, RZ, R23 ;  /* 0x000000ffff041224 */ /* 0x001fca00078e0017 */
[----:B------:R0:W5:Y:S02]  /*4adb0*/  @P1 LDG.E.U16 R80, desc[UR20][R4.64] ;  /* 0x0000001404501981 */ /* 0x000164000c1e1500 */
[----:B0-----:R-:W-:Y:S02]  /*4adc0*/  @P5 IMAD.MOV.U32 R4, RZ, RZ, R15 ;  /* 0x000000ffff045224 */ /* 0x001fe400078e000f */
[----:B------:R-:W-:-:S05]  /*4add0*/  @P5 IMAD.MOV.U32 R5, RZ, RZ, R19 ;  /* 0x000000ffff055224 */ /* 0x000fca00078e0013 */
[----:B------:R0:W4:Y:S02]  /*4ade0*/  @P5 LDG.E.U16 R7, desc[UR20][R4.64] ;  /* 0x0000001404075981 */ /* 0x000124000c1e1500 */
[----:B0-----:R-:W-:Y:S02]  /*4adf0*/  @P6 IMAD.MOV.U32 R4, RZ, RZ, R0 ;  /* 0x000000ffff046224 */ /* 0x001fe400078e0000 */
[----:B------:R-:W-:Y:S02]  /*4ae00*/  @P6 IMAD.MOV.U32 R5, RZ, RZ, R6 ;  /* 0x000000ffff056224 */ /* 0x000fe400078e0006 */
[----:B------:R-:W4:Y:S04]  /*4ae10*/  LDL.LU R6, [R1+0x1a68] ;  /* 0x001a680001067983 */ /* 0x000f280000300800 */
[----:B------:R0:W5:Y:S04]  /*4ae20*/  @P6 LDG.E.U16 R81, desc[UR20][R4.64] ;  /* 0x0000001404516981 */ /* 0x000168000c1e1500 */
[----:B------:R-:W4:Y:S01]  /*4ae30*/  LDL.LU.64 R4, [R1+0x4f0] ;  /* 0x0004f00001047983 */ /* 0x000f220000300a00 */
[----:B--2---:R-:W-:-:S02]  /*4ae40*/  IADD3 R15, P6, PT, R140, UR12, RZ ;  /* 0x0000000c8c0f7c10 */ /* 0x004fc4000ffde0ff */
[----:B---3--:R-:W-:Y:S01]  /*4ae50*/  IADD3 R0, P1, PT, R20, UR12, RZ ;  /* 0x0000000c14007c10 */ /* 0x008fe2000ff3e0ff */
[----:B----4-:R1:W-:Y:S04]  /*4ae60*/  STL [R1+0x3c], R7 ;  /* 0x00003c0701007387 */ /* 0x0103e80000100800 */
[----:B-1----:R-:W2:Y:S04]  /*4ae70*/  LDL.LU R7, [R1+0x1a64] ;  /* 0x001a640001077983 */ /* 0x002ea80000300800 */
[----:B------:R1:W-:Y:S04]  /*4ae80*/  STL [R1+0x1ddc], R15 ;  /* 0x001ddc0f01007387 */ /* 0x0003e80000100800 */
[----:B------:R3:W-:Y:S01]  /*4ae90*/  STL [R1+0x1de0], R0 ;  /* 0x001de00001007387 */ /* 0x0007e20000100800 */
[----:B-1----:R-:W-:-:S03]  /*4aea0*/  IADD3.X R15, PT, PT, R141, UR14, RZ, P6, !PT ;  /* 0x0000000e8d0f7c10 */ /* 0x002fc6000b7fe4ff */
[----:B------:R-:W4:Y:S04]  /*4aeb0*/  LDL.LU R141, [R1+0x2840] ;  /* 0x00284000018d7983 */ /* 0x000f280000300800 */
[----:B---3--:R-:W3:Y:S01]  /*4aec0*/  LDL.LU R0, [R1+0x1a70] ;  /* 0x001a700001007983 */ /* 0x008ee20000300800 */
[----:B------:R-:W-:Y:S02]  /*4aed0*/  IADD3 R91, P5, PT, R91, UR13, RZ ;  /* 0x0000000d5b5b7c10 */ /* 0x000fe4000ffbe0ff */
[----:B------:R-:W-:Y:S01]  /*4aee0*/  ISETP.GT.AND P4, PT, R2, 0x9c, PT ;  /* 0x0000009c0200780c */ /* 0x000fe20003f84270 */
[----:B------:R-:W4:Y:S01]  /*4aef0*/  LDL.LU R23, [R1+0x1a78] ;  /* 0x001a780001177983 */ /* 0x000f220000300800 */
[----:B------:R-:W-:Y:S02]  /*4af00*/  IADD3.X R20, PT, PT, R21, UR14, RZ, P1, !PT ;  /* 0x0000000e15147c10 */ /* 0x000fe40008ffe4ff */
[----:B------:R-:W-:Y:S01]  /*4af10*/  IADD3 R19, P1, PT, R4, UR12, RZ ;  /* 0x0000000c04137c10 */ /* 0x000fe2000ff3e0ff */
[----:B------:R1:W-:Y:S01]  /*4af20*/  STL [R1+0x4d8], R15 ;  /* 0x0004d80f01007387 */ /* 0x0003e20000100800 */
[----:B------:R-:W-:-:S03]  /*4af30*/  IADD3.X R139, PT, PT, R139, UR9, RZ, P5, !PT ;  /* 0x000000098b8b7c10 */ /* 0x000fc6000affe4ff */
[----:B------:R-:W-:Y:S01]  /*4af40*/  STL [R1+0x1a60], R91 ;  /* 0x001a605b01007387 */ /* 0x000fe20000100800 */
[----:B------:R-:W-:Y:S02]  /*4af50*/  ISETP.GT.AND P6, PT, R2, 0x9d, PT ;  /* 0x0000009d0200780c */ /* 0x000fe40003fc4270 */
[----:B------:R-:W-:Y:S01]  /*4af60*/  IADD3 R6, P5, PT, R6, UR13, RZ ;  /* 0x0000000d06067c10 */ /* 0x000fe2000ffbe0ff */
[----:B-1----:R-:W4:Y:S01]  /*4af70*/  LDL.LU R15, [R1+0x1a80] ;  /* 0x001a8000010f7983 */ /* 0x002f220000300800 */
[----:B0-----:R-:W-:-:S03]  /*4af80*/  IADD3.X R4, PT, PT, R5, UR14, RZ, P1, !PT ;  /* 0x0000000e05047c10 */ /* 0x001fc60008ffe4ff */
[----:B------:R0:W-:Y:S01]  /*4af90*/  STL [R1+0x7f0], R20 ;  /* 0x0007f01401007387 */ /* 0x0001e20000100800 */
[----:B------:R-:W-:Y:S01]  /*4afa0*/  PRMT R90, RZ, 0x7610, R90 ;  /* 0x00007610ff5a7816 */ /* 0x000fe2000000005a */
[----:B------:R-:W-:Y:S02]  /*4afb0*/  @P4 IMAD.MOV.U32 R5, RZ, RZ, R139 ;  /* 0x000000ffff054224 */ /* 0x000fe400078e008b */
[----:B0-----:R-:W4:Y:S04]  /*4afc0*/  LDL.LU.64 R20, [R1+0x7f8] ;  /* 0x0007f80001147983 */ /* 0x001f280000300a00 */
[----:B------:R-:W4:Y:S04]  /*4afd0*/  LDL.LU R140, [R1+0x1a74] ;  /* 0x001a7400018c7983 */ /* 0x000f280000300800 */
[----:B------:R0:W-:Y:S04]  /*4afe0*/  STL [R1+0x1de4], R19 ;  /* 0x001de41301007387 */ /* 0x0001e80000100800 */
[----:B------:R-:W-:Y:S04]  /*4aff0*/  STL [R1+0x1a5c], R139 ;  /* 0x001a5c8b01007387 */ /* 0x000fe80000100800 */
        /* <DEDUP_REMOVED lines=10> */
[----:B------:R1:W5:Y:S04]  /*4b0a0*/  @P6 LDG.E.U16 R82, desc[UR20][R4.64] ;  /* 0x0000001404526981 */ /* 0x000368000c1e1500 */
[----:B0-----:R-:W2:Y:S01]  /*4b0b0*/  LDL.LU.64 R6, [R1+0x4f8] ;  /* 0x0004f80001067983 */ /* 0x001ea20000300a00 */
[----:B---3--:R-:W-:-:S05]  /*4b0c0*/  IADD3 R0, P5, PT, R0, UR13, RZ ;  /* 0x0000000d00007c10 */ /* 0x008fca000ffbe0ff */
[----:B------:R0:W-:Y:S04]  /*4b0d0*/  STL [R1+0x1a70], R0 ;  /* 0x001a700001007387 */ /* 0x0001e80000100800 */
[----:B------:R-:W3:Y:S01]  /*4b0e0*/  LDL.LU R4, [R1+0x1a6c] ;  /* 0x001a6c0001047983 */ /* 0x000ee20000300800 */
[----:B----4-:R-:W-:Y:S01]  /*4b0f0*/  IADD3 R15, P1, PT, R15, UR13, RZ ;  /* 0x0000000d0f0f7c10 */ /* 0x010fe2000ff3e0ff */
[----:B-1----:R-:W-:Y:S01]  /*4b100*/  IMAD.MOV.U32 R5, RZ, RZ, R0 ;  /* 0x000000ffff057224 */ /* 0x002fe200078e0000 */
[----:B------:R-:W-:Y:S02]  /*4b110*/  IADD3 R23, P4, PT, R23, UR13, RZ ;  /* 0x0000000d17177c10 */ /* 0x000fe4000ff9e0ff */
[----:B0-----:R-:W-:Y:S02]  /*4b120*/  IADD3 R0, P6, PT, R20, UR12, RZ ;  /* 0x0000000c14007c10 */ /* 0x001fe4000ffde0ff */
[----:B------:R-:W-:-:S02]  /*4b130*/  IADD3.X R140, PT, PT, R140, UR9, RZ, P4, !PT ;  /* 0x000000098c8c7c10 */ /* 0x000fc4000a7fe4ff */
[----:B------:R-:W-:Y:S02]  /*4b140*/  IADD3.X R19, PT, PT, R19, UR9, RZ, P1, !PT ;  /* 0x0000000913137c10 */ /* 0x000fe40008ffe4ff */
[----:B------:R-:W-:Y:S02]  /*4b150*/  ISETP.GT.AND P1, PT, R2, 0x9e, PT ;  /* 0x0000009e0200780c */ /* 0x000fe40003f24270 */
[----:B------:R-:W-:Y:S02]  /*4b160*/  PRMT R141, RZ, 0x7610, R141 ;  /* 0x00007610ff8d7816 */ /* 0x000fe4000000008d */
[----:B------:R-:W-:Y:S01]  /*4b170*/  PRMT R83, RZ, 0x7610, R83 ;  /* 0x00007610ff537816 */ /* 0x000fe20000000053 */
[----:B------:R0:W-:Y:S04]  /*4b180*/  STL [R1+0x38], R90 ;  /* 0x0000385a01007387 */ /* 0x0001e80000100800 */
[----:B0-----:R-:W4:Y:S04]  /*4b190*/  LDL.LU.64 R90, [R1+0x800] ;  /* 0x00080000015a7983 */ /* 0x001f280000300a00 */
[----:B------:R-:W-:Y:S04]  /*4b1a0*/  STL [R1+0x1a78], R23 ;  /* 0x001a781701007387 */ /* 0x000fe80000100800 */
[----:B------:R2:W-:Y:S01]  /*4b1b0*/  STL [R1+0x7f8], R0 ;  /* 0x0007f80001007387 */ /* 0x0005e20000100800 */
[----:B------:R-:W-:-:S02]  /*4b1c0*/  PRMT R14, RZ, 0x7610, R14 ;  /* 0x00007610ff0e7816 */ /* 0x000fc4000000000e */
[----:B--2---:R-:W-:Y:S02]  /*4b1d0*/  IADD3 R0, P4, PT, R6, UR12, RZ ;  /* 0x0000000c06007c10 */ /* 0x004fe4000ff9e0ff */
[----:B---3--:R-:W-:Y:S02]  /*4b1e0*/  IADD3.X R4, PT, PT, R4, UR9, RZ, P5, !PT ;  /* 0x0000000904047c10 */ /* 0x008fe4000affe4ff */
[----:B------:R-:W-:Y:S02]  /*4b1f0*/  ISETP.GT.AND P5, PT, R2, 0x9f, PT ;  /* 0x0000009f0200780c */ /* 0x000fe40003fa4270 */
[-C--:B------:R-:W-:Y:S01]  /*4b200*/  @P1 LOP3.LUT R5, R5, R4.reuse, RZ, 0x3c, !PT ;  /* 0x0000000405051212 */ /* 0x080fe200078e3cff */
[----:B------:R0:W-:Y:S04]  /*4b210*/  STL [R1+0x1a6c], R4 ;  /* 0x001a6c0401007387 */ /* 0x0001e80000100800 */
[----:B------:R-:W-:Y:S04]  /*4b220*/  STL [R1+0x1a80], R15 ;  /* 0x001a800f01007387 */ /* 0x000fe80000100800 */
[----:B------:R-:W-:Y:S01]  /*4b230*/  STL [R1+0x1a74], R140 ;  /* 0x001a748c01007387 */ /* 0x000fe20000100800 */
[----:B0-----:R-:W-:-:S03]  /*4b240*/  @P1 LOP3.LUT R4, R5, R4, RZ, 0x3c, !PT ;  /* 0x0000000405041212 */ /* 0x001fc600078e3cff */
[----:B------:R-:W-:Y:S04]  /*4b250*/  STL [R1+0x1a7c], R19 ;  /* 0x001a7c1301007387 */ /* 0x000fe80000100800 */
[----:B------:R0:W-:Y:S01]  /*4b260*/  STL [R1+0x1dd4], R0 ;  /* 0x001dd40001007387 */ /* 0x0001e20000100800 */
[----:B------:R-:W-:-:S05]  /*4b270*/  @P1 LOP3.LUT R5, R5, R4, RZ, 0x3c, !PT ;  /* 0x0000000405051212 */ /* 0x000fca00078e3cff */
[----:B------:R1:W2:Y:S01]  /*4b280*/  @P1 LDG.E.U16 R141, desc[UR20][R4.64] ;  /* 0x00000014048d1981 */ /* 0x0002a2000c1e1500 */
[----:B0-----:R-:W-:Y:S02]  /*4b290*/  IADD3.X R0, PT, PT, R21, UR14, RZ, P6, !PT ;  /* 0x0000000e15007c10 */ /* 0x001fe4000b7fe4ff */
[----:B------:R-:W-:Y:S01]  /*4b2a0*/  ISETP.GT.AND P6, PT, R2, 0xa0, PT ;  /* 0x000000a00200780c */ /* 0x000fe20003fc4270 */
[----:B-1----:R-:W-:Y:S02]  /*4b2b0*/  @P5 IMAD.MOV.U32 R4, RZ, RZ, R23 ;  /* 0x000000ffff045224 */ /* 0x002fe400078e0017 */
[----:B------:R-:W-:-:S05]  /*4b2c0*/  @P5 IMAD.MOV.U32 R5, RZ, RZ, R140 ;  /* 0x000000ffff055224 */ /* 0x000fca00078e008c */
[----:B------:R0:W5:Y:S05]  /*4b2d0*/  @P5 LDG.E.U16 R83, desc[UR20][R4.64] ;  /* 0x0000001404535981 */ /* 0x00016a000c1e1500 */
[----:B0-----:R-:W-:Y:S02]  /*4b2e0*/  @P6 IMAD.MOV.U32 R4, RZ, RZ, R15 ;  /* 0x000000ffff046224 */ /* 0x001fe400078e000f */
[----:B------:R-:W-:-:S05]  /*4b2f0*/  @P6 IMAD.MOV.U32 R5, RZ, RZ, R19 ;  /* 0x000000ffff056224 */ /* 0x000fca00078e0013 */
[----:B------:R-:W3:Y:S01]  /*4b300*/  @P6 LDG.E.U16 R14, desc[UR20][R4.64] ;  /* 0x00000014040e6981 */ /* 0x000ee2000c1e1500 */
[----:B------:R-:W-:-:S03]  /*4b310*/  IADD3.X R20, PT, PT, R7, UR14, RZ, P4, !PT ;  /* 0x0000000e07147c10 */ /* 0x000fc6000a7fe4ff */
[----:B------:R4:W-:Y:S04]  /*4b320*/  STL [R1+0x4f8], R0 ;  /* 0x0004f80001007387 */ /* 0x0009e80000100800 */
[----:B------:R-:W2:Y:S01]  /*4b330*/  LDL.LU.64 R6, [R1+0x508] ;  /* 0x0005080001067983 */ /* 0x000ea20000300a00 */
[----:B----4-:R-:W-:-:S03]  /*4b340*/  IADD3 R0, P4, PT, R90, UR12, RZ ;  /* 0x0000000c5a007c10 */ /* 0x010fc6000ff9e0ff */
[----:B------:R0:W-:Y:S04]  /*4b350*/  STL [R1+0x4fc], R20 ;  /* 0x0004fc1401007387 */ /* 0x0001e80000100800 */
[----:B0-----:R-:W4:Y:S04]  /*4b360*/  LDL.LU.64 R20, [R1+0x808] ;  /* 0x0008080001147983 */ /* 0x001f280000300a00 */
[----:B------:R0:W-:Y:S04]  /*4b370*/  STL [R1+0x1dd8], R0 ;  /* 0x001dd80001007387 */ /* 0x0001e80000100800 */
[----:B------:R-:W4:Y:S01]  /*4b380*/  LDL.LU R139, [R1+0x1a88] ;  /* 0x001a8800018b7983 */ /* 0x000f220000300800 */
[----:B0-----:R-:W-:-:S03]  /*4b390*/  IADD3.X R0, PT, PT, R91, UR14, RZ, P4, !PT ;  /* 0x0000000e5b007c10 */ /* 0x001fc6000a7fe4ff */
[----:B------:R-:W4:Y:S04]  /*4b3a0*/  LDL.LU.64 R90, [R1+0x2838] ;  /* 0x00283800015a7983 */ /* 0x000f280000300a00 */
[----:B------:R0:W-:Y:S04]  /*4b3b0*/  STL [R1+0x800], R0 ;  /* 0x0008000001007387 */ /* 0x0001e80000100800 */
[----:B0-----:R-:W4:Y:S04]  /*4b3c0*/  LDL.LU R0, [R1+0x2830] ;  /* 0x0028300001007983 */ /* 0x001f280000300800 */
[----:B------:R-:W4:Y:S04]  /*4b3d0*/  LDL.LU R140, [R1+0x1a84] ;  /* 0x001a8400018c7983 */ /* 0x000f280000300800 */
[----:B------:R-:W4:Y:S04]  /*4b3e0*/  LDL.LU.64 R4, [R1+0x520] ;  /* 0x0005200001047983 */ /* 0x000f280000300a00 */
[----:B---3--:R0:W-:Y:S04]  /*4b3f0*/  STL [R1+0x30], R14 ;  /* 0x0000300e01007387 */ /* 0x0081e80000100800 */
[----:B0-----:R-:W3:Y:S04]  /*4b400*/  LDL.LU R14, [R1+0x1a90] ;  /* 0x001a9000010e7983 */ /* 0x001ee80000300800 */
[----:B------:R-:W3:Y:S01]  /*4b410*/  LDL.LU R15, [R1+0x1a8c] ;  /* 0x001a8c00010f7983 */ /* 0x000ee20000300800 */
[----:B--2---:R-:W-:-:S04]  /*4b420*/  IADD3 R23, P6, PT, R6, UR12, RZ ;  /* 0x0000000c06177c10 */ /* 0x004fc8000ffde0ff */
[----:B------:R-:W-:Y:S01]  /*4b430*/  IADD3.X R6, PT, PT, R7, UR14, RZ, P6, !PT ;  /* 0x0000000e07067c10 */ /* 0x000fe2000b7fe4ff */
[----:B------:R-:W-:Y:S01]  /*4b440*/  STL [R1+0x1dc8], R23 ;  /* 0x001dc81701007387 */ /* 0x000fe20000100800 */
[----:B----4-:R-:W-:Y:S02]  /*4b450*/  IADD3 R19, P1, PT, R20, UR12, RZ ;  /* 0x0000000c14137c10 */ /* 0x010fe4000ff3e0ff */
[----:B------:R-:W-:-:S03]  /*4b460*/  ISETP.GT.AND P4, PT, R2, 0xa1, PT ;  /* 0x000000a10200780c */ /* 0x000fc60003f84270 */
[----:B------:R-:W-:Y:S01]  /*4b470*/  STL [R1+0x1dcc], R19 ;  /* 0x001dcc1301007387 */ /* 0x000fe20000100800 */
[----:B------:R-:W-:Y:S02]  /*4b480*/  IADD3.X R20, PT, PT, R21, UR14, RZ, P1, !PT ;  /* 0x0000000e15147c10 */ /* 0x000fe40008ffe4ff */
[----:B------:R-:W-:Y:S01]  /*4b490*/  IADD3 R139, P5, PT, R139, UR13, RZ ;  /* 0x0000000d8b8b7c10 */ /* 0x000fe2000ffbe0ff */
[----:B------:R0:W-:Y:S01]  /*4b4a0*/  STL [R1+0x34], R141 ;  /* 0x0000348d01007387 */ /* 0x0001e20000100800 */
[----:B------:R-:W-:-:S03]  /*4b4b0*/  ISETP.GT.AND P6, PT, R2, 0xa2, PT ;  /* 0x000000a20200780c */ /* 0x000fc60003fc4270 */
[----:B0-----:R-:W2:Y:S04]  /*4b4c0*/  LDL.LU R141, [R1+0x1a98] ;  /* 0x001a9800018d7983 */ /* 0x001ea80000300800 */
[----:B------:R-:W4:Y:S04]  /*4b4d0*/  LDL.LU R19, [R1+0x1aa0] ;  /* 0x001aa00001137983 */ /* 0x000f280000300800 */
[----:B------:R0:W-:Y:S04]  /*4b4e0*/  STL [R1+0x508], R6 ;  /* 0x0005080601007387 */ /* 0x0001e80000100800 */
[----:B------:R-:W-:Y:S01]  /*4b4f0*/  STL [R1+0x1a88], R139 ;  /* 0x001a888b01007387 */ /* 0x000fe20000100800 */
[----:B------:R-:W-:-:S03]  /*4b500*/  IADD3.X R140, PT, PT, R140, UR9, RZ, P5, !PT ;  /* 0x000000098c8c7c10 */ /* 0x000fc6000affe4ff */
[----:B0-----:R-:W2:Y:S01]  /*4b510*/  LDL.LU R6, [R1+0x1aa8] ;  /* 0x001aa80001067983 */ /* 0x001ea20000300800 */
[----:B------:R-:W-:-:S03]  /*4b520*/  IADD3 R7, P1, PT, R4, UR12, RZ ;  /* 0x0000000c04077c10 */ /* 0x000fc6000ff3e0ff */
[----:B------:R0:W-:Y:S01]  /*4b530*/  STL [R1+0x808], R20 ;  /* 0x0008081401007387 */ /* 0x0001e20000100800 */
[----:B------:R-:W-:Y:S01]  /*4b540*/  IADD3.X R4, PT, PT, R5, UR14, RZ, P1, !PT ;  /* 0x0000000e05047c10 */ /* 0x000fe20008ffe4ff */
[----:B------:R-:W-:Y:S01]  /*4b550*/  @P4 IMAD.MOV.U32 R5, RZ, RZ, R140 ;  /* 0x000000ffff054224 */ /* 0x000fe200078e008c */
[----:B------:R-:W-:Y:S01]  /*4b560*/  PRMT R84, RZ, 0x7610, R84 ;  /* 0x00007610ff547816 */ /* 0x000fe20000000054 */
[----:B0-----:R-:W2:Y:S04]  /*4b570*/  LDL.LU.64 R20, [R1+0x810] ;  /* 0x0008100001147983 */ /* 0x001ea80000300a00 */
[----:B------:R-:W2:Y:S04]  /*4b580*/  LDL.LU R23, [R1+0x1a9c] ;  /* 0x001a9c0001177983 */ /* 0x000ea80000300800 */
[----:B------:R0:W-:Y:S04]  /*4b590*/  STL [R1+0x1dd0], R7 ;  /* 0x001dd00701007387 */ /* 0x0001e80000100800 */
[----:B------:R-:W-:Y:S04]  /*4b5a0*/  STL [R1+0x1a84], R140 ;  /* 0x001a848c01007387 */ /* 0x000fe80000100800 */
[----:B0-----:R-:W2:Y:S01]  /*4b5b0*/  LDL.LU R7, [R1+0x1aa4] ;  /* 0x001aa40001077983 */ /* 0x001ea20000300800 */
[----:B------:R-:W-:-:S02]  /*4b5c0*/  PRMT R138, RZ, 0x7610, R138 ;  /* 0x00007610ff8a7816 */ /* 0x000fc4000000008a */
[----:B---3--:R-:W-:-:S05]  /*4b5d0*/  IADD3 R14, P5, PT, R14, UR13, RZ ;  /* 0x0000000d0e0e7c10 */ /* 0x008fca000ffbe0ff */
[----:B------:R-:W-:Y:S01]  /*4b5e0*/  STL [R1+0x1a90], R14 ;  /* 0x001a900e01007387 */ /* 0x000fe20000100800 */
[----:B------:R-:W-:-:S03]  /*4b5f0*/  IADD3.X R15, PT, PT, R15, UR9, RZ, P5, !PT ;  /* 0x000000090f0f7c10 */ /* 0x000fc6000affe4ff */
[----:B------:R0:W-:Y:S02]  /*4b600*/  STL [R1+0x520], R4 ;  /* 0x0005200401007387 */ /* 0x0001e40000100800 */
        /* <DEDUP_REMOVED lines=10> */
[----:B--2---:R-:W-:-:S02]  /*4b6b0*/  IADD3 R141, P5, PT, R141, UR13, RZ ;  /* 0x0000000d8d8d7c10 */ /* 0x004fc4000ffbe0ff */
[----:B----4-:R-:W-:Y:S02]  /*4b6c0*/  IADD3 R19, P4, PT, R19, UR13, RZ ;  /* 0x0000000d13137c10 */ /* 0x010fe4000ff9e0ff */
[----:B------:R-:W-:Y:S02]  /*4b6d0*/  IADD3 R4, P6, PT, R20, UR12, RZ ;  /* 0x0000000c14047c10 */ /* 0x000fe4000ffde0ff */
        /* <DEDUP_REMOVED lines=23> */
[----:B0-----:R-:W3:Y:S04]  /*4b850*/  LDL.LU.64 R14, [R1+0x820] ;  /* 0x00082000010e7983 */ /* 0x001ee80000300a00 */
[----:B------:R0:W-:Y:S04]  /*4b860*/  STL [R1+0x1dc4], R4 ;  /* 0x001dc40401007387 */ /* 0x0001e80000100800 */
[----:B------:R-:W4:Y:S01]  /*4b870*/  LDL.LU R140, [R1+0x1ab0] ;  /* 0x001ab000018c7983 */ /* 0x000f220000300800 */
[----:B0-----:R-:W-:-:S03]  /*4b880*/  IADD3.X R4, PT, PT, R139, UR14, RZ, P4, !PT ;  /* 0x0000000e8b047c10 */ /* 0x001fc6000a7fe4ff */
        /* <DEDUP_REMOVED lines=11> */
[----:B------:R-:W-:Y:S01]  /*4b940*/  @P6 IMAD.MOV.U32 R5, RZ, RZ, R7 ;  /* 0x000000ffff056224 */ /* 0x000fe200078e0007 */
[----:B------:R-:W4:Y:S04]  /*4b950*/  LDL.LU R6, [R1+0x1ab8] ;  /* 0x001ab80001067983 */ /* 0x000f280000300800 */
[----:B------:R0:W5:Y:S04]  /*4b960*/  @P6 LDG.E.U16 R86, desc[UR20][R4.64] ;  /* 0x0000001404566981 */ /* 0x000168000c1e1500 */
[----:B------:R-:W4:Y:S04]  /*4b970*/  LDL.LU.64 R4, [R1+0x550] ;  /* 0x0005500001047983 */ /* 0x000f280000300a00 */
[----:B--2---:R3:W-:Y:S04]  /*4b980*/  STL [R1+0x28], R13 ;  /* 0x0000280d01007387 */ /* 0x0047e80000100800 */
[----:B------:R-:W2:Y:S01]  /*4b990*/  LDL.LU R7, [R1+0x1ab4] ;  /* 0x001ab40001077983 */ /* 0x000ea20000300800 */
[----:B------:R-:W-:-:S02]  /*4b9a0*/  IADD3 R19, P6, PT, R20, UR12, RZ ;  /* 0x0000000c14137c10 */ /* 0x000fc4000ffde0ff */
[----:B---3--:R-:W-:-:S03]  /*4b9b0*/  IADD3 R13, P1, PT, R14, UR12, RZ ;  /* 0x0000000c0e0d7c10 */ /* 0x008fc6000ff3e0ff */
[----:B------:R1:W-:Y:S01]  /*4b9c0*/  STL [R1+0x1da0], R19 ;  /* 0x001da01301007387 */ /* 0x0003e20000100800 */
[----:B----4-:R-:W-:Y:S02]  /*4b9d0*/  IADD3 R140, P5, PT, R140, UR13, RZ ;  /* 0x0000000d8c8c7c10 */ /* 0x010fe4000ffbe0ff */
[----:B------:R-:W-:Y:S01]  /*4b9e0*/  ISETP.GT.AND P4, PT, R2, 0xa6, PT ;  /* 0x000000a60200780c */ /* 0x000fe20003f84270 */
[----:B------:R3:W-:Y:S01]  /*4b9f0*/  STL [R1+0x1da4], R13 ;  /* 0x001da40d01007387 */ /* 0x0007e20000100800 */
[----:B------:R-:W-:-:S03]  /*4ba00*/  IADD3.X R14, PT, PT, R15, UR14, RZ, P1, !PT ;  /* 0x0000000e0f0e7c10 */ /* 0x000fc60008ffe4ff */
[----:B------:R-:W4:Y:S01]  /*4ba10*/  LDL.LU R23, [R1+0x1ac0] ;  /* 0x001ac00001177983 */ /* 0x000f220000300800 */
[----:B-1----:R-:W-:-:S03]  /*4ba20*/  IADD3.X R19, PT, PT, R21, UR14, RZ, P6, !PT ;  /* 0x0000000e15137c10 */ /* 0x002fc6000b7fe4ff */
[----:B---3--:R-:W3:Y:S01]  /*4ba30*/  LDL.LU R13, [R1+0x1ac8] ;  /* 0x001ac800010d7983 */ /* 0x008ee20000300800 */
[----:B------:R-:W-:Y:S02]  /*4ba40*/  IADD3.X R141, PT, PT, R141, UR9, RZ, P5, !PT ;  /* 0x000000098d8d7c10 */ /* 0x000fe4000affe4ff */
[----:B------:R-:W-:Y:S01]  /*4ba50*/  IADD3 R20, P1, PT, R4, UR12, RZ ;  /* 0x0000000c04147c10 */ /* 0x000fe2000ff3e0ff */
[----:B------:R1:W-:Y:S01]  /*4ba60*/  STL [R1+0x538], R19 ;  /* 0x0005381301007387 */ /* 0x0003e20000100800 */
[----:B------:R-:W-:-:S03]  /*4ba70*/  ISETP.GT.AND P6, PT, R2, 0xa7, PT ;  /* 0x000000a70200780c */ /* 0x000fc60003fc4270 */
[----:B------:R-:W-:Y:S01]  /*4ba80*/  STL [R1+0x1ab0], R140 ;  /* 0x001ab08c01007387 */ /* 0x000fe20000100800 */
[----:B------:R-:W-:Y:S02]  /*4ba90*/  IADD3 R6, P5, PT, R6, UR13, RZ ;  /* 0x0000000d06067c10 */ /* 0x000fe4000ffbe0ff */
[----:B0-----:R-:W-:Y:S01]  /*4baa0*/  IADD3.X R4, PT, PT, R5, UR14, RZ, P1, !PT ;  /* 0x0000000e05047c10 */ /* 0x001fe20008ffe4ff */
[----:B-1----:R-:W3:Y:S04]  /*4bab0*/  LDL.LU R19, [R1+0x1ad0] ;  /* 0x001ad00001137983 */ /* 0x002ee80000300800 */
[----:B------:R0:W-:Y:S01]  /*4bac0*/  STL [R1+0x820], R14 ;  /* 0x0008200e01007387 */ /* 0x0001e20000100800 */
[----:B------:R-:W-:Y:S01]  /*4bad0*/  PRMT R12, RZ, 0x7610, R12 ;  /* 0x00007610ff0c7816 */ /* 0x000fe2000000000c */
[----:B------:R-:W-:-:S02]  /*4bae0*/  @P4 IMAD.MOV.U32 R5, RZ, RZ, R141 ;  /* 0x000000ffff054224 */ /* 0x000fc400078e008d */
[----:B0-----:R-:W3:Y:S04]  /*4baf0*/  LDL.LU.64 R14, [R1+0x828] ;  /* 0x00082800010e7983 */ /* 0x001ee80000300a00 */
[----:B------:R-:W3:Y:S04]  /*4bb00*/  LDL.LU R21, [R1+0x1ac4] ;  /* 0x001ac40001157983 */ /* 0x000ee80000300800 */
[----:B------:R0:W-:Y:S04]  /*4bb10*/  STL [R1+0x1db8], R20 ;  /* 0x001db81401007387 */ /* 0x0001e80000100800 */
[----:B------:R-:W-:Y:S04]  /*4bb20*/  STL [R1+0x1aac], R141 ;  /* 0x001aac8d01007387 */ /* 0x000fe80000100800 */
[----:B0-----:R-:W3:Y:S04]  /*4bb30*/  LDL.LU R20, [R1+0x1acc] ;  /* 0x001acc0001147983 */ /* 0x001ee80000300800 */
[----:B------:R-:W-:Y:S04]  /*4bb40*/  STL [R1+0x1ab8], R6 ;  /* 0x001ab80601007387 */ /* 0x000fe80000100800 */
[----:B------:R0:W-:Y:S01]  /*4bb50*/  STL [R1+0x550], R4 ;  /* 0x0005500401007387 */ /* 0x0001e20000100800 */
[----:B------:R-:W-:Y:S01]  /*4bb60*/  PRMT R87, RZ, 0x7610, R87 ;  /* 0x00007610ff577816 */ /* 0x000fe20000000057 */
[----:B0-----:R-:W-:-:S05]  /*4bb70*/  @P4 IMAD.MOV.U32 R4, RZ, RZ, R140 ;  /* 0x000000ffff044224 */ /* 0x001fca00078e008c */
[----:B------:R0:W3:Y:S02]  /*4bb80*/  @P4 LDG.E.U16 R12, desc[UR20][R4.64] ;  /* 0x00000014040c4981 */ /* 0x0000e4000c1e1500 */
[----:B0-----:R-:W-:Y:S01]  /*4bb90*/  @P6 IMAD.MOV.U32 R4, RZ, RZ, R6 ;  /* 0x000000ffff046224 */ /* 0x001fe200078e0006 */
[----:B--2---:R-:W-:-:S05]  /*4bba0*/  IADD3.X R7, PT, PT, R7, UR9, RZ, P5, !PT ;  /* 0x0000000907077c10 */ /* 0x004fca000affe4ff */
[----:B------:R-:W-:Y:S01]  /*4bbb0*/  @P6 IMAD.MOV.U32 R5, RZ, RZ, R7 ;  /* 0x000000ffff056224 */ /* 0x000fe200078e0007 */
[----:B------:R0:W-:Y:S04]  /*4bbc0*/  STL [R1+0x1ab4], R7 ;  /* 0x001ab40701007387 */ /* 0x0001e80000100800 */
[----:B------:R1:W5:Y:S04]  /*4bbd0*/  @P6 LDG.E.U16 R87, desc[UR20][R4.64] ;  /* 0x0000001404576981 */ /* 0x000368000c1e1500 */
[----:B0-----:R-:W2:Y:S04]  /*4bbe0*/  LDL.LU.64 R6, [R1+0x558] ;  /* 0x0005580001067983 */ /* 0x001ea80000300a00 */
[----:B------:R-:W2:Y:S04]  /*4bbf0*/  LDL.LU.64 R140, [R1+0x830] ;  /* 0x00083000018c7983 */ /* 0x000ea80000300a00 */
[----:B------:R-:W2:Y:S01]  /*4bc00*/  LDL.LU R5, [R1+0x1abc] ;  /* 0x001abc0001057983 */ /* 0x000ea20000300800 */
[----:B----4-:R-:W-:-:S02]  /*4bc10*/  IADD3 R23, P5, PT, R23, UR13, RZ ;  /* 0x0000000d17177c10 */ /* 0x010fc4000ffbe0ff */
[----:B---3--:R-:W-:-:S03]  /*4bc20*/  IADD3 R13, P4, PT, R13, UR13, RZ ;  /* 0x0000000d0d0d7c10 */ /* 0x008fc6000ff9e0ff */
[----:B------:R-:W-:Y:S01]  /*4bc30*/  STL [R1+0x1ac0], R23 ;  /* 0x001ac01701007387 */ /* 0x000fe20000100800 */
[----:B------:R-:W-:-:S03]  /*4bc40*/  IADD3 R19, P1, PT, R19, UR13, RZ ;  /* 0x0000000d13137c10 */ /* 0x000fc6000ff3e0ff */
[----:B------:R-:W-:Y:S01]  /*4bc50*/  STL [R1+0x1ac8], R13 ;  /* 0x001ac80d01007387 */ /* 0x000fe20000100800 */
[----:B-1----:R-:W-:Y:S02]  /*4bc60*/  IADD3 R4, P6, PT, R14, UR12, RZ ;  /* 0x0000000c0e047c10 */ /* 0x002fe4000ffde0ff */
[----:B------:R-:W-:-:S03]  /*4bc70*/  IADD3.X R21, PT, PT, R21, UR9, RZ, P4, !PT ;  /* 0x0000000915157c10 */ /* 0x000fc6000a7fe4ff */
[----:B------:R2:W-:Y:S01]  /*4bc80*/  STL [R1+0x828], R4 ;  /* 0x0008280401007387 */ /* 0x0005e20000100800 */
[----:B------:R-:W-:Y:S02]  /*4bc90*/  IADD3.X R20, PT, PT, R20, UR9, RZ, P1, !PT ;  /* 0x0000000914147c10 */ /* 0x000fe40008ffe4ff */
[----:B------:R-:W-:Y:S02]  /*4bca0*/  ISETP.GT.AND P1, PT, R2, 0xa8, PT ;  /* 0x000000a80200780c */ /* 0x000fe40003f24270 */
[----:B------:R-:W-:Y:S02]  /*4bcb0*/  PRMT R22, RZ, 0x7610, R22 ;  /* 0x00007610ff167816 */ /* 0x000fe40000000016 */
[----:B------:R-:W-:Y:S02]  /*4bcc0*/  PRMT R88, RZ, 0x7610, R88 ;  /* 0x00007610ff587816 */ /* 0x000fe40000000058 */
[----:B------:R-:W-:Y:S02]  /*4bcd0*/  PRMT R18, RZ, 0x7610, R18 ;  /* 0x00007610ff127816 */ /* 0x000fe40000000012 */
[----:B--2---:R-:W-:-:S02]  /*4bce0*/  IADD3 R4, P4, PT, R6, UR12, RZ ;  /* 0x0000000c06047c10 */ /* 0x004fc4000ff9e0ff */
        /* <DEDUP_REMOVED lines=35> */
[----:B------:R-:W-:Y:S04]  /*4bf20*/  STL [R1+0x1d8c], R19 ;  /* 0x001d8c1301007387 */ /* 0x000fe80000100800 */
[----:B------:R-:W3:Y:S01]  /*4bf30*/  LDL.LU R23, [R1+0x1adc] ;  /* 0x001adc0001177983 */ /* 0x000ee20000300800 */
[----:B0-----:R-:W-:-:S02]  /*4bf40*/  IADD3 R18, P1, PT, R14, UR12, RZ ;  /* 0x0000000c0e127c10 */ /* 0x001fc4000ff3e0ff */
[----:B------:R-:W-:Y:S02]  /*4bf50*/  IADD3.X R6, PT, PT, R7, UR14, RZ, P6, !PT ;  /* 0x0000000e07067c10 */ /* 0x000fe4000b7fe4ff */
[----:B------:R-:W-:Y:S01]  /*4bf60*/  IADD3 R12, P5, PT, R12, UR13, RZ ;  /* 0x0000000d0c0c7c10 */ /* 0x000fe2000ffbe0ff */
[----:B------:R0:W-:Y:S01]  /*4bf70*/  STL [R1+0x1d90], R18 ;  /* 0x001d901201007387 */ /* 0x0001e20000100800 */
[----:B------:R-:W-:Y:S02]  /*4bf80*/  IADD3.X R14, PT, PT, R15, UR14, RZ, P1, !PT ;  /* 0x0000000e0f0e7c10 */ /* 0x000fe40008ffe4ff */
[----:B------:R-:W-:Y:S01]  /*4bf90*/  ISETP.GT.AND P4, PT, R2, 0xab, PT ;  /* 0x000000ab0200780c */ /* 0x000fe20003f84270 */
[----:B------:R-:W4:Y:S01]  /*4bfa0*/  LDL.LU R20, [R1+0x1ae8] ;  /* 0x001ae80001147983 */ /* 0x000f220000300800 */
[----:B------:R-:W-:Y:S02]  /*4bfb0*/  IADD3 R7, P1, PT, R4, UR12, RZ ;  /* 0x0000000c04077c10 */ /* 0x000fe4000ff3e0ff */
[----:B------:R-:W-:Y:S01]  /*4bfc0*/  IADD3.X R13, PT, PT, R13, UR9, RZ, P5, !PT ;  /* 0x000000090d0d7c10 */ /* 0x000fe2000affe4ff */
[----:B0-----:R-:W4:Y:S04]  /*4bfd0*/  LDL.LU R18, [R1+0x1af0] ;  /* 0x001af00001127983 */ /* 0x001f280000300800 */
[----:B------:R0:W-:Y:S04]  /*4bfe0*/  STL [R1+0x568], R6 ;  /* 0x0005680601007387 */ /* 0x0001e80000100800 */
[----:B------:R-:W-:Y:S01]  /*4bff0*/  STL [R1+0x1ad8], R12 ;  /* 0x001ad80c01007387 */ /* 0x000fe20000100800 */
[----:B------:R-:W-:-:S03]  /*4c000*/  IADD3.X R4, PT, PT, R5, UR14, RZ, P1, !PT ;  /* 0x0000000e05047c10 */ /* 0x000fc60008ffe4ff */
[----:B0-----:R-:W4:Y:S04]  /*4c010*/  LDL.LU R6, [R1+0x1af8] ;  /* 0x001af80001067983 */ /* 0x001f280000300800 */
[----:B------:R0:W-:Y:S01]  /*4c020*/  STL [R1+0x838], R14 ;  /* 0x0008380e01007387 */ /* 0x0001e20000100800 */
[----:B------:R-:W-:Y:S01]  /*4c030*/  ISETP.GT.AND P6, PT, R2, 0xac, PT ;  /* 0x000000ac0200780c */ /* 0x000fe20003fc4270 */
[----:B------:R-:W-:Y:S02]  /*4c040*/  @P4 IMAD.MOV.U32 R5, RZ, RZ, R13 ;  /* 0x000000ffff054224 */ /* 0x000fe400078e000d */
[----:B0-----:R-:W4:Y:S04]  /*4c050*/  LDL.LU.64 R14, [R1+0x840] ;  /* 0x00084000010e7983 */ /* 0x001f280000300a00 */
[----:B------:R-:W4:Y:S04]  /*4c060*/  LDL.LU R21, [R1+0x1ae4] ;  /* 0x001ae40001157983 */ /* 0x000f280000300800 */
[----:B------:R0:W-:Y:S04]  /*4c070*/  STL [R1+0x1d94], R7 ;  /* 0x001d940701007387 */ /* 0x0001e80000100800 */
[----:B------:R-:W-:Y:S04]  /*4c080*/  STL [R1+0x1ad4], R13 ;  /* 0x001ad40d01007387 */ /* 0x000fe80000100800 */
[----:B------:R-:W4:Y:S04]  /*4c090*/  LDL.LU R19, [R1+0x1aec] ;  /* 0x001aec0001137983 */ /* 0x000f280000300800 */
[----:B0-----:R-:W4:Y:S01]  /*4c0a0*/  LDL.LU R7, [R1+0x1af4] ;  /* 0x001af40001077983 */ /* 0x001f220000300800 */
[----:B------:R-:W-:-:S02]  /*4c0b0*/  PRMT R89, RZ, 0x7610, R89 ;  /* 0x00007610ff597816 */ /* 0x000fc40000000059 */
[----:B------:R-:W-:Y:S02]  /*4c0c0*/  PRMT R11, RZ, 0x7610, R11 ;  /* 0x00007610ff0b7816 */ /* 0x000fe4000000000b */
[----:B--2---:R-:W-:-:S05]  /*4c0d0*/  IADD3 R22, P5, PT, R22, UR13, RZ ;  /* 0x0000000d16167c10 */ /* 0x004fca000ffbe0ff */
[----:B------:R-:W-:Y:S04]  /*4c0e0*/  STL [R1+0x1ae0], R22 ;  /* 0x001ae01601007387 */ /* 0x000fe80000100800 */
[----:B------:R0:W-:Y:S02]  /*4c0f0*/  STL [R1+0x580], R4 ;  /* 0x0005800401007387 */ /* 0x0001e40000100800 */
[----:B0-----:R-:W-:-:S05]  /*4c100*/  @P4 IMAD.MOV.U32 R4, RZ, RZ, R12 ;  /* 0x000000ffff044224 */ /* 0x001fca00078e000c */
[----:B------:R0:W5:Y:S01]  /*4c110*/  @P4 LDG.E.U16 R89, desc[UR20][R4.64] ;  /* 0x0000001404594981 */ /* 0x000162000c1e1500 */
[----:B---3--:R-:W-:-:S05]  /*4c120*/  IADD3.X R23, PT, PT, R23, UR9, RZ, P5, !PT ;  /* 0x0000000917177c10 */ /* 0x008fca000affe4ff */
[----:B------:R1:W-:Y:S04]  /*4c130*/  STL [R1+0x1adc], R23 ;  /* 0x001adc1701007387 */ /* 0x0003e80000100800 */
[----:B------:R-:W2:Y:S01]  /*4c140*/  LDL.LU.64 R12, [R1+0x588] ;  /* 0x00058800010c7983 */ /* 0x000ea20000300a00 */
[----:B0-----:R-:W-:Y:S02]  /*4c150*/  @P6 IMAD.MOV.U32 R4, RZ, RZ, R22 ;  /* 0x000000ffff046224 */ /* 0x001fe400078e0016 */
[----:B------:R-:W-:Y:S02]  /*4c160*/  @P6 IMAD.MOV.U32 R5, RZ, RZ, R23 ;  /* 0x000000ffff056224 */ /* 0x000fe400078e0017 */
[----:B-1----:R-:W3:Y:S04]  /*4c170*/  LDL.LU.64 R22, [R1+0x848] ;  /* 0x0008480001167983 */ /* 0x002ee80000300a00 */
[----:B------:R0:W3:Y:S01]  /*4c180*/  @P6 LDG.E.U16 R11, desc[UR20][R4.64] ;  /* 0x00000014040b6981 */ /* 0x0000e2000c1e1500 */
[----:B----4-:R-:W-:-:S02]  /*4c190*/  IADD3 R20, P5, PT, R20, UR13, RZ ;  /* 0x0000000d14147c10 */ /* 0x010fc4000ffbe0ff */
[----:B------:R-:W-:-:S03]  /*4c1a0*/  IADD3 R18, P4, PT, R18, UR13, RZ ;  /* 0x0000000d12127c10 */ /* 0x000fc6000ff9e0ff */
[----:B------:R-:W-:Y:S01]  /*4c1b0*/  STL [R1+0x1ae8], R20 ;  /* 0x001ae81401007387 */ /* 0x000fe20000100800 */
[----:B------:R-:W-:-:S03]  /*4c1c0*/  IADD3 R6, P1, PT, R6, UR13, RZ ;  /* 0x0000000d06067c10 */ /* 0x000fc6000ff3e0ff */
[----:B------:R-:W-:Y:S01]  /*4c1d0*/  STL [R1+0x1af0], R18 ;  /* 0x001af01201007387 */ /* 0x000fe20000100800 */
[----:B0-----:R-:W-:Y:S02]  /*4c1e0*/  IADD3 R4, P6, PT, R14, UR12, RZ ;  /* 0x0000000c0e047c10 */ /* 0x001fe4000ffde0ff */
[----:B------:R-:W-:-:S03]  /*4c1f0*/  IADD3.X R21, PT, PT, R21, UR9, RZ, P5, !PT ;  /* 0x0000000915157c10 */ /* 0x000fc6000affe4ff */
[----:B------:R2:W-:Y:S04]  /*4c200*/  STL [R1+0x840], R4 ;  /* 0x0008400401007387 */ /* 0x0005e80000100800 */
[----:B------:R-:W-:Y:S01]  /*4c210*/  STL [R1+0x1ae4], R21 ;  /* 0x001ae41501007387 */ /* 0x000fe20000100800 */
[----:B------:R-:W-:-:S03]  /*4c220*/  IADD3.X R19, PT, PT, R19, UR9, RZ, P4, !PT ;  /* 0x0000000913137c10 */ /* 0x000fc6000a7fe4ff */
[----:B------:R-:W-:Y:S01]  /*4c230*/  STL [R1+0x1af8], R6 ;  /* 0x001af80601007387 */ /* 0x000fe20000100800 */
[----:B------:R-:W-:-:S03]  /*4c240*/  IADD3.X R7, PT, PT, R7, UR9, RZ, P1, !PT ;  /* 0x0000000907077c10 */ /* 0x000fc60008ffe4ff */
[----:B------:R-:W-:Y:S04]  /*4c250*/  STL [R1+0x1aec], R19 ;  /* 0x001aec1301007387 */ /* 0x000fe80000100800 */
[----:B------:R-:W-:Y:S01]  /*4c260*/  STL [R1+0x1af4], R7 ;  /* 0x001af40701007387 */ /* 0x000fe20000100800 */
[C---:B------:R-:W-:Y:S02]  /*4c270*/  ISETP.GT.AND P1, PT, R2.reuse, 0xad, PT ;  /* 0x000000ad0200780c */ /* 0x040fe40003f24270 */
[----:B------:R-:W-:Y:S02]  /*4c280*/  ISETP.GT.AND P5, PT, R2, 0xae, PT ;  /* 0x000000ae0200780c */ /* 0x000fe40003fa4270 */
[----:B------:R-:W-:Y:S02]  /*4c290*/  PRMT R90, RZ, 0x7610, R90 ;  /* 0x00007610ff5a7816 */ /* 0x000fe4000000005a */
[----:B------:R-:W-:-:S02]  /*4c2a0*/  PRMT R16, RZ, 0x7610, R16 ;  /* 0x00007610ff107816 */ /* 0x000fc40000000010 */
        /* <DEDUP_REMOVED lines=9> */
[----:B------:R1:W-:Y:S01]  /*4c340*/  STL [R1+0x18], R11 ;  /* 0x0000180b01007387 */ /* 0x0003e20000100800 */
[----:B------:R-:W-:Y:S01]  /*4c350*/  ISETP.GT.AND P6, PT, R2, 0xaf, PT ;  /* 0x000000af0200780c */ /* 0x000fe20003fc4270 */
[----:B0-----:R-:W-:Y:S02]  /*4c360*/  @P1 IMAD.MOV.U32 R5, RZ, RZ, R21 ;  /* 0x000000ffff051224 */ /* 0x001fe400078e0015 */
[----:B-1----:R-:W4:Y:S04]  /*4c370*/  LDL.LU R11, [R1+0x1b00] ;  /* 0x001b0000010b7983 */ /* 0x002f280000300800 */
[----:B------:R0:W-:Y:S02]  /*4c380*/  STL [R1+0x1d88], R4 ;  /* 0x001d880401007387 */ /* 0x0001e40000100800 */
[----:B0-----:R-:W-:-:S05]  /*4c390*/  IADD3.X R4, PT, PT, R23, UR14, RZ, P4, !PT ;  /* 0x0000000e17047c10 */ /* 0x001fca000a7fe4ff */
[----:B------:R0:W-:Y:S04]  /*4c3a0*/  STL [R1+0x848], R4 ;  /* 0x0008480401007387 */ /* 0x0001e80000100800 */
[----:B------:R-:W4:Y:S04]  /*4c3b0*/  LDL.LU R21, [R1+0x1afc] ;  /* 0x001afc0001157983 */ /* 0x000f280000300800 */
[----:B------:R-:W4:Y:S01]  /*4c3c0*/  LDL.LU.64 R22, [R1+0x5b0] ;  /* 0x0005b00001167983 */ /* 0x000f220000300a00 */
[----:B0-----:R-:W-:-:S05]  /*4c3d0*/  @P1 IMAD.MOV.U32 R4, RZ, RZ, R20 ;  /* 0x000000ffff041224 */ /* 0x001fca00078e0014 */
[----:B------:R0:W5:Y:S02]  /*4c3e0*/  @P1 LDG.E.U16 R90, desc[UR20][R4.64] ;  /* 0x00000014045a1981 */ /* 0x000164000c1e1500 */
[----:B0-----:R-:W-:Y:S02]  /*4c3f0*/  @P5 IMAD.MOV.U32 R4, RZ, RZ, R18 ;  /* 0x000000ffff045224 */ /* 0x001fe400078e0012 */
[----:B------:R-:W-:-:S05]  /*4c400*/  @P5 IMAD.MOV.U32 R5, RZ, RZ, R19 ;  /* 0x000000ffff055224 */ /* 0x000fca00078e0013 */
[----:B------:R0:W4:Y:S02]  /*4c410*/  @P5 LDG.E.U16 R16, desc[UR20][R4.64] ;  /* 0x0000001404105981 */ /* 0x000124000c1e1500 */
[----:B0-----:R-:W-:Y:S02]  /*4c420*/  @P6 IMAD.MOV.U32 R4, RZ, RZ, R6 ;  /* 0x000000ffff046224 */ /* 0x001fe400078e0006 */
[----:B------:R-:W4:Y:S01]  /*4c430*/  LDL.LU R6, [R1+0x1b08] ;  /* 0x001b080001067983 */ /* 0x000f220000300800 */
[----:B------:R-:W-:Y:S01]  /*4c440*/  PRMT R91, RZ, 0x7610, R91 ;  /* 0x00007610ff5b7816 */ /* 0x000fe2000000005b */
[----:B------:R-:W-:-:S05]  /*4c450*/  @P6 IMAD.MOV.U32 R5, RZ, RZ, R7 ;  /* 0x000000ffff056224 */ /* 0x000fca00078e0007 */
[----:B------:R2:W5:Y:S01]  /*4c460*/  @P6 LDG.E.U16 R91, desc[UR20][R4.64] ;  /* 0x00000014045b6981 */ /* 0x000562000c1e1500 */
[----:B------:R-:W-:Y:S02]  /*4c470*/  ISETP.GT.AND P4, PT, R2, 0xb0, PT ;  /* 0x000000b00200780c */ /* 0x000fe40003f84270 */
[----:B------:R-:W-:Y:S02]  /*4c480*/  PRMT R10, RZ, 0x7610, R10 ;  /* 0x00007610ff0a7816 */ /* 0x000fe4000000000a */
[----:B--2---:R-:W-:-:S05]  /*4c490*/  IADD3 R5, P6, PT, R14, UR12, RZ ;  /* 0x0000000c0e057c10 */ /* 0x004fca000ffde0ff */
[----:B------:R0:W-:Y:S01]  /*4c4a0*/  STL [R1+0xfa4], R5 ;  /* 0x000fa40501007387 */ /* 0x0001e20000100800 */
[----:B---3--:R-:W-:-:S03]  /*4c4b0*/  IADD3 R4, P1, PT, R12, UR12, RZ ;  /* 0x0000000c0c047c10 */ /* 0x008fc6000ff3e0ff */
[----:B------:R-:W2:Y:S04]  /*4c4c0*/  LDL.LU R20, [R1+0x1b04] ;  /* 0x001b040001147983 */ /* 0x000ea80000300800 */
[----:B------:R1:W-:Y:S01]  /*4c4d0*/  STL [R1+0xfa8], R4 ;  /* 0x000fa80401007387 */ /* 0x0003e20000100800 */
[----:B0-----:R-:W-:-:S03]  /*4c4e0*/  IADD3.X R5, PT, PT, R13, UR14, RZ, P1, !PT ;  /* 0x0000000e0d057c10 */ /* 0x001fc60008ffe4ff */
[----:B------:R-:W3:Y:S04]  /*4c4f0*/  LDL.LU R18, [R1+0x1b10] ;  /* 0x001b100001127983 */ /* 0x000ee80000300800 */
[----:B------:R-:W3:Y:S01]  /*4c500*/  LDL.LU R7, [R1+0x1b18] ;  /* 0x001b180001077983 */ /* 0x000ee20000300800 */
[----:B----4-:R-:W-:Y:S02]  /*4c510*/  IADD3 R11, P5, PT, R11, UR13, RZ ;  /* 0x0000000d0b0b7c10 */ /* 0x010fe4000ffbe0ff */
[----:B-1----:R-:W-:-:S05]  /*4c520*/  IADD3.X R4, PT, PT, R15, UR14, RZ, P6, !PT ;  /* 0x0000000e0f047c10 */ /* 0x002fca000b7fe4ff */
[----:B------:R0:W-:Y:S04]  /*4c530*/  STL [R1+0x598], R4 ;  /* 0x0005980401007387 */ /* 0x0001e80000100800 */
[----:B------:R-:W-:Y:S04]  /*4c540*/  STL [R1+0x1b00], R11 ;  /* 0x001b000b01007387 */ /* 0x000fe80000100800 */
[----:B------:R-:W4:Y:S04]  /*4c550*/  LDL.LU R14, [R1+0x1b20] ;  /* 0x001b2000010e7983 */ /* 0x000f280000300800 */
[----:B------:R-:W-:Y:S01]  /*4c560*/  STL [R1+0x850], R5 ;  /* 0x0008500501007387 */ /* 0x000fe20000100800 */
[----:B------:R-:W-:-:S03]  /*4c570*/  IADD3.X R21, PT, PT, R21, UR9, RZ, P5, !PT ;  /* 0x0000000915157c10 */ /* 0x000fc6000affe4ff */
[----:B------:R-:W3:Y:S01]  /*4c580*/  LDL.LU.64 R12, [R1+0x858] ;  /* 0x00085800010c7983 */ /* 0x000ee20000300a00 */
[----:B0-----:R-:W-:-:S03]  /*4c590*/  IADD3 R4, P1, PT, R22, UR12, RZ ;  /* 0x0000000c16047c10 */ /* 0x001fc6000ff3e0ff */
[----:B------:R-:W3:Y:S04]  /*4c5a0*/  LDL.LU R19, [R1+0x1b0c] ;  /* 0x001b0c0001137983 */ /* 0x000ee80000300800 */
[----:B------:R0:W-:Y:S04]  /*4c5b0*/  STL [R1+0x1d80], R4 ;  /* 0x001d800401007387 */ /* 0x0001e80000100800 */
[----:B------:R-:W-:Y:S01]  /*4c5c0*/  STL [R1+0x1afc], R21 ;  /* 0x001afc1501007387 */ /* 0x000fe20000100800 */
[----:B0-----:R-:W-:Y:S01]  /*4c5d0*/  IADD3.X R4, PT, PT, R23, UR14, RZ, P1, !PT ;  /* 0x0000000e17047c10 */ /* 0x001fe20008ffe4ff */
[----:B------:R-:W-:-:S02]  /*4c5e0*/  @P4 IMAD.MOV.U32 R5, RZ, RZ, R21 ;  /* 0x000000ffff054224 */ /* 0x000fc400078e0015 */
[----:B------:R0:W-:Y:S04]  /*4c5f0*/  STL [R1+0x14], R16 ;  /* 0x0000141001007387 */ /* 0x0001e80000100800 */
[----:B0-----:R-:W3:Y:S01]  /*4c600*/  LDL.LU R16, [R1+0x1b14] ;  /* 0x001b140001107983 */ /* 0x001ee20000300800 */
[----:B------:R-:W-:-:S03]  /*4c610*/  IADD3 R6, P5, PT, R6, UR13, RZ ;  /* 0x0000000d06067c10 */ /* 0x000fc6000ffbe0ff */
[----:B------:R-:W3:Y:S04]  /*4c620*/  LDL.LU R15, [R1+0x1b1c] ;  /* 0x001b1c00010f7983 */ /* 0x000ee80000300800 */
        /* <DEDUP_REMOVED lines=14> */
[----:B------:R-:W-:Y:S02]  /*4c710*/  IADD3 R7, P4, PT, R7, UR13, RZ ;  /* 0x0000000d07077c10 */ /* 0x000fe4000ff9e0ff */
[----:B------:R0:W5:Y:S01]  /*4c720*/  @P6 LDG.E.U16 R92, desc[UR20][R4.64] ;  /* 0x00000014045c6981 */ /* 0x000162000c1e1500 */
[----:B----4-:R-:W-:Y:S02]  /*4c730*/  IADD3 R14, P1, PT, R14, UR13, RZ ;  /* 0x0000000d0e0e7c10 */ /* 0x010fe4000ff3e0ff */
        /* <DEDUP_REMOVED lines=34> */
[----:B------:R-:W-:Y:S01]  /*4c960*/  @P5 IMAD.MOV.U32 R5, RZ, RZ, R16 ;  /* 0x000000ffff055224 */ /* 0x000fe200078e0010 */
[----:B------:R-:W4:Y:S04]  /*4c970*/  LDL.LU R7, [R1+0x1b24] ;  /* 0x001b240001077983 */ /* 0x000f280000300800 */
[----:B------:R0:W5:Y:S04]  /*4c980*/  @P5 LDG.E.U16 R93, desc[UR20][R4.64] ;  /* 0x00000014045d5981 */ /* 0x000168000c1e1500 */
[----:B------:R-:W4:Y:S01]  /*4c990*/  LDL.LU.64 R20, [R1+0x5e0] ;  /* 0x0005e00001147983 */ /* 0x000f220000300a00 */
[----:B0-----:R-:W-:-:S02]  /*4c9a0*/  @P6 IMAD.MOV.U32 R4, RZ, RZ, R14 ;  /* 0x000000ffff046224 */ /* 0x001fc400078e000e */
[----:B------:R-:W-:-:S05]  /*4c9b0*/  @P6 IMAD.MOV.U32 R5, RZ, RZ, R15 ;  /* 0x000000ffff056224 */ /* 0x000fca00078e000f */
[----:B------:R2:W4:Y:S02]  /*4c9c0*/  @P6 LDG.E.U16 R0, desc[UR20][R4.64] ;  /* 0x0000001404006981 */ /* 0x000524000c1e1500 */
[----:B--2---:R-:W-:Y:S02]  /*4c9d0*/  IADD3 R4, P6, PT, R10, UR12, RZ ;  /* 0x0000000c0a047c10 */ /* 0x004fe4000ffde0ff */
[----:B---3--:R0:W-:Y:S04]  /*4c9e0*/  STL [R1+0xc], R17 ;  /* 0x00000c1101007387 */ /* 0x0081e80000100800 */
[----:B0-----:R-:W2:Y:S04]  /*4c9f0*/  LDL.LU R17, [R1+0x1b30] ;  /* 0x001b300001117983 */ /* 0x001ea80000300800 */
[----:B----4-:R0:W-:Y:S04]  /*4ca00*/  STL [R1+0x8], R0 ;  /* 0x0000080001007387 */ /* 0x0101e80000100800 */
[----:B------:R-:W-:Y:S04]  /*4ca10*/  STL [R1+0xf90], R4 ;  /* 0x000f900401007387 */ /* 0x000fe80000100800 */
[----:B------:R-:W3:Y:S01]  /*4ca20*/  LDL.LU R18, [R1+0x1b2c] ;  /* 0x001b2c0001127983 */ /* 0x000ee20000300800 */
[----:B0-----:R-:W-:-:S02]  /*4ca30*/  IADD3 R0, P1, PT, R12, UR12, RZ ;  /* 0x0000000c0c007c10 */ /* 0x001fc4000ff3e0ff */
[----:B------:R-:W-:-:S03]  /*4ca40*/  IADD3 R6, P5, PT, R6, UR13, RZ ;  /* 0x0000000d06067c10 */ /* 0x000fc6000ffbe0ff */
[----:B------:R0:W-:Y:S01]  /*4ca50*/  STL [R1+0xf94], R0 ;  /* 0x000f940001007387 */ /* 0x0001e20000100800 */
[----:B------:R-:W-:-:S03]  /*4ca60*/  IADD3.X R5, PT, PT, R13, UR14, RZ, P1, !PT ;  /* 0x0000000e0d057c10 */ /* 0x000fc60008ffe4ff */
[----:B------:R-:W4:Y:S01]  /*4ca70*/  LDL.LU R15, [R1+0x1b38] ;  /* 0x001b3800010f7983 */ /* 0x000f220000300800 */
[----:B------:R-:W-:Y:S02]  /*4ca80*/  ISETP.GT.AND P4, PT, R2, 0xb5, PT ;  /* 0x000000b50200780c */ /* 0x000fe40003f84270 */
[----:B0-----:R-:W-:Y:S02]  /*4ca90*/  IADD3.X R0, PT, PT, R11, UR14, RZ, P6, !PT ;  /* 0x0000000e0b007c10 */ /* 0x001fe4000b7fe4ff */
[----:B------:R-:W4:Y:S01]  /*4caa0*/  LDL.LU R11, [R1+0x1b40] ;  /* 0x001b4000010b7983 */ /* 0x000f220000300800 */
[----:B------:R-:W-:-:S03]  /*4cab0*/  IADD3 R4, P1, PT, R20, UR12, RZ ;  /* 0x0000000c14047c10 */ /* 0x000fc6000ff3e0ff */
[----:B------:R0:W-:Y:S01]  /*4cac0*/  STL [R1+0x5c8], R0 ;  /* 0x0005c80001007387 */ /* 0x0001e20000100800 */
[----:B------:R-:W-:-:S03]  /*4cad0*/  IADD3.X R7, PT, PT, R7, UR9, RZ, P5, !PT ;  /* 0x0000000907077c10 */ /* 0x000fc6000affe4ff */
[----:B------:R-:W-:Y:S04]  /*4cae0*/  STL [R1+0x1b28], R6 ;  /* 0x001b280601007387 */ /* 0x000fe80000100800 */
[----:B0-----:R-:W4:Y:S04]  /*4caf0*/  LDL.LU R0, [R1+0x1b48] ;  /* 0x001b480001007983 */ /* 0x001f280000300800 */
[----:B------:R-:W-:Y:S04]  /*4cb00*/  STL [R1+0x868], R5 ;  /* 0x0008680501007387 */ /* 0x000fe80000100800 */
[----:B------:R-:W4:Y:S04]  /*4cb10*/  LDL.LU.64 R12, [R1+0x870] ;  /* 0x00087000010c7983 */ /* 0x000f280000300a00 */
[----:B------:R-:W4:Y:S04]  /*4cb20*/  LDL.LU R16, [R1+0x1b34] ;  /* 0x001b340001107983 */ /* 0x000f280000300800 */
[----:B------:R0:W-:Y:S01]  /*4cb30*/  STL [R1+0xf98], R4 ;  /* 0x000f980401007387 */ /* 0x0001e20000100800 */
[----:B------:R-:W-:-:S03]  /*4cb40*/  ISETP.GT.AND P6, PT, R2, 0xb6, PT ;  /* 0x000000b60200780c */ /* 0x000fc60003fc4270 */
[----:B------:R-:W-:Y:S04]  /*4cb50*/  STL [R1+0x1b24], R7 ;  /* 0x001b240701007387 */ /* 0x000fe80000100800 */
[----:B------:R-:W4:Y:S01]  /*4cb60*/  LDL.LU R14, [R1+0x1b3c] ;  /* 0x001b3c00010e7983 */ /* 0x000f220000300800 */
[----:B0-----:R-:W-:-:S03]  /*4cb70*/  IADD3.X R4, PT, PT, R21, UR14, RZ, P1, !PT ;  /* 0x0000000e15047c10 */ /* 0x001fc60008ffe4ff */
[----:B------:R-:W4:Y:S01]  /*4cb80*/  LDL.LU R10, [R1+0x1b44] ;  /* 0x001b4400010a7983 */ /* 0x000f220000300800 */
[----:B------:R-:W-:Y:S01]  /*4cb90*/  @P4 IMAD.MOV.U32 R5, RZ, RZ, R7 ;  /* 0x000000ffff054224 */ /* 0x000fe200078e0007 */
[----:B------:R-:W-:Y:S02]  /*4cba0*/  PRMT R94, RZ, 0x7610, R94 ;  /* 0x00007610ff5e7816 */ /* 0x000fe4000000005e */
        /* <DEDUP_REMOVED lines=15> */
[----:B------:R-:W-:Y:S04]  /*4cca0*/  STL [R1+0x1b38], R15 ;  /* 0x001b380f01007387 */ /* 0x000fe80000100800 */
[----:B------:R-:W-:Y:S01]  /*4ccb0*/  STL [R1+0x1b40], R11 ;  /* 0x001b400b01007387 */ /* 0x000fe20000100800 */
[----:B------:R-:W-:Y:S02]  /*4ccc0*/  IADD3 R0, P1, PT, R0, UR13, RZ ;  /* 0x0000000d00007c10 */ /* 0x000fe4000ff3e0ff */
        /* <DEDUP_REMOVED lines=23> */
[----:B0-----:R-:W-:-:S03]  /*4ce40*/  @P1 IMAD.MOV.U32 R5, RZ, RZ, R16 ;  /* 0x000000ffff051224 */ /* 0x001fc600078e0010 */
[----:B-1----:R-:W4:Y:S04]  /*4ce50*/  LDL.LU R8, [R1+0x1b50] ;  /* 0x001b500001087983 */ /* 0x002f280000300800 */
[----:B------:R0:W-:Y:S02]  /*4ce60*/  STL [R1+0xf8c], R4 ;  /* 0x000f8c0401007387 */ /* 0x0001e40000100800 */
[----:B0-----:R-:W-:-:S05]  /*4ce70*/  IADD3.X R4, PT, PT, R19, UR14, RZ, P4, !PT ;  /* 0x0000000e13047c10 */ /* 0x001fca000a7fe4ff */
[----:B------:R0:W-:Y:S02]  /*4ce80*/  STL [R1+0x878], R4 ;  /* 0x0008780401007387 */ /* 0x0001e40000100800 */
[----:B0-----:R-:W-:-:S05]  /*4ce90*/  @P1 IMAD.MOV.U32 R4, RZ, RZ, R15 ;  /* 0x000000ffff041224 */ /* 0x001fca00078e000f */
[----:B------:R0:W5:Y:S02]  /*4cea0*/  @P1 LDG.E.U16 R95, desc[UR20][R4.64] ;  /* 0x00000014045f1981 */ /* 0x000164000c1e1500 */
[----:B0-----:R-:W-:Y:S02]  /*4ceb0*/  @P5 IMAD.MOV.U32 R4, RZ, RZ, R11 ;  /* 0x000000ffff045224 */ /* 0x001fe400078e000b */
[----:B------:R-:W-:-:S05]  /*4cec0*/  @P5 IMAD.MOV.U32 R5, RZ, RZ, R14 ;  /* 0x000000ffff055224 */ /* 0x000fca00078e000e */
[----:B------:R0:W3:Y:S01]  /*4ced0*/  @P5 LDG.E.U16 R9, desc[UR20][R4.64] ;  /* 0x0000001404095981 */ /* 0x0000e2000c1e1500 */
[----:B------:R-:W-:Y:S02]  /*4cee0*/  ISETP.GT.AND P6, PT, R2, 0xb9, PT ;  /* 0x000000b90200780c */ /* 0x000fe40003fc4270 */
[----:B------:R-:W-:-:S11]  /*4cef0*/  PRMT R96, RZ, 0x7610, R96 ;  /* 0x00007610ff607816 */ /* 0x000fd60000000060 */
[----:B0-----:R-:W-:Y:S02]  /*4cf00*/  @P6 IMAD.MOV.U32 R4, RZ, RZ, R0 ;  /* 0x000000ffff046224 */ /* 0x001fe400078e0000 */
[----:B------:R-:W-:-:S05]  /*4cf10*/  @P6 IMAD.MOV.U32 R5, RZ, RZ, R10 ;  /* 0x000000ffff056224 */ /* 0x000fca00078e000a */
[----:B------:R2:W5:Y:S02]  /*4cf20*/  @P6 LDG.E.U16 R96, desc[UR20][R4.64] ;  /* 0x0000001404606981 */ /* 0x000564000c1e1500 */
[----:B--2---:R-:W-:Y:S02]  /*4cf30*/  IADD3 R4, P6, PT, R6, UR12, RZ ;  /* 0x0000000c06047c10 */ /* 0x004fe4000ffde0ff */
[----:B---3--:R0:W-:Y:S04]  /*4cf40*/  STL [R1], R9 ;  /* 0x0000000901007387 */ /* 0x0081e80000100800 */
[----:B0-----:R-:W2:Y:S04]  /*4cf50*/  LDL.LU R9, [R1+0x1b4c] ;  /* 0x001b4c0001097983 */ /* 0x001ea80000300800 */
[----:B------:R-:W3:Y:S04]  /*4cf60*/  LDL.LU.64 R18, [R1+0x610] ;  /* 0x0006100001127983 */ /* 0x000ee80000300a00 */
[----:B------:R-:W3:Y:S04]  /*4cf70*/  LDL.LU R10, [R1+0x1b58] ;  /* 0x001b5800010a7983 */ /* 0x000ee80000300800 */
[----:B------:R-:W-:Y:S04]  /*4cf80*/  STL [R1+0xf7c], R4 ;  /* 0x000f7c0401007387 */ /* 0x000fe80000100800 */
[----:B------:R-:W3:Y:S01]  /*4cf90*/  LDL.LU R16, [R1+0x1b54] ;  /* 0x001b540001107983 */ /* 0x000ee20000300800 */
[----:B------:R-:W-:-:S02]  /*4cfa0*/  IADD3 R0, P1, PT, R12, UR12, RZ ;  /* 0x0000000c0c007c10 */ /* 0x000fc4000ff3e0ff */
[----:B----4-:R-:W-:-:S03]  /*4cfb0*/  IADD3 R8, P5, PT, R8, UR13, RZ ;  /* 0x0000000d08087c10 */ /* 0x010fc6000ffbe0ff */
[----:B------:R0:W-:Y:S01]  /*4cfc0*/  STL [R1+0xf80], R0 ;  /* 0x000f800001007387 */ /* 0x0001e20000100800 */
[----:B------:R-:W-:-:S03]  /*4cfd0*/  IADD3.X R5, PT, PT, R13, UR14, RZ, P1, !PT ;  /* 0x0000000e0d057c10 */ /* 0x000fc60008ffe4ff */
[----:B------:R-:W4:Y:S01]  /*4cfe0*/  LDL.LU R14, [R1+0x1b60] ;  /* 0x001b6000010e7983 */ /* 0x000f220000300800 */
[----:B------:R-:W-:Y:S02]  /*4cff0*/  ISETP.GT.AND P4, PT, R2, 0xba, PT ;  /* 0x000000ba0200780c */ /* 0x000fe40003f84270 */
[----:B0-----:R-:W-:Y:S02]  /*4d000*/  IADD3.X R0, PT, PT, R7, UR14, RZ, P6, !PT ;  /* 0x0000000e07007c10 */ /* 0x001fe4000b7fe4ff */
[----:B------:R-:W4:Y:S04]  /*4d010*/  LDL.LU R7, [R1+0x1b68] ;  /* 0x001b680001077983 */ /* 0x000f280000300800 */
[----:B------:R0:W-:Y:S04]  /*4d020*/  STL [R1+0x5f8], R0 ;  /* 0x0005f80001007387 */ /* 0x0001e80000100800 */
[----:B------:R-:W-:Y:S04]  /*4d030*/  STL [R1+0x1b50], R8 ;  /* 0x001b500801007387 */ /* 0x000fe80000100800 */
[----:B0-----:R-:W4:Y:S04]  /*4d040*/  LDL.LU R0, [R1+0x1b70] ;  /* 0x001b700001007983 */ /* 0x001f280000300800 */
[----:B------:R-:W-:Y:S04]  /*4d050*/  STL [R1+0x880], R5 ;  /* 0x0008800501007387 */ /* 0x000fe80000100800 */
[----:B------:R-:W4:Y:S04]  /*4d060*/  LDL.LU.64 R12, [R1+0x888] ;  /* 0x00088800010c7983 */ /* 0x000f280000300a00 */
[----:B------:R-:W4:Y:S01]  /*4d070*/  LDL.LU R15, [R1+0x1b5c] ;  /* 0x001b5c00010f7983 */ /* 0x000f220000300800 */
[----:B--2---:R-:W-:-:S02]  /*4d080*/  IADD3.X R9, PT, PT, R9, UR9, RZ, P5, !PT ;  /* 0x0000000909097c10 */ /* 0x004fc4000affe4ff */
[----:B---3--:R-:W-:Y:S02]  /*4d090*/  IADD3 R4, P1, PT, R18, UR12, RZ ;  /* 0x0000000c12047c10 */ /* 0x008fe4000ff3e0ff */
[----:B------:R-:W-:-:S03]  /*4d0a0*/  IADD3 R10, P5, PT, R10, UR13, RZ ;  /* 0x0000000d0a0a7c10 */ /* 0x000fc6000ffbe0ff */
[----:B------:R0:W-:Y:S04]  /*4d0b0*/  STL [R1+0xf84], R4 ;  /* 0x000f840401007387 */ /* 0x0001e80000100800 */
[----:B------:R-:W-:Y:S01]  /*4d0c0*/  STL [R1+0x1b4c], R9 ;  /* 0x001b4c0901007387 */ /* 0x000fe20000100800 */
[----:B------:R-:W-:-:S03]  /*4d0d0*/  IADD3.X R16, PT, PT, R16, UR9, RZ, P5, !PT ;  /* 0x0000000910107c10 */ /* 0x000fc6000affe4ff */
[----:B------:R-:W2:Y:S01]  /*4d0e0*/  LDL.LU R11, [R1+0x1b64] ;  /* 0x001b6400010b7983 */ /* 0x000ea20000300800 */
[----:B0-----:R-:W-:-:S03]  /*4d0f0*/  IADD3.X R4, PT, PT, R19, UR14, RZ, P1, !PT ;  /* 0x0000000e13047c10 */ /* 0x001fc60008ffe4ff */
[----:B------:R-:W3:Y:S01]  /*4d100*/  LDL.LU R6, [R1+0x1b6c] ;  /* 0x001b6c0001067983 */ /* 0x000ee20000300800 */
[----:B------:R-:W-:-:S03]  /*4d110*/  @P4 IMAD.MOV.U32 R5, RZ, RZ, R9 ;  /* 0x000000ffff054224 */ /* 0x000fc600078e0009 */
[----:B------:R-:W-:Y:S04]  /*4d120*/  STL [R1+0x1b58], R10 ;  /* 0x001b580a01007387 */ /* 0x000fe80000100800 */
[----:B------:R0:W-:Y:S04]  /*4d130*/  STL [R1+0x610], R4 ;  /* 0x0006100401007387 */ /* 0x0001e80000100800 */
[----:B------:R1:W-:Y:S01]  /*4d140*/  STL [R1+0x1b54], R16 ;  /* 0x001b541001007387 */ /* 0x0003e20000100800 */
[----:B0-----:R-:W-:-:S03]  /*4d150*/  @P4 IMAD.MOV.U32 R4, RZ, RZ, R8 ;  /* 0x000000ffff044224 */ /* 0x001fc600078e0008 */
[----:B------:R-:W3:Y:S01]  /*4d160*/  LDL.LU.64 R8, [R1+0x618] ;  /* 0x0006180001087983 */ /* 0x000ee20000300a00 */
[----:B------:R-:W-:Y:S02]  /*4d170*/  ISETP.GT.AND P6, PT, R2, 0xbb, PT ;  /* 0x000000bb0200780c */ /* 0x000fe40003fc4270 */
[----:B------:R-:W-:-:S06]  /*4d180*/  PRMT R165, RZ, 0x7610, R165 ;  /* 0x00007610ffa57816 */ /* 0x000fcc00000000a5 */
[----:B------:R0:W5:Y:S01]  /*4d190*/  @P4 LDG.E.U16 R165, desc[UR20][R4.64] ;  /* 0x0000001404a54981 */ /* 0x000162000c1e1500 */
[----:B------:R-:W-:-:S04]  /*4d1a0*/  PRMT R97, RZ, 0x7610, R97 ;  /* 0x00007610ff617816 */ /* 0x000fc80000000061 */
[----:B0-----:R-:W-:Y:S02]  /*4d1b0*/  @P6 IMAD.MOV.U32 R5, RZ, RZ, R16 ;  /* 0x000000ffff056224 */ /* 0x001fe400078e0010 */
[----:B-1----:R-:W3:Y:S01]  /*4d1c0*/  LDL.LU.64 R16, [R1+0x890] ;  /* 0x0008900001107983 */ /* 0x002ee20000300a00 */
[----:B------:R-:W-:Y:S01]  /*4d1d0*/  @P6 IMAD.MOV.U32 R4, RZ, RZ, R10 ;  /* 0x000000ffff046224 */ /* 0x000fe200078e000a */
[----:B----4-:R-:W-:Y:S02]  /*4d1e0*/  IADD3 R14, P5, PT, R14, UR13, RZ ;  /* 0x0000000d0e0e7c10 */ /* 0x010fe4000ffbe0ff */
[----:B------:R-:W-:Y:S02]  /*4d1f0*/  IADD3 R7, P4, PT, R7, UR13, RZ ;  /* 0x0000000d07077c10 */ /* 0x000fe4000ff9e0ff */
[----:B------:R0:W5:Y:S01]  /*4d200*/  @P6 LDG.E.U16 R97, desc[UR20][R4.64] ;  /* 0x0000001404616981 */ /* 0x000162000c1e1500 */
[----:B------:R-:W-:Y:S02]  /*4d210*/  IADD3 R0, P1, PT, R0, UR13, RZ ;  /* 0x0000000d00007c10 */ /* 0x000fe4000ff3e0ff */
[----:B------:R-:W-:Y:S01]  /*4d220*/  IADD3.X R15, PT, PT, R15, UR9, RZ, P5, !PT ;  /* 0x000000090f0f7c10 */ /* 0x000fe2000affe4ff */
[----:B------:R-:W-:Y:S01]  /*4d230*/  STL [R1+0x1b60], R14 ;  /* 0x001b600e01007387 */ /* 0x000fe20000100800 */
[----:B0-----:R-:W-:-:S03]  /*4d240*/  IADD3 R4, P6, PT, R12, UR12, RZ ;  /* 0x0000000c0c047c10 */ /* 0x001fc6000ffde0ff */
[----:B------:R-:W-:Y:S04]  /*4d250*/  STL [R1+0x1b68], R7 ;  /* 0x001b680701007387 */ /* 0x000fe80000100800 */
[----:B------:R0:W-:Y:S04]  /*4d260*/  STL [R1+0x888], R4 ;  /* 0x0008880401007387 */ /* 0x0001e80000100800 */
[----:B------:R-:W-:Y:S04]  /*4d270*/  STL [R1+0x1b5c], R15 ;  /* 0x001b5c0f01007387 */ /* 0x000fe80000100800 */
[----:B------:R-:W-:Y:S01]  /*4d280*/  STL [R1+0x1b70], R0 ;  /* 0x001b700001007387 */ /* 0x000fe20000100800 */
[----:B--2---:R-:W-:-:S02]  /*4d290*/  IADD3.X R11, PT, PT, R11, UR9, RZ, P4, !PT ;  /* 0x000000090b0b7c10 */ /* 0x004fc4000a7fe4ff */
[----:B---3--:R-:W-:-:S03]  /*4d2a0*/  IADD3.X R6, PT, PT, R6, UR9, RZ, P1, !PT ;  /* 0x0000000906067c10 */ /* 0x008fc60008ffe4ff */
[----:B------:R-:W-:Y:S04]  /*4d2b0*/  STL [R1+0x1b64], R11 ;  /* 0x001b640b01007387 */ /* 0x000fe80000100800 */
[----:B------:R-:W-:Y:S01]  /*4d2c0*/  STL [R1+0x1b6c], R6 ;  /* 0x001b6c0601007387 */ /* 0x000fe20000100800 */
[----:B0-----:R-:W-:-:S05]  /*4d2d0*/  IADD3 R4, P4, PT, R8, UR12, RZ ;  /* 0x0000000c08047c10 */ /* 0x001fca000ff9e0ff */
[----:B------:R0:W-:Y:S02]  /*4d2e0*/  STL [R1+0xf74], R4 ;  /* 0x000f740401007387 */ /* 0x0001e40000100800 */
[----:B0-----:R-:W-:-:S05]  /*4d2f0*/  IADD3.X R4, PT, PT, R13, UR14, RZ, P6, !PT ;  /* 0x0000000e0d047c10 */ /* 0x001fca000b7fe4ff */
[----:B------:R0:W-:Y:S04]  /*4d300*/  STL [R1+0x618], R4 ;  /* 0x0006180401007387 */ /* 0x0001e80000100800 */
[----:B------:R-:W2:Y:S01]  /*4d310*/  LDL.LU.64 R12, [R1+0x628] ;  /* 0x00062800010c7983 */ /* 0x000ea20000300a00 */
[----:B------:R-:W-:Y:S02]  /*4d320*/  IADD3.X R5, PT, PT, R9, UR14, RZ, P4, !PT ;  /* 0x0000000e09057c10 */ /* 0x000fe4000a7fe4ff */
[----:B------:R-:W-:Y:S02]  /*4d330*/  ISETP.GT.AND P1, PT, R2, 0xbc, PT ;  /* 0x000000bc0200780c */ /* 0x000fe40003f24270 */
[----:B0-----:R-:W-:Y:S01]  /*4d340*/  IADD3 R4, P4, PT, R16, UR12, RZ ;  /* 0x0000000c10047c10 */ /* 0x001fe2000ff9e0ff */
[----:B------:R0:W-:Y:S01]  /*4d350*/  STL [R1+0x61c], R5 ;  /* 0x00061c0501007387 */ /* 0x0001e20000100800 */
[----:B------:R-:W-:-:S03]  /*4d360*/  ISETP.GT.AND P5, PT, R2, 0xbd, PT ;  /* 0x000000bd0200780c */ /* 0x000fc60003fa4270 */
[----:B------:R-:W3:Y:S04]  /*4d370*/  LDL.LU.64 R8, [R1+0x898] ;  /* 0x0008980001087983 */ /* 0x000ee80000300a00 */
[----:B------:R-:W4:Y:S04]  /*4d380*/  LDL.LU R10, [R1+0x1b78] ;  /* 0x001b7800010a7983 */ /* 0x000f280000300800 */
[----:B------:R1:W-:Y:S01]  /*4d390*/  STL [R1+0xf78], R4 ;  /* 0x000f780401007387 */ /* 0x0003e20000100800 */
[----:B------:R-:W-:Y:S01]  /*4d3a0*/  ISETP.GT.AND P6, PT, R2, 0xbe, PT ;  /* 0x000000be0200780c */ /* 0x000fe20003fc4270 */
[----:B0-----:R-:W-:Y:S01]  /*4d3b0*/  @P1 IMAD.MOV.U32 R5, RZ, RZ, R15 ;  /* 0x000000ffff051224 */ /* 0x001fe200078e000f */
[----:B------:R-:W-:-:S02]  /*4d3c0*/  PRMT R164, RZ, 0x7610, R164 ;  /* 0x00007610ffa47816 */ /* 0x000fc400000000a4 */
[----:B-1----:R-:W-:-:S05]  /*4d3d0*/  IADD3.X R4, PT, PT, R17, UR14, RZ, P4, !PT ;  /* 0x0000000e11047c10 */ /* 0x002fca000a7fe4ff */
[----:B------:R0:W-:Y:S01]  /*4d3e0*/  STL [R1+0x890], R4 ;  /* 0x0008900401007387 */ /* 0x0001e20000100800 */
[----:B------:R-:W-:Y:S01]  /*4d3f0*/  PRMT R98, RZ, 0x7610, R98 ;  /* 0x00007610ff627816 */ /* 0x000fe20000000062 */
[----:B0-----:R-:W-:-:S05]  /*4d400*/  @P1 IMAD.MOV.U32 R4, RZ, RZ, R14 ;  /* 0x000000ffff041224 */ /* 0x001fca00078e000e */
[----:B------:R0:W5:Y:S01]  /*4d410*/  @P1 LDG.E.U16 R164, desc[UR20][R4.64] ;  /* 0x0000001404a41981 */ /* 0x000162000c1e1500 */
[----:B------:R-:W-:Y:S01]  /*4d420*/  PRMT R163, RZ, 0x7610, R163 ;  /* 0x00007610ffa37816 */ /* 0x000fe200000000a3 */
[----:B0-----:R-:W-:Y:S02]  /*4d430*/  @P5 IMAD.MOV.U32 R4, RZ, RZ, R7 ;  /* 0x000000ffff045224 */ /* 0x001fe400078e0007 */
[----:B------:R-:W-:Y:S02]  /*4d440*/  @P5 IMAD.MOV.U32 R5, RZ, RZ, R11 ;  /* 0x000000ffff055224 */ /* 0x000fe400078e000b */
[----:B------:R-:W4:Y:S04]  /*4d450*/  LDL.LU R11, [R1+0x1b74] ;  /* 0x001b7400010b7983 */ /* 0x000f280000300800 */
[----:B------:R0:W5:Y:S04]  /*4d460*/  @P5 LDG.E.U16 R98, desc[UR20][R4.64] ;  /* 0x0000001404625981 */ /* 0x000168000c1e1500 */
[----:B------:R-:W4:Y:S01]  /*4d470*/  LDL.LU.64 R18, [R1+0x8a0] ;  /* 0x0008a00001127983 */ /* 0x000f220000300a00 */
[----:B0-----:R-:W-:-:S02]  /*4d480*/  @P6 IMAD.MOV.U32 R4, RZ, RZ, R0 ;  /* 0x000000ffff046224 */ /* 0x001fc400078e0000 */
[----:B------:R-:W-:Y:S02]  /*4d490*/  @P6 IMAD.MOV.U32 R5, RZ, RZ, R6 ;  /* 0x000000ffff056224 */ /* 0x000fe400078e0006 */
[----:B------:R-:W4:Y:S04]  /*4d4a0*/  LDL.LU R6, [R1+0x1b80] ;  /* 0x001b800001067983 */ /* 0x000f280000300800 */
[----:B------:R2:W5:Y:S02]  /*4d4b0*/  @P6 LDG.E.U16 R163, desc[UR20][R4.64] ;  /* 0x0000001404a36981 */ /* 0x000564000c1e1500 */
[----:B--2---:R-:W-:-:S05]  /*4d4c0*/  IADD3 R4, P6, PT, R12, UR12, RZ ;  /* 0x0000000c0c047c10 */ /* 0x004fca000ffde0ff */
[----:B------:R-:W-:Y:S04]  /*4d4d0*/  STL [R1+0xf68], R4 ;  /* 0x000f680401007387 */ /* 0x000fe80000100800 */
[----:B------:R-:W2:Y:S01]  /*4d4e0*/  LDL.LU R16, [R1+0x1b7c] ;  /* 0x001b7c0001107983 */ /* 0x000ea20000300800 */
[----:B---3--:R-:W-:-:S05]  /*4d4f0*/  IADD3 R0, P1, PT, R8, UR12, RZ ;  /* 0x0000000c08007c10 */ /* 0x008fca000ff3e0ff */
[----:B------:R0:W-:Y:S01]  /*4d500*/  STL [R1+0xf6c], R0 ;  /* 0x000f6c0001007387 */ /* 0x0001e20000100800 */
[----:B----4-:R-:W-:Y:S02]  /*4d510*/  IADD3 R10, P5, PT, R10, UR13, RZ ;  /* 0x0000000d0a0a7c10 */ /* 0x010fe4000ffbe0ff */
[----:B------:R-:W-:Y:S01]  /*4d520*/  IADD3.X R5, PT, PT, R9, UR14, RZ, P1, !PT ;  /* 0x0000000e09057c10 */ /* 0x000fe20008ffe4ff */
[----:B------:R-:W3:Y:S01]  /*4d530*/  LDL.LU R14, [R1+0x1b88] ;  /* 0x001b8800010e7983 */ /* 0x000ee20000300800 */
[----:B------:R-:W-:-:S03]  /*4d540*/  ISETP.GT.AND P4, PT, R2, 0xbf, PT ;  /* 0x000000bf0200780c */ /* 0x000fc60003f84270 */
[----:B------:R-:W4:Y:S01]  /*4d550*/  LDL.LU R7, [R1+0x1b90] ;  /* 0x001b900001077983 */ /* 0x000f220000300800 */
[----:B0-----:R-:W-:-:S05]  /*4d560*/  IADD3.X R0, PT, PT, R13, UR14, RZ, P6, !PT ;  /* 0x0000000e0d007c10 */ /* 0x001fca000b7fe4ff */
[----:B------:R0:W-:Y:S04]  /*4d570*/  STL [R1+0x628], R0 ;  /* 0x0006280001007387 */ /* 0x0001e80000100800 */
[----:B------:R-:W-:Y:S04]  /*4d580*/  STL [R1+0x1b78], R10 ;  /* 0x001b780a01007387 */ /* 0x000fe80000100800 */
[----:B0-----:R-:W3:Y:S04]  /*4d590*/  LDL.LU R0, [R1+0x1b98] ;  /* 0x001b980001007983 */ /* 0x001ee80000300800 */
[----:B------:R-:W-:Y:S04]  /*4d5a0*/  STL [R1+0x898], R5 ;  /* 0x0008980501007387 */ /* 0x000fe80000100800 */
[----:B------:R-:W4:Y:S04]  /*4d5b0*/  LDL.LU.64 R12, [R1+0x8b0] ;  /* 0x0008b000010c7983 */ /* 0x000f280000300a00 */
[----:B------:R-:W4:Y:S01]  /*4d5c0*/  LDL.LU R15, [R1+0x1b84] ;  /* 0x001b8400010f7983 */ /* 0x000f220000300800 */
[----:B------:R-:W-:-:S02]  /*4d5d0*/  IADD3.X R11, PT, PT, R11, UR9, RZ, P5, !PT ;  /* 0x000000090b0b7c10 */ /* 0x000fc4000affe4ff */
[----:B------:R-:W-:-:S05]  /*4d5e0*/  IADD3 R4, P1, PT, R18, UR12, RZ ;  /* 0x0000000c12047c10 */ /* 0x000fca000ff3e0ff */
[----:B------:R0:W-:Y:S01]  /*4d5f0*/  STL [R1+0xf70], R4 ;  /* 0x000f700401007387 */ /* 0x0001e20000100800 */
[----:B------:R-:W-:-:S03]  /*4d600*/  IADD3 R6, P5, PT, R6, UR13, RZ ;  /* 0x0000000d06067c10 */ /* 0x000fc6000ffbe0ff */
[----:B------:R-:W-:Y:S01]  /*4d610*/  STL [R1+0x1b74], R11 ;  /* 0x001b740b01007387 */ /* 0x000fe20000100800 */
[----:B0-----:R-:W-:-:S03]  /*4d620*/  IADD3.X R4, PT, PT, R19, UR14, RZ, P1, !PT ;  /* 0x0000000e13047c10 */ /* 0x001fc60008ffe4ff */
[----:B------:R-:W4:Y:S01]  /*4d630*/  LDL.LU R9, [R1+0x1b8c] ;  /* 0x001b8c0001097983 */ /* 0x000f220000300800 */
[----:B------:R-:W-:-:S03]  /*4d640*/  @P4 IMAD.MOV.U32 R5, RZ, RZ, R11 ;  /* 0x000000ffff054224 */ /* 0x000fc600078e000b */
[----:B------:R-:W4:Y:S04]  /*4d650*/  LDL.LU R8, [R1+0x1b94] ;  /* 0x001b940001087983 */ /* 0x000f280000300800 */
[----:B------:R-:W-:Y:S04]  /*4d660*/  STL [R1+0x1b80], R6 ;  /* 0x001b800601007387 */ /* 0x000fe80000100800 */
[----:B------:R0:W-:Y:S02]  /*4d670*/  STL [R1+0x8a0], R4 ;  /* 0x0008a00401007387 */ /* 0x0001e40000100800 */
[----:B0-----:R-:W-:Y:S01]  /*4d680*/  @P4 IMAD.MOV.U32 R4, RZ, RZ, R10 ;  /* 0x000000ffff044224 */ /* 0x001fe200078e000a */
[----:B--2---:R-:W-:-:S05]  /*4d690*/  IADD3.X R16, PT, PT, R16, UR9, RZ, P5, !PT ;  /* 0x0000000910107c10 */ /* 0x004fca000affe4ff */
[----:B------:R0:W-:Y:S04]  /*4d6a0*/  STL [R1+0x1b7c], R16 ;  /* 0x001b7c1001007387 */ /* 0x0001e80000100800 */
[----:B------:R-:W2:Y:S01]  /*4d6b0*/  LDL.LU.64 R10, [R1+0x8a8] ;  /* 0x0008a800010a7983 */ /* 0x000ea20000300a00 */
[----:B------:R-:W-:Y:S02]  /*4d6c0*/  ISETP.GT.AND P6, PT, R2, 0xc0, PT ;  /* 0x000000c00200780c */ /* 0x000fe40003fc4270 */
[----:B------:R-:W-:-:S06]  /*4d6d0*/  PRMT R99, RZ, 0x7610, R99 ;  /* 0x00007610ff637816 */ /* 0x000fcc0000000063 */
[----:B------:R1:W5:Y:S01]  /*4d6e0*/  @P4 LDG.E.U16 R99, desc[UR20][R4.64] ;  /* 0x0000001404634981 */ /* 0x000362000c1e1500 */
[----:B------:R-:W-:-:S04]  /*4d6f0*/  PRMT R100, RZ, 0x7610, R100 ;  /* 0x00007610ff647816 */ /* 0x000fc80000000064 */
[----:B-1----:R-:W-:Y:S02]  /*4d700*/  @P6 IMAD.MOV.U32 R5, RZ, RZ, R16 ;  /* 0x000000ffff056224 */ /* 0x002fe400078e0010 */
[----:B0-----:R-:W2:Y:S01]  /*4d710*/  LDL.LU.64 R16, [R1+0x8b8] ;  /* 0x0008b80001107983 */ /* 0x001ea20000300a00 */
[----:B------:R-:W-:Y:S01]  /*4d720*/  @P6 IMAD.MOV.U32 R4, RZ, RZ, R6 ;  /* 0x000000ffff046224 */ /* 0x000fe200078e0006 */
[----:B---3--:R-:W-:Y:S02]  /*4d730*/  IADD3 R14, P5, PT, R14, UR13, RZ ;  /* 0x0000000d0e0e7c10 */ /* 0x008fe4000ffbe0ff */
[----:B----4-:R-:W-:Y:S02]  /*4d740*/  IADD3 R7, P4, PT, R7, UR13, RZ ;  /* 0x0000000d07077c10 */ /* 0x010fe4000ff9e0ff */
[----:B------:R0:W5:Y:S01]  /*4d750*/  @P6 LDG.E.U16 R100, desc[UR20][R4.64] ;  /* 0x0000001404646981 */ /* 0x000162000c1e1500 */
[----:B------:R-:W-:-:S03]  /*4d760*/  IADD3 R0, P1, PT, R0, UR13, RZ ;  /* 0x0000000d00007c10 */ /* 0x000fc6000ff3e0ff */
[----:B------:R-:W-:Y:S01]  /*4d770*/  STL [R1+0x1b88], R14 ;  /* 0x001b880e01007387 */ /* 0x000fe20000100800 */
[----:B------:R-:W-:Y:S02]  /*4d780*/  IADD3.X R15, PT, PT, R15, UR9, RZ, P5, !PT ;  /* 0x000000090f0f7c10 */ /* 0x000fe4000affe4ff */
[----:B0-----:R-:W-:Y:S01]  /*4d790*/  IADD3 R4, P6, PT, R12, UR12, RZ ;  /* 0x0000000c0c047c10 */ /* 0x001fe2000ffde0ff */
[----:B------:R-:W-:Y:S04]  /*4d7a0*/  STL [R1+0x1b90], R7 ;  /* 0x001b900701007387 */ /* 0x000fe80000100800 */
[----:B------:R2:W-:Y:S04]  /*4d7b0*/  STL [R1+0x8b0], R4 ;  /* 0x0008b00401007387 */ /* 0x0005e80000100800 */
[----:B------:R-:W-:Y:S04]  /*4d7c0*/  STL [R1+0x1b84], R15 ;  /* 0x001b840f01007387 */ /* 0x000fe80000100800 */
[----:B------:R-:W-:Y:S01]  /*4d7d0*/  STL [R1+0x1b98], R0 ;  /* 0x001b980001007387 */ /* 0x000fe20000100800 */
[----:B------:R-:W-:-:S02]  /*4d7e0*/  IADD3.X R9, PT, PT, R9, UR9, RZ, P4, !PT ;  /* 0x0000000909097c10 */ /* 0x000fc4000a7fe4ff */
[----:B------:R-:W-:-:S03]  /*4d7f0*/  IADD3.X R8, PT, PT, R8, UR9, RZ, P1, !PT ;  /* 0x0000000908087c10 */ /* 0x000fc60008ffe4ff */
[----:B------:R-:W-:Y:S04]  /*4d800*/  STL [R1+0x1b8c], R9 ;  /* 0x001b8c0901007387 */ /* 0x000fe80000100800 */
[----:B------:R-:W-:Y:S01]  /*4d810*/  STL [R1+0x1b94], R8 ;  /* 0x001b940801007387 */ /* 0x000fe20000100800 */
[----:B--2---:R-:W-:-:S05]  /*4d820*/  IADD3 R4, P4, PT, R10, UR12, RZ ;  /* 0x0000000c0a047c10 */ /* 0x004fca000ff9e0ff */
        /* <DEDUP_REMOVED lines=22> */
[----:B------:R-:W-:Y:S01]  /*4d990*/  @P5 IMAD.MOV.U32 R5, RZ, RZ, R9 ;  /* 0x000000ffff055224 */ /* 0x000fe200078e0009 */
        /* <DEDUP_REMOVED lines=62> */
[----:B------:R0:W-:Y:S01]  /*4dd80*/  STL [R1+0xf4c], R4 ;  /* 0x000f4c0401007387 */ /* 0x0001e20000100800 */
[----:B------:R-:W-:Y:S02]  /*4dd90*/  IADD3.X R5, PT, PT, R7, UR14, RZ, P4, !PT ;  /* 0x0000000e07057c10 */ /* 0x000fe4000a7fe4ff */
[----:B0-----:R-:W-:-:S05]  /*4dda0*/  IADD3.X R4, PT, PT, R13, UR14, RZ, P6, !PT ;  /* 0x0000000e0d047c10 */ /* 0x001fca000b7fe4ff */
[----:B------:R0:W-:Y:S04]  /*4ddb0*/  STL [R1+0x8d8], R4 ;  /* 0x0008d80401007387 */ /* 0x0001e80000100800 */
[----:B------:R-:W2:Y:S01]  /*4ddc0*/  LDL.LU.64 R6, [R1+0x8f0] ;  /* 0x0008f00001067983 */ /* 0x000ea20000300a00 */
[----:B------:R-:W-:-:S03]  /*4ddd0*/  ISETP.GT.AND P1, PT, R2, 0xc6, PT ;  /* 0x000000c60200780c */ /* 0x000fc60003f24270 */
[----:B------:R1:W-:Y:S01]  /*4dde0*/  STL [R1+0x8dc], R5 ;  /* 0x0008dc0501007387 */ /* 0x0003e20000100800 */
[----:B0-----:R-:W-:-:S03]  /*4ddf0*/  IADD3 R4, P4, PT, R16, UR12, RZ ;  /* 0x0000000c10047c10 */ /* 0x001fc6000ff9e0ff */
[----:B------:R-:W3:Y:S01]  /*4de00*/  LDL.LU.64 R12, [R1+0x8f8] ;  /* 0x0008f800010c7983 */ /* 0x000ee20000300a00 */
[----:B------:R-:W-:-:S03]  /*4de10*/  ISETP.GT.AND P5, PT, R2, 0xc7, PT ;  /* 0x000000c70200780c */ /* 0x000fc60003fa4270 */
[----:B------:R-:W4:Y:S04]  /*4de20*/  LDL.LU R8, [R1+0x1bc8] ;  /* 0x001bc80001087983 */ /* 0x000f280000300800 */
[----:B------:R0:W-:Y:S01]  /*4de30*/  STL [R1+0xf50], R4 ;  /* 0x000f500401007387 */ /* 0x0001e20000100800 */
[----:B------:R-:W-:Y:S01]  /*4de40*/  ISETP.GT.AND P6, PT, R2, 0xc8, PT ;  /* 0x000000c80200780c */ /* 0x000fe20003fc4270 */
[----:B-1----:R-:W-:Y:S01]  /*4de50*/  @P1 IMAD.MOV.U32 R5, RZ, RZ, R15 ;  /* 0x000000ffff051224 */ /* 0x002fe200078e000f */
[----:B------:R-:W-:Y:S02]  /*4de60*/  PRMT R103, RZ, 0x7610, R103 ;  /* 0x00007610ff677816 */ /* 0x000fe40000000067 */
[----:B0-----:R-:W-:-:S05]  /*4de70*/  IADD3.X R4, PT, PT, R17, UR14, RZ, P4, !PT ;  /* 0x0000000e11047c10 */ /* 0x001fca000a7fe4ff */
        /* <DEDUP_REMOVED lines=17> */
[----:B---3--:R-:W-:Y:S02]  /*4df90*/  IADD3 R0, P1, PT, R12, UR12, RZ ;  /* 0x0000000c0c007c10 */ /* 0x008fe4000ff3e0ff */
[----:B----4-:R-:W-:-:S03]  /*4dfa0*/  IADD3 R8, P5, PT, R8, UR13, RZ ;  /* 0x0000000d08087c10 */ /* 0x010fc6000ffbe0ff */
[----:B------:R0:W-:Y:S01]  /*4dfb0*/  STL [R1+0xf44], R0 ;  /* 0x000f440001007387 */ /* 0x0001e20000100800 */
[----:B------:R-:W-:-:S03]  /*4dfc0*/  IADD3.X R5, PT, PT, R13, UR14, RZ, P1, !PT ;  /* 0x0000000e0d057c10 */ /* 0x000fc60008ffe4ff */
[----:B------:R-:W3:Y:S01]  /*4dfd0*/  LDL.LU R14, [R1+0x1bd8] ;  /* 0x001bd800010e7983 */ /* 0x000ee20000300800 */
[----:B------:R-:W-:Y:S02]  /*4dfe0*/  ISETP.GT.AND P4, PT, R2, 0xc9, PT ;  /* 0x000000c90200780c */ /* 0x000fe40003f84270 */
[----:B0-----:R-:W-:Y:S02]  /*4dff0*/  IADD3.X R0, PT, PT, R7, UR14, RZ, P6, !PT ;  /* 0x0000000e07007c10 */ /* 0x001fe4000b7fe4ff */
[----:B------:R-:W4:Y:S04]  /*4e000*/  LDL.LU R7, [R1+0x1be0] ;  /* 0x001be00001077983 */ /* 0x000f280000300800 */
        /* <DEDUP_REMOVED lines=749> */
[----:B------:R-:W4:Y:S04]  /*50ee0*/  LDL.LU.64 R18, [R1+0xab0] ;  /* 0x000ab00001127983 */ /* 0x000f280000300a00 */
[----:B------:R-:W4:Y:S01]  /*50ef0*/  LDL.LU R12, [R1+0x1d38] ;  /* 0x001d3800010c7983 */ /* 0x000f220000300800 */
[----:B0-----:R-:W-:-:S02]  /*50f00*/  @P6 IMAD.MOV.U32 R4, RZ, RZ, R0 ;  /* 0x000000ffff046224 */ /* 0x001fc400078e0000 */
[----:B------:R-:W-:-:S05]  /*50f10*/  @P6 IMAD.MOV.U32 R5, RZ, RZ, R10 ;  /* 0x000000ffff056224 */ /* 0x000fca00078e000a */
        /* <DEDUP_REMOVED lines=19> */
[----:B------:R-:W-:Y:S02]  /*51050*/  IADD3 R4, P1, PT, R18, UR12, RZ ;  /* 0x0000000c12047c10 */ /* 0x000fe4000ff3e0ff */
[----:B------:R-:W-:-:S03]  /*51060*/  IADD3 R12, P5, PT, R12, UR13, RZ ;  /* 0x0000000d0c0c7c10 */ /* 0x000fc6000ffbe0ff */
[----:B------:R0:W-:Y:S04]  /*51070*/  STL [R1+0xe94], R4 ;  /* 0x000e940401007387 */ /* 0x0001e80000100800 */
[----:B------:R-:W-:Y:S04]  /*51080*/  STL [R1+0x1d2c], R9 ;  /* 0x001d2c0901007387 */ /* 0x000fe80000100800 */
[----:B------:R-:W4:Y:S01]  /*51090*/  LDL.LU R10, [R1+0x1d44] ;  /* 0x001d4400010a7983 */ /* 0x000f220000300800 */
[----:B0-----:R-:W-:-:S03]  /*510a0*/  IADD3.X R4, PT, PT, R19, UR14, RZ, P1, !PT ;  /* 0x0000000e13047c10 */ /* 0x001fc60008ffe4ff */
[----:B------:R-:W4:Y:S01]  /*510b0*/  LDL.LU R6, [R1+0x1d4c] ;  /* 0x001d4c0001067983 */ /* 0x000f220000300800 */
[----:B------:R-:W-:-:S03]  /*510c0*/  @P4 IMAD.MOV.U32 R5, RZ, RZ, R9 ;  /* 0x000000ffff054224 */ /* 0x000fc600078e0009 */
        /* <DEDUP_REMOVED lines=46> */
[----:B------:R-:W-:Y:S02]  /*513b0*/  PRMT R134, RZ, 0x7610, R134 ;  /* 0x00007610ff867816 */ /* 0x000fe40000000086 */
[----:B------:R-:W-:Y:S01]  /*513c0*/  PRMT R129, RZ, 0x7610, R129 ;  /* 0x00007610ff817816 */ /* 0x000fe20000000081 */
[----:B------:R-:W4:Y:S04]  /*513d0*/  LDL.LU R13, [R1+0x1d54] ;  /* 0x001d5400010d7983 */ /* 0x000f280000300800 */
[----:B------:R-:W4:Y:S01]  /*513e0*/  LDL.LU.64 R16, [R1+0xae0] ;  /* 0x000ae00001107983 */ /* 0x000f220000300a00 */
[----:B0-----:R-:W-:-:S05]  /*513f0*/  @P1 IMAD.MOV.U32 R4, RZ, RZ, R11 ;  /* 0x000000ffff041224 */ /* 0x001fca00078e000b */
[----:B------:R0:W5:Y:S02]  /*51400*/  @P1 LDG.E.U16 R128, desc[UR20][R4.64] ;  /* 0x0000001404801981 */ /* 0x000164000c1e1500 */
[----:B0-----:R-:W-:Y:S02]  /*51410*/  @P5 IMAD.MOV.U32 R4, RZ, RZ, R7 ;  /* 0x000000ffff045224 */ /* 0x001fe400078e0007 */
[----:B------:R-:W-:-:S05]  /*51420*/  @P5 IMAD.MOV.U32 R5, RZ, RZ, R10 ;  /* 0x000000ffff055224 */ /* 0x000fca00078e000a */
[----:B------:R0:W5:Y:S02]  /*51430*/  @P5 LDG.E.U16 R134, desc[UR20][R4.64] ;  /* 0x0000001404865981 */ /* 0x000164000c1e1500 */
[----:B0-----:R-:W-:Y:S02]  /*51440*/  @P6 IMAD.MOV.U32 R4, RZ, RZ, R0 ;  /* 0x000000ffff046224 */ /* 0x001fe400078e0000 */
        /* <DEDUP_REMOVED lines=15> */
[----:B------:R-:W-:Y:S01]  /*51540*/  STL [R1+0x1d58], R12 ;  /* 0x001d580c01007387 */ /* 0x000fe20000100800 */
[----:B------:R-:W-:-:S02]  /*51550*/  IADD3.X R13, PT, PT, R13, UR9, RZ, P5, !PT ;  /* 0x000000090d0d7c10 */ /* 0x000fc4000affe4ff */
[----:B------:R-:W-:Y:S01]  /*51560*/  IADD3 R4, P1, PT, R16, UR12, RZ ;  /* 0x0000000c10047c10 */ /* 0x000fe2000ff3e0ff */
[----:B0-----:R-:W4:Y:S04]  /*51570*/  LDL.LU R0, [R1+0x1d78] ;  /* 0x001d780001007983 */ /* 0x001f280000300800 */
[----:B------:R-:W-:Y:S04]  /*51580*/  STL [R1+0xad8], R5 ;  /* 0x000ad80501007387 */ /* 0x000fe80000100800 */
[----:B------:R-:W4:Y:S01]  /*51590*/  LDL.LU.64 R14, [R1+0xaf0] ;  /* 0x000af000010e7983 */ /* 0x000f220000300a00 */
[----:B------:R-:W-:-:S03]  /*515a0*/  ISETP.GT.AND P6, PT, R2, 0xfc, PT ;  /* 0x000000fc0200780c */ /* 0x000fc60003fc4270 */
[----:B------:R-:W4:Y:S04]  /*515b0*/  LDL.LU R18, [R1+0x1d64] ;  /* 0x001d640001127983 */ /* 0x000f280000300800 */
[----:B------:R0:W-:Y:S04]  /*515c0*/  STL [R1+0xe80], R4 ;  /* 0x000e800401007387 */ /* 0x0001e80000100800 */
[----:B------:R-:W-:Y:S04]  /*515d0*/  STL [R1+0x1d54], R13 ;  /* 0x001d540d01007387 */ /* 0x000fe80000100800 */
[----:B------:R-:W4:Y:S01]  /*515e0*/  LDL.LU R10, [R1+0x1d6c] ;  /* 0x001d6c00010a7983 */ /* 0x000f220000300800 */
[----:B0-----:R-:W-:-:S03]  /*515f0*/  IADD3.X R4, PT, PT, R17, UR14, RZ, P1, !PT ;  /* 0x0000000e11047c10 */ /* 0x001fc60008ffe4ff */
[----:B------:R-:W4:Y:S01]  /*51600*/  LDL.LU R8, [R1+0x1d74] ;  /* 0x001d740001087983 */ /* 0x000f220000300800 */
[----:B------:R-:W-:Y:S01]  /*51610*/  IADD3 R6, P5, PT, R6, UR13, RZ ;  /* 0x0000000d06067c10 */ /* 0x000fe2000ffbe0ff */
[----:B------:R-:W-:Y:S01]  /*51620*/  @P4 IMAD.MOV.U32 R5, RZ, RZ, R13 ;  /* 0x000000ffff054224 */ /* 0x000fe200078e000d */
[----:B------:R-:W-:-:S03]  /*51630*/  PRMT R133, RZ, 0x7610, R133 ;  /* 0x00007610ff857816 */ /* 0x000fc60000000085 */
[----:B------:R-:W-:Y:S04]  /*51640*/  STL [R1+0x1d60], R6 ;  /* 0x001d600601007387 */ /* 0x000fe80000100800 */
[----:B------:R0:W-:Y:S02]  /*51650*/  STL [R1+0xae0], R4 ;  /* 0x000ae00401007387 */ /* 0x0001e40000100800 */
[----:B0-----:R-:W-:-:S05]  /*51660*/  @P4 IMAD.MOV.U32 R4, RZ, RZ, R12 ;  /* 0x000000ffff044224 */ /* 0x001fca00078e000c */
[----:B------:R0:W5:Y:S02]  /*51670*/  @P4 LDG.E.U16 R133, desc[UR20][R4.64] ;  /* 0x0000001404854981 */ /* 0x000164000c1e1500 */
[----:B0-----:R-:W-:Y:S01]  /*51680*/  @P6 IMAD.MOV.U32 R4, RZ, RZ, R6 ;  /* 0x000000ffff046224 */ /* 0x001fe200078e0006 */
[----:B--2---:R-:W-:-:S05]  /*51690*/  IADD3.X R7, PT, PT, R7, UR9, RZ, P5, !PT ;  /* 0x0000000907077c10 */ /* 0x004fca000affe4ff */
[----:B------:R0:W-:Y:S04]  /*516a0*/  STL [R1+0x1d5c], R7 ;  /* 0x001d5c0701007387 */ /* 0x0001e80000100800 */
[----:B------:R-:W2:Y:S01]  /*516b0*/  LDL.LU.64 R12, [R1+0xae8] ;  /* 0x000ae800010c7983 */ /* 0x000ea20000300a00 */
[----:B------:R-:W-:-:S03]  /*516c0*/  @P6 IMAD.MOV.U32 R5, RZ, RZ, R7 ;  /* 0x000000ffff056224 */ /* 0x000fc600078e0007 */
[----:B0-----:R-:W2:Y:S01]  /*516d0*/  LDL.LU.64 R6, [R1+0xaf8] ;  /* 0x000af80001067983 */ /* 0x001ea20000300a00 */
[----:B------:R-:W-:Y:S02]  /*516e0*/  PRMT R130, RZ, 0x7610, R130 ;  /* 0x00007610ff827816 */ /* 0x000fe40000000082 */
[----:B---3--:R-:W-:Y:S02]  /*516f0*/  IADD3 R11, P5, PT, R11, UR13, RZ ;  /* 0x0000000d0b0b7c10 */ /* 0x008fe4000ffbe0ff */
[----:B----4-:R-:W-:Y:S02]  /*51700*/  IADD3 R9, P4, PT, R9, UR13, RZ ;  /* 0x0000000d09097c10 */ /* 0x010fe4000ff9e0ff */
[----:B------:R0:W5:Y:S04]  /*51710*/  @P6 LDG.E.U16 R130, desc[UR20][R4.64] ;  /* 0x0000001404826981 */ /* 0x000168000c1e1500 */
[----:B------:R-:W-:Y:S01]  /*51720*/  STL [R1+0x1d68], R11 ;  /* 0x001d680b01007387 */ /* 0x000fe20000100800 */
[----:B------:R-:W-:-:S03]  /*51730*/  IADD3 R0, P1, PT, R0, UR13, RZ ;  /* 0x0000000d00007c10 */ /* 0x000fc6000ff3e0ff */
[----:B------:R-:W-:Y:S01]  /*51740*/  STL [R1+0x1d70], R9 ;  /* 0x001d700901007387 */ /* 0x000fe20000100800 */
[----:B0-----:R-:W-:Y:S02]  /*51750*/  IADD3 R4, P6, PT, R14, UR12, RZ ;  /* 0x0000000c0e047c10 */ /* 0x001fe4000ffde0ff */
[----:B------:R-:W-:-:S03]  /*51760*/  IADD3.X R18, PT, PT, R18, UR9, RZ, P5, !PT ;  /* 0x0000000912127c10 */ /* 0x000fc6000affe4ff */
[----:B------:R2:W-:Y:S01]  /*51770*/  STL [R1+0xaf0], R4 ;  /* 0x000af00401007387 */ /* 0x0005e20000100800 */
[----:B------:R-:W-:-:S03]  /*51780*/  IADD3.X R5, PT, PT, R15, UR14, RZ, P6, !PT ;  /* 0x0000000e0f057c10 */ /* 0x000fc6000b7fe4ff */
[----:B------:R-:W-:Y:S01]  /*51790*/  STL [R1+0x1d64], R18 ;  /* 0x001d641201007387 */ /* 0x000fe20000100800 */
[----:B------:R-:W-:-:S03]  /*517a0*/  IADD3.X R10, PT, PT, R10, UR9, RZ, P4, !PT ;  /* 0x000000090a0a7c10 */ /* 0x000fc6000a7fe4ff */
[----:B------:R-:W-:Y:S01]  /*517b0*/  STL [R1+0x1d78], R0 ;  /* 0x001d780001007387 */ /* 0x000fe20000100800 */
[----:B------:R-:W-:-:S03]  /*517c0*/  IADD3.X R8, PT, PT, R8, UR9, RZ, P1, !PT ;  /* 0x0000000908087c10 */ /* 0x000fc60008ffe4ff */
[----:B------:R-:W-:Y:S04]  /*517d0*/  STL [R1+0x1d6c], R10 ;  /* 0x001d6c0a01007387 */ /* 0x000fe80000100800 */
[----:B------:R-:W-:Y:S01]  /*517e0*/  STL [R1+0x1d74], R8 ;  /* 0x001d740801007387 */ /* 0x000fe20000100800 */
[----:B--2---:R-:W-:-:S05]  /*517f0*/  IADD3 R4, P4, PT, R12, UR12, RZ ;  /* 0x0000000c0c047c10 */ /* 0x004fca000ff9e0ff */
[----:B------:R0:W-:Y:S04]  /*51800*/  STL [R1+0xe70], R4 ;  /* 0x000e700401007387 */ /* 0x0001e80000100800 */
[----:B------:R1:W-:Y:S01]  /*51810*/  STL [R1+0xae8], R5 ;  /* 0x000ae80501007387 */ /* 0x0003e20000100800 */
[----:B0-----:R-:W-:Y:S02]  /*51820*/  IADD3.X R4, PT, PT, R13, UR14, RZ, P4, !PT ;  /* 0x0000000e0d047c10 */ /* 0x001fe4000a7fe4ff */
[----:B-1----:R-:W-:-:S03]  /*51830*/  IADD3 R5, P4, PT, R6, UR12, RZ ;  /* 0x0000000c06057c10 */ /* 0x002fc6000ff9e0ff */
[----:B------:R0:W-:Y:S04]  /*51840*/  STL [R1+0xaec], R4 ;  /* 0x000aec0401007387 */ /* 0x0001e80000100800 */
[----:B------:R-:W-:Y:S04]  /*51850*/  STL [R1+0xe74], R5 ;  /* 0x000e740501007387 */ /* 0x000fe80000100800 */
[----:B------:R-:W2:Y:S01]  /*51860*/  LDL.LU.64 R16, [R1+0xb00] ;  /* 0x000b000001107983 */ /* 0x000ea20000300a00 */
[----:B0-----:R-:W-:-:S03]  /*51870*/  IADD3.X R4, PT, PT, R7, UR14, RZ, P4, !PT ;  /* 0x0000000e07047c10 */ /* 0x001fc6000a7fe4ff */
[----:B------:R-:W3:Y:S04]  /*51880*/  LDL.LU.64 R14, [R1+0xc20] ;  /* 0x000c2000010e7983 */ /* 0x000ee80000300a00 */
[----:B------:R0:W-:Y:S04]  /*51890*/  STL [R1+0xaf8], R4 ;  /* 0x000af80401007387 */ /* 0x0001e80000100800 */
[----:B------:R-:W4:Y:S04]  /*518a0*/  LDL.LU.64 R12, [R1+0xb08] ;  /* 0x000b0800010c7983 */ /* 0x000f280000300a00 */
[----:B------:R-:W4:Y:S01]  /*518b0*/  LDL.LU.64 R6, [R1+0xc28] ;  /* 0x000c280001067983 */ /* 0x000f220000300a00 */
[----:B------:R-:W-:-:S02]  /*518c0*/  ISETP.GT.AND P1, PT, R2, 0xfd, PT ;  /* 0x000000fd0200780c */ /* 0x000fc40003f24270 */
[C---:B------:R-:W-:Y:S01]  /*518d0*/  ISETP.GT.AND P5, PT, R2.reuse, 0xfe, PT ;  /* 0x000000fe0200780c */ /* 0x040fe20003fa4270 */
[----:B------:R-:W4:Y:S01]  /*518e0*/  LDL.LU.64 R20, [R1+0xb10] ;  /* 0x000b100001147983 */ /* 0x000f220000300a00 */
[----:B------:R-:W-:Y:S02]  /*518f0*/  ISETP.GT.AND P6, PT, R2, 0xff, PT ;  /* 0x000000ff0200780c */ /* 0x000fe40003fc4270 */
[----:B------:R-:W-:Y:S02]  /*51900*/  PRMT R132, RZ, 0x7610, R132 ;  /* 0x00007610ff847816 */ /* 0x000fe40000000084 */
[----:B------:R-:W-:-:S05]  /*51910*/  PRMT R131, RZ, 0x7610, R131 ;  /* 0x00007610ff837816 */ /* 0x000fca0000000083 */
[----:B0-----:R-:W-:Y:S02]  /*51920*/  @P1 IMAD.MOV.U32 R4, RZ, RZ, R11 ;  /* 0x000000ffff041224 */ /* 0x001fe400078e000b */
[----:B------:R-:W-:Y:S01]  /*51930*/  @P1 IMAD.MOV.U32 R5, RZ, RZ, R18 ;  /* 0x000000ffff051224 */ /* 0x000fe200078e0012 */
[----:B------:R-:W-:Y:S01]  /*51940*/  PRMT R3, RZ, 0x7610, R3 ;  /* 0x00007610ff037816 */ /* 0x000fe20000000003 */
[----:B------:R-:W4:Y:S04]  /*51950*/  LDL.LU.64 R18, [R1+0xc30] ;  /* 0x000c300001127983 */ /* 0x000f280000300a00 */
[----:B------:R0:W5:Y:S02]  /*51960*/  @P1 LDG.E.U16 R132, desc[UR20][R4.64] ;  /* 0x0000001404841981 */ /* 0x000164000c1e1500 */
[----:B0-----:R-:W-:-:S02]  /*51970*/  @P5 IMAD.MOV.U32 R4, RZ, RZ, R9 ;  /* 0x000000ffff045224 */ /* 0x001fc400078e0009 */
[----:B------:R-:W-:Y:S02]  /*51980*/  @P5 IMAD.MOV.U32 R5, RZ, RZ, R10 ;  /* 0x000000ffff055224 */ /* 0x000fe400078e000a */
[----:B------:R-:W4:Y:S04]  /*51990*/  LDL.LU.64 R10, [R1+0xb18] ;  /* 0x000b1800010a7983 */ /* 0x000f280000300a00 */
[----:B------:R0:W5:Y:S02]  /*519a0*/  @P5 LDG.E.U16 R131, desc[UR20][R4.64] ;  /* 0x0000001404835981 */ /* 0x000164000c1e1500 */
[----:B0-----:R-:W-:Y:S02]  /*519b0*/  @P6 IMAD.MOV.U32 R4, RZ, RZ, R0 ;  /* 0x000000ffff046224 */ /* 0x001fe400078e0000 */
[----:B------:R-:W-:-:S02]  /*519c0*/  @P6 IMAD.MOV.U32 R5, RZ, RZ, R8 ;  /* 0x000000ffff056224 */ /* 0x000fc400078e0008 */
[----:B------:R-:W4:Y:S04]  /*519d0*/  LDL.LU.64 R8, [R1+0xc38] ;  /* 0x000c380001087983 */ /* 0x000f280000300a00 */
[----:B------:R2:W5:Y:S02]  /*519e0*/  @P6 LDG.E.U16 R3, desc[UR20][R4.64] ;  /* 0x0000001404036981 */ /* 0x000564000c1e1500 */
[----:B--2---:R-:W-:Y:S02]  /*519f0*/  IADD3 R4, P1, PT, R16, UR12, RZ ;  /* 0x0000000c10047c10 */ /* 0x004fe4000ff3e0ff */
[----:B---3--:R-:W-:-:S03]  /*51a00*/  IADD3 R0, P4, PT, R14, UR12, RZ ;  /* 0x0000000c0e007c10 */ /* 0x008fc6000ff9e0ff */
[----:B------:R0:W-:Y:S01]  /*51a10*/  STL [R1+0xd84], R4 ;  /* 0x000d840401007387 */ /* 0x0001e20000100800 */
[----:B----4-:R-:W-:-:S03]  /*51a20*/  IADD3 R5, P5, PT, R12, UR12, RZ ;  /* 0x0000000c0c057c10 */ /* 0x010fc6000ffbe0ff */
[----:B------:R1:W-:Y:S01]  /*51a30*/  STL [R1+0xc20], R0 ;  /* 0x000c200001007387 */ /* 0x0003e20000100800 */
[----:B0-----:R-:W-:-:S03]  /*51a40*/  IADD3 R4, P6, PT, R6, UR12, RZ ;  /* 0x0000000c06047c10 */ /* 0x001fc6000ffde0ff */
[----:B------:R0:W-:Y:S04]  /*51a50*/  STL [R1+0xd88], R5 ;  /* 0x000d880501007387 */ /* 0x0001e80000100800 */
[----:B------:R2:W-:Y:S01]  /*51a60*/  STL [R1+0xd8c], R4 ;  /* 0x000d8c0401007387 */ /* 0x0005e20000100800 */
[----:B-1----:R-:W-:Y:S02]  /*51a70*/  IADD3.X R0, PT, PT, R17, UR14, RZ, P1, !PT ;  /* 0x0000000e11007c10 */ /* 0x002fe40008ffe4ff */
[----:B0-----:R-:W-:-:S03]  /*51a80*/  IADD3.X R5, PT, PT, R15, UR14, RZ, P4, !PT ;  /* 0x0000000e0f057c10 */ /* 0x001fc6000a7fe4ff */
[----:B------:R0:W-:Y:S01]  /*51a90*/  STL [R1+0xb00], R0 ;  /* 0x000b000001007387 */ /* 0x0001e20000100800 */
[----:B--2---:R-:W-:-:S03]  /*51aa0*/  IADD3.X R4, PT, PT, R13, UR14, RZ, P5, !PT ;  /* 0x0000000e0d047c10 */ /* 0x004fc6000affe4ff */
[----:B------:R-:W-:Y:S04]  /*51ab0*/  STL [R1+0xb08], R5 ;  /* 0x000b080501007387 */ /* 0x000fe80000100800 */
[----:B------:R-:W2:Y:S01]  /*51ac0*/  LDL.LU.64 R16, [R1+0xb20] ;  /* 0x000b200001107983 */ /* 0x000ea20000300a00 */
[----:B0-----:R-:W-:-:S03]  /*51ad0*/  IADD3.X R0, PT, PT, R7, UR14, RZ, P6, !PT ;  /* 0x0000000e07007c10 */ /* 0x001fc6000b7fe4ff */
[----:B------:R0:W-:Y:S04]  /*51ae0*/  STL [R1+0xb0c], R4 ;  /* 0x000b0c0401007387 */ /* 0x0001e80000100800 */
[----:B------:R-:W3:Y:S04]  /*51af0*/  LDL.LU.64 R14, [R1+0xc40] ;  /* 0x000c4000010e7983 */ /* 0x000ee80000300a00 */
[----:B------:R1:W-:Y:S04]  /*51b00*/  STL [R1+0xc28], R0 ;  /* 0x000c280001007387 */ /* 0x0003e80000100800 */
[----:B------:R-:W4:Y:S04]  /*51b10*/  LDL.LU.64 R12, [R1+0xb28] ;  /* 0x000b2800010c7983 */ /* 0x000f280000300a00 */
[----:B------:R-:W4:Y:S01]  /*51b20*/  LDL.LU.64 R6, [R1+0xc48] ;  /* 0x000c480001067983 */ /* 0x000f220000300a00 */
[----:B0-----:R-:W-:-:S02]  /*51b30*/  IADD3 R4, P1, PT, R20, UR12, RZ ;  /* 0x0000000c14047c10 */ /* 0x001fc4000ff3e0ff */
[----:B-1----:R-:W-:Y:S02]  /*51b40*/  IADD3 R0, P4, PT, R18, UR12, RZ ;  /* 0x0000000c12007c10 */ /* 0x002fe4000ff9e0ff */
[----:B------:R-:W-:Y:S01]  /*51b50*/  IADD3 R5, P5, PT, R10, UR12, RZ ;  /* 0x0000000c0a057c10 */ /* 0x000fe2000ffbe0ff */
[----:B------:R0:W-:Y:S04]  /*51b60*/  STL [R1+0xd90], R4 ;  /* 0x000d900401007387 */ /* 0x0001e80000100800 */
[----:B------:R1:W-:Y:S01]  /*51b70*/  STL [R1+0xc30], R0 ;  /* 0x000c300001007387 */ /* 0x0003e20000100800 */
[----:B0-----:R-:W-:-:S03]  /*51b80*/  IADD3 R4, P6, PT, R8, UR12, RZ ;  /* 0x0000000c08047c10 */ /* 0x001fc6000ffde0ff */
[----:B------:R0:W-:Y:S01]  /*51b90*/  STL [R1+0xd94], R5 ;  /* 0x000d940501007387 */ /* 0x0001e20000100800 */
[----:B-1----:R-:W-:-:S03]  /*51ba0*/  IADD3.X R0, PT, PT, R21, UR14, RZ, P1, !PT ;  /* 0x0000000e15007c10 */ /* 0x002fc60008ffe4ff */
[----:B------:R1:W-:Y:S01]  /*51bb0*/  STL [R1+0xd98], R4 ;  /* 0x000d980401007387 */ /* 0x0003e20000100800 */
[----:B0-----:R-:W-:-:S03]  /*51bc0*/  IADD3.X R5, PT, PT, R19, UR14, RZ, P4, !PT ;  /* 0x0000000e13057c10 */ /* 0x001fc6000a7fe4ff */
[----:B------:R0:W-:Y:S01]  /*51bd0*/  STL [R1+0xb10], R0 ;  /* 0x000b100001007387 */ /* 0x0001e20000100800 */
[----:B-1----:R-:W-:-:S03]  /*51be0*/  IADD3.X R4, PT, PT, R11, UR14, RZ, P5, !PT ;  /* 0x0000000e0b047c10 */ /* 0x002fc6000affe4ff */
[----:B------:R-:W-:Y:S04]  /*51bf0*/  STL [R1+0xb18], R5 ;  /* 0x000b180501007387 */ /* 0x000fe80000100800 */
[----:B------:R-:W4:Y:S01]  /*51c00*/  LDL.LU.64 R18, [R1+0xb30] ;  /* 0x000b300001127983 */ /* 0x000f220000300a00 */
[----:B0-----:R-:W-:-:S03]  /*51c10*/  IADD3.X R0, PT, PT, R9, UR14, RZ, P6, !PT ;  /* 0x0000000e09007c10 */ /* 0x001fc6000b7fe4ff */
[----:B------:R0:W-:Y:S04]  /*51c20*/  STL [R1+0xb1c], R4 ;  /* 0x000b1c0401007387 */ /* 0x0001e80000100800 */
[----:B------:R-:W4:Y:S04]  /*51c30*/  LDL.LU.64 R10, [R1+0xc50] ;  /* 0x000c5000010a7983 */ /* 0x000f280000300a00 */
[----:B------:R3:W-:Y:S04]  /*51c40*/  STL [R1+0xc38], R0 ;  /* 0x000c380001007387 */ /* 0x0007e80000100800 */
[----:B------:R-:W4:Y:S04]  /*51c50*/  LDL.LU.64 R8, [R1+0xb38] ;  /* 0x000b380001087983 */ /* 0x000f280000300a00 */
[----:B0-----:R-:W4:Y:S01]  /*51c60*/  LDL.LU.64 R4, [R1+0xc58] ;  /* 0x000c580001047983 */ /* 0x001f220000300a00 */
[----:B--2---:R-:W-:-:S02]  /*51c70*/  IADD3 R20, P1, PT, R16, UR12, RZ ;  /* 0x0000000c10147c10 */ /* 0x004fc4000ff3e0ff */
[----:B---3--:R-:W-:-:S03]  /*51c80*/  IADD3 R0, P4, PT, R14, UR12, RZ ;  /* 0x0000000c0e007c10 */ /* 0x008fc6000ff9e0ff */
[----:B------:R0:W-:Y:S04]  /*51c90*/  STL [R1+0xd9c], R20 ;  /* 0x000d9c1401007387 */ /* 0x0001e80000100800 */
[----:B------:R1:W-:Y:S01]  /*51ca0*/  STL [R1+0xc40], R0 ;  /* 0x000c400001007387 */ /* 0x0003e20000100800 */
[----:B----4-:R-:W-:Y:S02]  /*51cb0*/  IADD3 R21, P5, PT, R12, UR12, RZ ;  /* 0x0000000c0c157c10 */ /* 0x010fe4000ffbe0ff */
[----:B------:R-:W-:Y:S02]  /*51cc0*/  IADD3.X R14, PT, PT, R15, UR14, RZ, P4, !PT ;  /* 0x0000000e0f0e7c10 */ /* 0x000fe4000a7fe4ff */
[----:B0-----:R-:W-:Y:S02]  /*51cd0*/  IADD3 R20, P6, PT, R6, UR12, RZ ;  /* 0x0000000c06147c10 */ /* 0x001fe4000ffde0ff */
[----:B-1----:R-:W-:Y:S01]  /*51ce0*/  IADD3.X R0, PT, PT, R17, UR14, RZ, P1, !PT ;  /* 0x0000000e11007c10 */ /* 0x002fe20008ffe4ff */
[----:B------:R-:W-:Y:S01]  /*51cf0*/  STL [R1+0xda0], R21 ;  /* 0x000da01501007387 */ /* 0x000fe20000100800 */
[----:B------:R-:W-:-:S03]  /*51d00*/  IADD3.X R12, PT, PT, R13, UR14, RZ, P5, !PT ;  /* 0x0000000e0d0c7c10 */ /* 0x000fc6000affe4ff */
[----:B------:R-:W-:Y:S04]  /*51d10*/  STL [R1+0xda4], R20 ;  /* 0x000da41401007387 */ /* 0x000fe80000100800 */
[----:B------:R0:W-:Y:S04]  /*51d20*/  STL [R1+0xb20], R0 ;  /* 0x000b200001007387 */ /* 0x0001e80000100800 */
[----:B------:R1:W-:Y:S04]  /*51d30*/  STL [R1+0xb28], R14 ;  /* 0x000b280e01007387 */ /* 0x0003e80000100800 */
[----:B------:R-:W2:Y:S01]  /*51d40*/  LDL.LU.64 R16, [R1+0xb40] ;  /* 0x000b400001107983 */ /* 0x000ea20000300a00 */
[----:B0-----:R-:W-:-:S03]  /*51d50*/  IADD3.X R0, PT, PT, R7, UR14, RZ, P6, !PT ;  /* 0x0000000e07007c10 */ /* 0x001fc6000b7fe4ff */
[----:B------:R0:W-:Y:S04]  /*51d60*/  STL [R1+0xb2c], R12 ;  /* 0x000b2c0c01007387 */ /* 0x0001e80000100800 */
[----:B-1----:R-:W3:Y:S04]  /*51d70*/  LDL.LU.64 R14, [R1+0xc60] ;  /* 0x000c6000010e7983 */ /* 0x002ee80000300a00 */
[----:B------:R1:W-:Y:S04]  /*51d80*/  STL [R1+0xc48], R0 ;  /* 0x000c480001007387 */ /* 0x0003e80000100800 */
[----:B0-----:R-:W4:Y:S04]  /*51d90*/  LDL.LU.64 R12, [R1+0xb48] ;  /* 0x000b4800010c7983 */ /* 0x001f280000300a00 */
[----:B------:R-:W4:Y:S01]  /*51da0*/  LDL.LU.64 R6, [R1+0xc68] ;  /* 0x000c680001067983 */ /* 0x000f220000300a00 */
[----:B------:R-:W-:-:S02]  /*51db0*/  IADD3 R20, P1, PT, R18, UR12, RZ ;  /* 0x0000000c12147c10 */ /* 0x000fc4000ff3e0ff */
[----:B-1----:R-:W-:-:S03]  /*51dc0*/  IADD3 R0, P4, PT, R10, UR12, RZ ;  /* 0x0000000c0a007c10 */ /* 0x002fc6000ff9e0ff */
[----:B------:R0:W-:Y:S01]  /*51dd0*/  STL [R1+0xda8], R20 ;  /* 0x000da81401007387 */ /* 0x0001e20000100800 */
[----:B------:R-:W-:-:S03]  /*51de0*/  IADD3.X R10, PT, PT, R11, UR14, RZ, P4, !PT ;  /* 0x0000000e0b0a7c10 */ /* 0x000fc6000a7fe4ff */
[----:B------:R1:W-:Y:S01]  /*51df0*/  STL [R1+0xc50], R0 ;  /* 0x000c500001007387 */ /* 0x0003e20000100800 */
[----:B------:R-:W-:Y:S02]  /*51e00*/  IADD3 R21, P5, PT, R8, UR12, RZ ;  /* 0x0000000c08157c10 */ /* 0x000fe4000ffbe0ff */
[----:B0-----:R-:W-:-:S03]  /*51e10*/  IADD3 R20, P6, PT, R4, UR12, RZ ;  /* 0x0000000c04147c10 */ /* 0x001fc6000ffde0ff */
[----:B------:R-:W-:Y:S01]  /*51e20*/  STL [R1+0xdac], R21 ;  /* 0x000dac1501007387 */ /* 0x000fe20000100800 */
[----:B-1----:R-:W-:-:S03]  /*51e30*/  IADD3.X R0, PT, PT, R19, UR14, RZ, P1, !PT ;  /* 0x0000000e13007c10 */ /* 0x002fc60008ffe4ff */
[----:B------:R-:W-:Y:S01]  /*51e40*/  STL [R1+0xdb0], R20 ;  /* 0x000db01401007387 */ /* 0x000fe20000100800 */
[----:B------:R-:W-:-:S03]  /*51e50*/  IADD3.X R8, PT, PT, R9, UR14, RZ, P5, !PT ;  /* 0x0000000e09087c10 */ /* 0x000fc6000affe4ff */
[----:B------:R0:W-:Y:S04]  /*51e60*/  STL [R1+0xb30], R0 ;  /* 0x000b300001007387 */ /* 0x0001e80000100800 */
[----:B------:R1:W-:Y:S04]  /*51e70*/  STL [R1+0xb38], R10 ;  /* 0x000b380a01007387 */ /* 0x0003e80000100800 */
[----:B------:R-:W4:Y:S01]  /*51e80*/  LDL.LU.64 R18, [R1+0xb50] ;  /* 0x000b500001127983 */ /* 0x000f220000300a00 */
[----:B0-----:R-:W-:-:S03]  /*51e90*/  IADD3.X R0, PT, PT, R5, UR14, RZ, P6, !PT ;  /* 0x0000000e05007c10 */ /* 0x001fc6000b7fe4ff */
[----:B------:R0:W-:Y:S04]  /*51ea0*/  STL [R1+0xb3c], R8 ;  /* 0x000b3c0801007387 */ /* 0x0001e80000100800 */
[----:B-1----:R-:W4:Y:S04]  /*51eb0*/  LDL.LU.64 R10, [R1+0xc70] ;  /* 0x000c7000010a7983 */ /* 0x002f280000300a00 */
[----:B------:R3:W-:Y:S04]  /*51ec0*/  STL [R1+0xc58], R0 ;  /* 0x000c580001007387 */ /* 0x0007e80000100800 */
[----:B0-----:R-:W4:Y:S04]  /*51ed0*/  LDL.LU.64 R8, [R1+0xb58] ;  /* 0x000b580001087983 */ /* 0x001f280000300a00 */
[----:B------:R-:W4:Y:S01]  /*51ee0*/  LDL.LU.64 R4, [R1+0xc78] ;  /* 0x000c780001047983 */ /* 0x000f220000300a00 */
        /* <DEDUP_REMOVED lines=23> */
[----:B------:R-:W-:-:S03]  /*52060*/  IADD3 R21, P5, PT, R8, UR12, RZ ;  /* 0x0000000c08157c10 */ /* 0x000fc6000ffbe0ff */
[----:B------:R1:W-:Y:S01]  /*52070*/  STL [R1+0xc70], R0 ;  /* 0x000c700001007387 */ /* 0x0003e20000100800 */
[----:B------:R-:W-:Y:S02]  /*52080*/  IADD3.X R10, PT, PT, R11, UR14, RZ, P4, !PT ;  /* 0x0000000e0b0a7c10 */ /* 0x000fe4000a7fe4ff */
[----:B0-----:R-:W-:Y:S01]  /*52090*/  IADD3 R20, P6, PT, R4, UR12, RZ ;  /* 0x0000000c04147c10 */ /* 0x001fe2000ffde0ff */
        /* <DEDUP_REMOVED lines=111> */
[----:B------:R-:W4:Y:S04]  /*52790*/  LDL.LU.64 R6, [R1+0xbb8] ;  /* 0x000bb80001067983 */ /* 0x000f280000300a00 */
[----:B0-----:R-:W4:Y:S01]  /*527a0*/  LDL.LU.64 R12, [R1+0xcf8] ;  /* 0x000cf800010c7983 */ /* 0x001f220000300a00 */
        /* <DEDUP_REMOVED lines=12> */
[----:B------:R1:W-:Y:S01]  /*52870*/  STL [R1+0xcd8], R10 ;  /* 0x000cd80a01007387 */ /* 0x0003e20000100800 */
[----:B0-----:R-:W-:-:S03]  /*52880*/  IADD3.X R0, PT, PT, R5, UR14, RZ, P6, !PT ;  /* 0x0000000e05007c10 */ /* 0x001fc6000b7fe4ff */
[----:B-1----:R-:W4:Y:S04]  /*52890*/  LDL.LU.64 R10, [R1+0xbc0] ;  /* 0x000bc000010a7983 */ /* 0x002f280000300a00 */
[----:B------:R0:W-:Y:S04]  /*528a0*/  STL [R1+0xce0], R8 ;  /* 0x000ce00801007387 */ /* 0x0001e80000100800 */
[----:B0-----:R-:W4:Y:S04]  /*528b0*/  LDL.LU.64 R8, [R1+0xd00] ;  /* 0x000d000001087983 */ /* 0x001f280000300a00 */
[----:B------:R2:W-:Y:S04]  /*528c0*/  STL [R1+0xce8], R0 ;  /* 0x000ce80001007387 */ /* 0x0005e80000100800 */
[----:B------:R-:W4:Y:S04]  /*528d0*/  LDL.LU.64 R18, [R1+0xbc8] ;  /* 0x000bc80001127983 */ /* 0x000f280000300a00 */
[----:B------:R-:W4:Y:S01]  /*528e0*/  LDL.LU.64 R4, [R1+0xd08] ;  /* 0x000d080001047983 */ /* 0x000f220000300a00 */
[----:B--2---:R-:W-:-:S05]  /*528f0*/  IADD3 R0, P1, PT, R16, UR12, RZ ;  /* 0x0000000c10007c10 */ /* 0x004fca000ff3e0ff */
[----:B------:R0:W-:Y:S01]  /*52900*/  STL [R1+0xe1c], R0 ;  /* 0x000e1c0001007387 */ /* 0x0001e20000100800 */
[----:B---3--:R-:W-:Y:S02]  /*52910*/  IADD3 R21, P4, PT, R14, UR12, RZ ;  /* 0x0000000c0e157c10 */ /* 0x008fe4000ff9e0ff */
[----:B------:R-:W-:Y:S02]  /*52920*/  IADD3.X R16, PT, PT, R17, UR14, RZ, P1, !PT ;  /* 0x0000000e11107c10 */ /* 0x000fe40008ffe4ff */
[----:B----4-:R-:W-:Y:S01]  /*52930*/  IADD3 R20, P5, PT, R6, UR12, RZ ;  /* 0x0000000c06147c10 */ /* 0x010fe2000ffbe0ff */
[----:B------:R-:W-:Y:S01]  /*52940*/  STL [R1+0xcf0], R21 ;  /* 0x000cf01501007387 */ /* 0x000fe20000100800 */
[----:B0-----:R-:W-:-:S03]  /*52950*/  IADD3 R0, P6, PT, R12, UR12, RZ ;  /* 0x0000000c0c007c10 */ /* 0x001fc6000ffde0ff */
[----:B------:R-:W-:Y:S04]  /*52960*/  STL [R1+0xe20], R20 ;  /* 0x000e201401007387 */ /* 0x000fe80000100800 */
[----:B------:R-:W-:Y:S04]  /*52970*/  STL [R1+0xe24], R0 ;  /* 0x000e240001007387 */ /* 0x000fe80000100800 */
[----:B------:R0:W-:Y:S04]  /*52980*/  STL [R1+0xbb0], R16 ;  /* 0x000bb01001007387 */ /* 0x0001e80000100800 */
[----:B0-----:R-:W2:Y:S01]  /*52990*/  LDL.LU.64 R16, [R1+0xbd0] ;  /* 0x000bd00001107983 */ /* 0x001ea20000300a00 */
[----:B------:R-:W-:-:S02]  /*529a0*/  IADD3.X R14, PT, PT, R15, UR14, RZ, P4, !PT ;  /* 0x0000000e0f0e7c10 */ /* 0x000fc4000a7fe4ff */
[----:B------:R-:W-:-:S03]  /*529b0*/  IADD3.X R0, PT, PT, R7, UR14, RZ, P5, !PT ;  /* 0x0000000e07007c10 */ /* 0x000fc6000affe4ff */
[----:B------:R0:W-:Y:S04]  /*529c0*/  STL [R1+0xbb8], R14 ;  /* 0x000bb80e01007387 */ /* 0x0001e80000100800 */
[----:B------:R-:W3:Y:S04]  /*529d0*/  LDL.LU.64 R6, [R1+0xd10] ;  /* 0x000d100001067983 */ /* 0x000ee80000300a00 */
[----:B------:R1:W-:Y:S04]  /*529e0*/  STL [R1+0xbbc], R0 ;  /* 0x000bbc0001007387 */ /* 0x0003e80000100800 */
[----:B0-----:R-:W4:Y:S01]  /*529f0*/  LDL.LU.64 R14, [R1+0xbd8] ;  /* 0x000bd800010e7983 */ /* 0x001f220000300a00 */
[----:B-1----:R-:W-:-:S03]  /*52a00*/  IADD3.X R0, PT, PT, R13, UR14, RZ, P6, !PT ;  /* 0x0000000e0d007c10 */ /* 0x002fc6000b7fe4ff */
[----:B------:R-:W4:Y:S01]  /*52a10*/  LDL.LU.64 R12, [R1+0xd18] ;  /* 0x000d1800010c7983 */ /* 0x000f220000300a00 */
[----:B------:R-:W-:-:S03]  /*52a20*/  IADD3 R21, P1, PT, R10, UR12, RZ ;  /* 0x0000000c0a157c10 */ /* 0x000fc6000ff3e0ff */
[----:B------:R0:W-:Y:S01]  /*52a30*/  STL [R1+0xcf8], R0 ;  /* 0x000cf80001007387 */ /* 0x0001e20000100800 */
[----:B------:R-:W-:-:S03]  /*52a40*/  IADD3 R20, P4, PT, R8, UR12, RZ ;  /* 0x0000000c08147c10 */ /* 0x000fc6000ff9e0ff */
[----:B------:R1:W-:Y:S04]  /*52a50*/  STL [R1+0xe28], R21 ;  /* 0x000e281501007387 */ /* 0x0003e80000100800 */
[----:B------:R1:W-:Y:S01]  /*52a60*/  STL [R1+0xd00], R20 ;  /* 0x000d001401007387 */ /* 0x0003e20000100800 */
[----:B0-----:R-:W-:Y:S02]  /*52a70*/  IADD3 R0, P5, PT, R18, UR12, RZ ;  /* 0x0000000c12007c10 */ /* 0x001fe4000ffbe0ff */
[----:B-1----:R-:W-:-:S03]  /*52a80*/  IADD3 R21, P6, PT, R4, UR12, RZ ;  /* 0x0000000c04157c10 */ /* 0x002fc6000ffde0ff */
[----:B------:R0:W-:Y:S01]  /*52a90*/  STL [R1+0xe2c], R0 ;  /* 0x000e2c0001007387 */ /* 0x0001e20000100800 */
[----:B------:R-:W-:-:S03]  /*52aa0*/  IADD3.X R20, PT, PT, R11, UR14, RZ, P1, !PT ;  /* 0x0000000e0b147c10 */ /* 0x000fc60008ffe4ff */
[----:B------:R-:W-:Y:S04]  /*52ab0*/  STL [R1+0xe30], R21 ;  /* 0x000e301501007387 */ /* 0x000fe80000100800 */
[----:B------:R-:W4:Y:S01]  /*52ac0*/  LDL.LU.64 R10, [R1+0xbe0] ;  /* 0x000be000010a7983 */ /* 0x000f220000300a00 */
[----:B0-----:R-:W-:-:S03]  /*52ad0*/  IADD3.X R0, PT, PT, R9, UR14, RZ, P4, !PT ;  /* 0x0000000e09007c10 */ /* 0x001fc6000a7fe4ff */
[----:B------:R-:W-:Y:S04]  /*52ae0*/  STL [R1+0xbc0], R20 ;  /* 0x000bc01401007387 */ /* 0x000fe80000100800 */
[----:B------:R-:W4:Y:S01]  /*52af0*/  LDL.LU.64 R8, [R1+0xd20] ;  /* 0x000d200001087983 */ /* 0x000f220000300a00 */
[----:B------:R-:W-:-:S03]  /*52b00*/  IADD3.X R18, PT, PT, R19, UR14, RZ, P5, !PT ;  /* 0x0000000e13127c10 */ /* 0x000fc6000affe4ff */
[----:B------:R0:W-:Y:S02]  /*52b10*/  STL [R1+0xbc8], R0 ;  /* 0x000bc80001007387 */ /* 0x0001e40000100800 */
[----:B0-----:R-:W-:Y:S02]  /*52b20*/  IADD3.X R0, PT, PT, R5, UR14, RZ, P6, !PT ;  /* 0x0000000e05007c10 */ /* 0x001fe4000b7fe4ff */
[----:B------:R-:W4:Y:S04]  /*52b30*/  LDL.LU.64 R4, [R1+0xd28] ;  /* 0x000d280001047983 */ /* 0x000f280000300a00 */
[----:B------:R2:W-:Y:S04]  /*52b40*/  STL [R1+0xbcc], R18 ;  /* 0x000bcc1201007387 */ /* 0x0005e80000100800 */
[----:B------:R-:W-:Y:S01]  /*52b50*/  STL [R1+0xd08], R0 ;  /* 0x000d080001007387 */ /* 0x000fe20000100800 */
[----:B--2---:R-:W-:-:S05]  /*52b60*/  IADD3 R18, P1, PT, R16, UR12, RZ ;  /* 0x0000000c10127c10 */ /* 0x004fca000ff3e0ff */
[----:B------:R0:W-:Y:S04]  /*52b70*/  STL [R1+0xe34], R18 ;  /* 0x000e341201007387 */ /* 0x0001e80000100800 */
[----:B0-----:R-:W2:Y:S01]  /*52b80*/  LDL.LU.64 R18, [R1+0xd30] ;  /* 0x000d300001127983 */ /* 0x001ea20000300a00 */
[----:B---3--:R-:W-:Y:S02]  /*52b90*/  IADD3 R20, P4, PT, R6, UR12, RZ ;  /* 0x0000000c06147c10 */ /* 0x008fe4000ff9e0ff */
[----:B----4-:R-:W-:-:S03]  /*52ba0*/  IADD3 R0, P5, PT, R14, UR12, RZ ;  /* 0x0000000c0e007c10 */ /* 0x010fc6000ffbe0ff */
[----:B------:R0:W-:Y:S01]  /*52bb0*/  STL [R1+0xd10], R20 ;  /* 0x000d101401007387 */ /* 0x0001e20000100800 */
[----:B------:R-:W-:-:S03]  /*52bc0*/  IADD3.X R16, PT, PT, R17, UR14, RZ, P1, !PT ;  /* 0x0000000e11107c10 */ /* 0x000fc60008ffe4ff */
[----:B------:R1:W-:Y:S01]  /*52bd0*/  STL [R1+0xe38], R0 ;  /* 0x000e380001007387 */ /* 0x0003e20000100800 */
[----:B0-----:R-:W-:Y:S02]  /*52be0*/  IADD3 R20, P6, PT, R12, UR12, RZ ;  /* 0x0000000c0c147c10 */ /* 0x001fe4000ffde0ff */
[----:B-1----:R-:W-:-:S03]  /*52bf0*/  IADD3.X R0, PT, PT, R7, UR14, RZ, P4, !PT ;  /* 0x0000000e07007c10 */ /* 0x002fc6000a7fe4ff */
[----:B------:R-:W-:Y:S01]  /*52c00*/  STL [R1+0xe3c], R20 ;  /* 0x000e3c1401007387 */ /* 0x000fe20000100800 */
[----:B------:R-:W-:-:S03]  /*52c10*/  IADD3.X R14, PT, PT, R15, UR14, RZ, P5, !PT ;  /* 0x0000000e0f0e7c10 */ /* 0x000fc6000affe4ff */
[----:B------:R-:W3:Y:S04]  /*52c20*/  LDL.LU.64 R6, [R1+0xbe8] ;  /* 0x000be80001067983 */ /* 0x000ee80000300a00 */
[----:B------:R0:W-:Y:S04]  /*52c30*/  STL [R1+0xbd0], R16 ;  /* 0x000bd01001007387 */ /* 0x0001e80000100800 */
[----:B------:R1:W-:Y:S04]  /*52c40*/  STL [R1+0xbd8], R0 ;  /* 0x000bd80001007387 */ /* 0x0003e80000100800 */
[----:B0-----:R-:W4:Y:S01]  /*52c50*/  LDL.LU.64 R16, [R1+0xd38] ;  /* 0x000d380001107983 */ /* 0x001f220000300a00 */
[----:B-1----:R-:W-:-:S03]  /*52c60*/  IADD3.X R0, PT, PT, R13, UR14, RZ, P6, !PT ;  /* 0x0000000e0d007c10 */ /* 0x002fc6000b7fe4ff */
[----:B------:R0:W-:Y:S04]  /*52c70*/  STL [R1+0xbdc], R14 ;  /* 0x000bdc0e01007387 */ /* 0x0001e80000100800 */
[----:B------:R1:W-:Y:S04]  /*52c80*/  STL [R1+0xd18], R0 ;  /* 0x000d180001007387 */ /* 0x0003e80000100800 */
[----:B0-----:R-:W4:Y:S01]  /*52c90*/  LDL.LU.64 R14, [R1+0xbf0] ;  /* 0x000bf000010e7983 */ /* 0x001f220000300a00 */
[----:B------:R-:W-:Y:S02]  /*52ca0*/  IADD3 R12, P1, PT, R10, UR12, RZ ;  /* 0x0000000c0a0c7c10 */ /* 0x000fe4000ff3e0ff */
[----:B-1----:R-:W-:-:S03]  /*52cb0*/  IADD3 R0, P4, PT, R8, UR12, RZ ;  /* 0x0000000c08007c10 */ /* 0x002fc6000ff9e0ff */
[----:B------:R0:W-:Y:S01]  /*52cc0*/  STL [R1+0xe40], R12 ;  /* 0x000e400c01007387 */ /* 0x0001e20000100800 */
[----:B------:R-:W-:-:S03]  /*52cd0*/  IADD3.X R8, PT, PT, R9, UR14, RZ, P4, !PT ;  /* 0x0000000e09087c10 */ /* 0x000fc6000a7fe4ff */
[----:B------:R1:W-:Y:S01]  /*52ce0*/  STL [R1+0xe44], R0 ;  /* 0x000e440001007387 */ /* 0x0003e20000100800 */
[----:B0-----:R-:W-:Y:S02]  /*52cf0*/  IADD3 R12, P5, PT, R4, UR12, RZ ;  /* 0x0000000c040c7c10 */ /* 0x001fe4000ffbe0ff */
[----:B-1----:R-:W-:-:S03]  /*52d00*/  IADD3.X R0, PT, PT, R11, UR14, RZ, P1, !PT ;  /* 0x0000000e0b007c10 */ /* 0x002fc60008ffe4ff */
[----:B------:R0:W-:Y:S04]  /*52d10*/  STL [R1+0xe48], R12 ;  /* 0x000e480c01007387 */ /* 0x0001e80000100800 */
[----:B0-----:R-:W4:Y:S04]  /*52d20*/  LDL.LU.64 R12, [R1+0xd40] ;  /* 0x000d4000010c7983 */ /* 0x001f280000300a00 */
[----:B------:R2:W-:Y:S04]  /*52d30*/  STL [R1+0xbe0], R0 ;  /* 0x000be00001007387 */ /* 0x0005e80000100800 */
[----:B------:R0:W-:Y:S04]  /*52d40*/  STL [R1+0xd20], R8 ;  /* 0x000d200801007387 */ /* 0x0001e80000100800 */
[----:B------:R-:W4:Y:S01]  /*52d50*/  LDL.LU.64 R10, [R1+0xbf8] ;  /* 0x000bf800010a7983 */ /* 0x000f220000300a00 */
[----:B------:R-:W-:-:S02]  /*52d60*/  IADD3.X R4, PT, PT, R5, UR14, RZ, P5, !PT ;  /* 0x0000000e05047c10 */ /* 0x000fc4000affe4ff */
[----:B--2---:R-:W-:-:S05]  /*52d70*/  IADD3 R0, P1, PT, R18, UR12, RZ ;  /* 0x0000000c12007c10 */ /* 0x004fca000ff3e0ff */
[----:B------:R3:W-:Y:S04]  /*52d80*/  STL [R1+0xd30], R0 ;  /* 0x000d300001007387 */ /* 0x0007e80000100800 */
[----:B0-----:R-:W2:Y:S01]  /*52d90*/  LDL.LU.64 R8, [R1+0xd48] ;  /* 0x000d480001087983 */ /* 0x001ea20000300a00 */
[----:B------:R-:W-:-:S03]  /*52da0*/  IADD3.X R18, PT, PT, R19, UR14, RZ, P1, !PT ;  /* 0x0000000e13127c10 */ /* 0x000fc60008ffe4ff */
[----:B------:R-:W-:Y:S01]  /*52db0*/  STL [R1+0xd28], R4 ;  /* 0x000d280401007387 */ /* 0x000fe20000100800 */
[----:B---3--:R-:W-:-:S05]  /*52dc0*/  IADD3 R0, P4, PT, R6, UR12, RZ ;  /* 0x0000000c06007c10 */ /* 0x008fca000ff9e0ff */
[----:B------:R0:W-:Y:S04]  /*52dd0*/  STL [R1+0xe4c], R0 ;  /* 0x000e4c0001007387 */ /* 0x0001e80000100800 */
[----:B------:R-:W-:Y:S01]  /*52de0*/  STL [R1+0xbe8], R18 ;  /* 0x000be81201007387 */ /* 0x000fe20000100800 */
[----:B----4-:R-:W-:Y:S02]  /*52df0*/  IADD3 R5, P6, PT, R16, UR12, RZ ;  /* 0x0000000c10057c10 */ /* 0x010fe4000ffde0ff */
[----:B0-----:R-:W-:Y:S02]  /*52e00*/  IADD3.X R0, PT, PT, R7, UR14, RZ, P4, !PT ;  /* 0x0000000e07007c10 */ /* 0x001fe4000a7fe4ff */
[----:B------:R-:W3:Y:S04]  /*52e10*/  LDL.LU.64 R6, [R1+0xc00] ;  /* 0x000c000001067983 */ /* 0x000ee80000300a00 */
[----:B------:R0:W-:Y:S04]  /*52e20*/  STL [R1+0xd38], R5 ;  /* 0x000d380501007387 */ /* 0x0001e80000100800 */
[----:B------:R1:W-:Y:S04]  /*52e30*/  STL [R1+0xbec], R0 ;  /* 0x000bec0001007387 */ /* 0x0003e80000100800 */
[----:B------:R-:W4:Y:S01]  /*52e40*/  LDL.LU.64 R22, [R1+0xd50] ;  /* 0x000d500001167983 */ /* 0x000f220000300a00 */
[----:B0-----:R-:W-:-:S05]  /*52e50*/  IADD3 R5, P5, PT, R14, UR12, RZ ;  /* 0x0000000c0e057c10 */ /* 0x001fca000ffbe0ff */
[----:B------:R-:W-:Y:S04]  /*52e60*/  STL [R1+0xe50], R5 ;  /* 0x000e500501007387 */ /* 0x000fe80000100800 */
[----:B------:R-:W4:Y:S01]  /*52e70*/  LDL.LU.64 R20, [R1+0xc08] ;  /* 0x000c080001147983 */ /* 0x000f220000300a00 */
[----:B-1----:R-:W-:-:S05]  /*52e80*/  IADD3.X R0, PT, PT, R17, UR14, RZ, P6, !PT ;  /* 0x0000000e11007c10 */ /* 0x002fca000b7fe4ff */
[----:B------:R0:W-:Y:S04]  /*52e90*/  STL [R1+0xbf0], R0 ;  /* 0x000bf00001007387 */ /* 0x0001e80000100800 */
[----:B------:R-:W4:Y:S01]  /*52ea0*/  LDL.LU.64 R18, [R1+0xd58] ;  /* 0x000d580001127983 */ /* 0x000f220000300a00 */
[----:B0-----:R-:W-:-:S05]  /*52eb0*/  IADD3 R0, P4, PT, R12, UR12, RZ ;  /* 0x0000000c0c007c10 */ /* 0x001fca000ff9e0ff */
[----:B------:R0:W-:Y:S01]  /*52ec0*/  STL [R1+0xd40], R0 ;  /* 0x000d400001007387 */ /* 0x0001e20000100800 */
[----:B------:R-:W-:-:S05]  /*52ed0*/  IADD3 R16, P6, PT, R10, UR12, RZ ;  /* 0x0000000c0a107c10 */ /* 0x000fca000ffde0ff */
[----:B------:R1:W-:Y:S01]  /*52ee0*/  STL [R1+0xe54], R16 ;  /* 0x000e541001007387 */ /* 0x0003e20000100800 */
[----:B0-----:R-:W-:-:S03]  /*52ef0*/  IADD3.X R0, PT, PT, R15, UR14, RZ, P5, !PT ;  /* 0x0000000e0f007c10 */ /* 0x001fc6000affe4ff */
[----:B-1----:R-:W4:Y:S04]  /*52f00*/  LDL.LU.64 R16, [R1+0xc10] ;  /* 0x000c100001107983 */ /* 0x002f280000300a00 */
[----:B------:R0:W-:Y:S02]  /*52f10*/  STL [R1+0xbf4], R0 ;  /* 0x000bf40001007387 */ /* 0x0001e40000100800 */
[----:B0-----:R-:W-:Y:S02]  /*52f20*/  IADD3.X R0, PT, PT, R13, UR14, RZ, P4, !PT ;  /* 0x0000000e0d007c10 */ /* 0x001fe4000a7fe4ff */
[----:B--2---:R-:W-:-:S05]  /*52f30*/  IADD3 R5, P5, PT, R8, UR12, RZ ;  /* 0x0000000c08057c10 */ /* 0x004fca000ffbe0ff */
[----:B------:R0:W-:Y:S04]  /*52f40*/  STL [R1+0xd48], R5 ;  /* 0x000d480501007387 */ /* 0x0001e80000100800 */
[----:B------:R-:W2:Y:S04]  /*52f50*/  LDL.LU.64 R14, [R1+0xd60] ;  /* 0x000d6000010e7983 */ /* 0x000ea80000300a00 */
[----:B------:R-:W2:Y:S01]  /*52f60*/  LDL.LU.64 R12, [R1+0xc18] ;  /* 0x000c1800010c7983 */ /* 0x000ea20000300a00 */
[----:B0-----:R-:W-:-:S03]  /*52f70*/  IADD3.X R5, PT, PT, R11, UR14, RZ, P6, !PT ;  /* 0x0000000e0b057c10 */ /* 0x001fc6000b7fe4ff */
[----:B------:R3:W-:Y:S04]  /*52f80*/  STL [R1+0xbf8], R0 ;  /* 0x000bf80001007387 */ /* 0x0007e80000100800 */
[----:B------:R-:W2:Y:S04]  /*52f90*/  LDL.LU.64 R10, [R1+0xd68] ;  /* 0x000d6800010a7983 */ /* 0x000ea80000300a00 */
[----:B------:R0:W-:Y:S01]  /*52fa0*/  STL [R1+0xbfc], R5 ;  /* 0x000bfc0501007387 */ /* 0x0001e20000100800 */
[----:B---3--:R-:W-:Y:S02]  /*52fb0*/  IADD3 R0, P4, PT, R6, UR12, RZ ;  /* 0x0000000c06007c10 */ /* 0x008fe4000ff9e0ff */
[----:B0-----:R-:W-:-:S03]  /*52fc0*/  IADD3.X R5, PT, PT, R9, UR14, RZ, P5, !PT ;  /* 0x0000000e09057c10 */ /* 0x001fc6000affe4ff */
[----:B------:R4:W-:Y:S04]  /*52fd0*/  STL [R1+0xe58], R0 ;  /* 0x000e580001007387 */ /* 0x0009e80000100800 */
[----:B------:R-:W3:Y:S04]  /*52fe0*/  LDL.LU.64 R8, [R1+0xd70] ;  /* 0x000d700001087983 */ /* 0x000ee80000300a00 */
[----:B------:R0:W-:Y:S01]  /*52ff0*/  STL [R1+0xc00], R5 ;  /* 0x000c000501007387 */ /* 0x0001e20000100800 */
[----:B----4-:R-:W-:Y:S02]  /*53000*/  IADD3 R0, P5, PT, R22, UR12, RZ ;  /* 0x0000000c16007c10 */ /* 0x010fe4000ffbe0ff */
[----:B0-----:R-:W-:-:S03]  /*53010*/  IADD3 R5, P6, PT, R20, UR12, RZ ;  /* 0x0000000c14057c10 */ /* 0x001fc6000ffde0ff */
[----:B------:R0:W-:Y:S04]  /*53020*/  STL [R1+0xd50], R0 ;  /* 0x000d500001007387 */ /* 0x0001e80000100800 */
[----:B------:R1:W-:Y:S01]  /*53030*/  STL [R1+0xe5c], R5 ;  /* 0x000e5c0501007387 */ /* 0x0003e20000100800 */
[----:B0-----:R-:W-:-:S03]  /*53040*/  IADD3.X R0, PT, PT, R7, UR14, RZ, P4, !PT ;  /* 0x0000000e07007c10 */ /* 0x001fc6000a7fe4ff */
[----:B------:R-:W4:Y:S01]  /*53050*/  LDL.LU.64 R6, [R1+0xd78] ;  /* 0x000d780001067983 */ /* 0x000f220000300a00 */
[----:B-1----:R-:W-:-:S03]  /*53060*/  IADD3 R5, P4, PT, R18, UR12, RZ ;  /* 0x0000000c12057c10 */ /* 0x002fc6000ff9e0ff */
[----:B------:R0:W-:Y:S04]  /*53070*/  STL [R1+0xc04], R0 ;  /* 0x000c040001007387 */ /* 0x0001e80000100800 */
[----:B------:R1:W-:Y:S01]  /*53080*/  STL [R1+0xd58], R5 ;  /* 0x000d580501007387 */ /* 0x0003e20000100800 */
[----:B0-----:R-:W-:-:S03]  /*53090*/  IADD3.X R0, PT, PT, R23, UR14, RZ, P5, !PT ;  /* 0x0000000e17007c10 */ /* 0x001fc6000affe4ff */
[----:B------:R0:W5:Y:S01]  /*530a0*/  LDL.LU.64 R22, [R1+0x2818] ;  /* 0x0028180001167983 */ /* 0x0001620000300a00 */
[----:B-1----:R-:W-:-:S03]  /*530b0*/  IADD3.X R5, PT, PT, R21, UR14, RZ, P6, !PT ;  /* 0x0000000e15057c10 */ /* 0x002fc6000b7fe4ff */
[----:B------:R0:W5:Y:S04]  /*530c0*/  LDL.LU.64 R20, [R1+0x2810] ;  /* 0x0028100001147983 */ /* 0x0001680000300a00 */
[----:B------:R1:W-:Y:S04]  /*530d0*/  STL [R1+0xc08], R0 ;  /* 0x000c080001007387 */ /* 0x0003e80000100800 */
[----:B------:R0:W-:Y:S01]  /*530e0*/  STL [R1+0xc0c], R5 ;  /* 0x000c0c0501007387 */ /* 0x0001e20000100800 */
[----:B-1----:R-:W-:Y:S02]  /*530f0*/  IADD3 R0, P5, PT, R16, UR12, RZ ;  /* 0x0000000c10007c10 */ /* 0x002fe4000ffbe0ff */
[----:B0-----:R-:W-:-:S02]  /*53100*/  IADD3.X R5, PT, PT, R19, UR14, RZ, P4, !PT ;  /* 0x0000000e13057c10 */ /* 0x001fc4000a7fe4ff */
[----:B------:R0:W5:Y:S04]  /*53110*/  LDL.LU.64 R18, [R1+0x2808] ;  /* 0x0028080001127983 */ /* 0x0001680000300a00 */
[----:B------:R1:W-:Y:S04]  /*53120*/  STL [R1+0xe60], R0 ;  /* 0x000e600001007387 */ /* 0x0003e80000100800 */
[----:B------:R2:W-:Y:S01]  /*53130*/  STL [R1+0xc10], R5 ;  /* 0x000c100501007387 */ /* 0x0005e20000100800 */
[----:B-1----:R-:W1:Y:S01]  /*53140*/  S2R R0, SR_TID.X ;  /* 0x0000000000007919 */ /* 0x002e620000002100 */
[----:B------:R-:W-:-:S06]  /*53150*/  USHF.L.U32 UR48, UR48, 0x1f, URZ ;  /* 0x0000001f30307899 */ /* 0x000fcc00080006ff */
[----:B------:R-:W-:-:S04]  /*53160*/  IMAD.U32 R4, RZ, RZ, UR48 ;  /* 0x00000030ff047e24 */ /* 0x000fc8000f8e00ff */
[----:B------:R-:W0:Y:S01]  /*53170*/  SYNCS.PHASECHK.TRANS64.TRYWAIT P1, [UR8], R4 ;  /* 0x00000004ff0075a7 */ /* 0x000e220008021108 */
[----:B-1----:R-:W-:Y:S02]  /*53180*/  LOP3.LUT R0, R0, 0x7f, RZ, 0xc0, !PT ;  /* 0x0000007f00007812 */ /* 0x002fe400078ec0ff */
[----:B--2---:R-:W-:-:S05]  /*53190*/  IADD3 R5, P6, PT, R14, UR12, RZ ;  /* 0x0000000c0e057c10 */ /* 0x004fca000ffde0ff */
[----:B------:R1:W-:Y:S02]  /*531a0*/  STL [R1+0xd60], R5 ;  /* 0x000d600501007387 */ /* 0x0003e40000100800 */
[----:B-1----:R-:W-:-:S05]  /*531b0*/  IADD3 R5, P4, PT, R12, UR12, RZ ;  /* 0x0000000c0c057c10 */ /* 0x002fca000ff9e0ff */
[----:B------:R1:W-:Y:S02]  /*531c0*/  STL [R1+0xe64], R5 ;  /* 0x000e640501007387 */ /* 0x0003e40000100800 */
[----:B-1----:R-:W-:Y:S02]  /*531d0*/  IADD3.X R5, PT, PT, R17, UR14, RZ, P5, !PT ;  /* 0x0000000e11057c10 */ /* 0x002fe4000affe4ff */
[----:B------:R1:W5:Y:S04]  /*531e0*/  LDL.LU.64 R16, [R1+0x2800] ;  /* 0x0028000001107983 */ /* 0x0003680000300a00 */
[----:B------:R2:W-:Y:S01]  /*531f0*/  STL [R1+0xc14], R5 ;  /* 0x000c140501007387 */ /* 0x0005e20000100800 */
[----:B------:R-:W-:Y:S02]  /*53200*/  IADD3.X R12, PT, PT, R13, UR14, RZ, P4, !PT ;  /* 0x0000000e0d0c7c10 */ /* 0x000fe4000a7fe4ff */
[----:B--2---:R-:W-:-:S05]  /*53210*/  IADD3 R5, P5, PT, R10, UR12, RZ ;  /* 0x0000000c0a057c10 */ /* 0x004fca000ffbe0ff */
[----:B------:R2:W-:Y:S02]  /*53220*/  STL [R1+0xe68], R5 ;  /* 0x000e680501007387 */ /* 0x0005e40000100800 */
[----:B--2---:R-:W-:Y:S02]  /*53230*/  IADD3.X R5, PT, PT, R15, UR14, RZ, P6, !PT ;  /* 0x0000000e0f057c10 */ /* 0x004fe4000b7fe4ff */
[----:B------:R1:W5:Y:S04]  /*53240*/  LDL.LU.64 R14, [R1+0x27f8] ;  /* 0x0027f800010e7983 */ /* 0x0003680000300a00 */
[----:B------:R1:W5:Y:S04]  /*53250*/  LDL.LU R13, [R1+0x27f0] ;  /* 0x0027f000010d7983 */ /* 0x0003680000300800 */
[----:B------:R2:W-:Y:S04]  /*53260*/  STL [R1+0xc18], R5 ;  /* 0x000c180501007387 */ /* 0x0005e80000100800 */
[----:B------:R3:W-:Y:S01]  /*53270*/  STL [R1+0xc1c], R12 ;  /* 0x000c1c0c01007387 */ /* 0x0007e20000100800 */
[----:B------:R-:W-:-:S02]  /*53280*/  IADD3.X R10, PT, PT, R11, UR14, RZ, P5, !PT ;  /* 0x0000000e0b0a7c10 */ /* 0x000fc4000affe4ff */
[----:B--2---:R-:W-:Y:S02]  /*53290*/  LOP3.LUT R5, R0, 0x80, RZ, 0xfc, !PT ;  /* 0x0000008000057812 */ /* 0x004fe400078efcff */
[----:B---3--:R-:W-:Y:S02]  /*532a0*/  IADD3 R12, P4, PT, R8, UR12, RZ ;  /* 0x0000000c080c7c10 */ /* 0x008fe4000ff9e0ff */
[-C--:B------:R-:W-:Y:S02]  /*532b0*/  ISETP.GE.AND P5, PT, R0, R2.reuse, PT ;  /* 0x000000020000720c */ /* 0x080fe40003fa6270 */
[----:B------:R-:W-:Y:S01]  /*532c0*/  ISETP.GE.AND P6, PT, R5, R2, PT ;  /* 0x000000020500720c */ /* 0x000fe20003fc6270 */
[----:B------:R2:W-:Y:S01]  /*532d0*/  STL [R1+0xe6c], R12 ;  /* 0x000e6c0c01007387 */ /* 0x0005e20000100800 */
[----:B------:R-:W-:Y:S02]  /*532e0*/  IADD3.X R2, PT, PT, R9, UR14, RZ, P4, !PT ;  /* 0x0000000e09027c10 */ /* 0x000fe4000a7fe4ff */
[----:B----4-:R-:W-:Y:S01]  /*532f0*/  IADD3 R5, P4, PT, R6, UR12, RZ ;  /* 0x0000000c06057c10 */ /* 0x010fe2000ff9e0ff */
[----:B--2---:R1:W5:Y:S04]  /*53300*/  LDL.LU R12, [R1+0x27ec] ;  /* 0x0027ec00010c7983 */ /* 0x0043680000300800 */
[----:B------:R1:W5:Y:S04]  /*53310*/  LDL.LU R11, [R1+0x27e8] ;  /* 0x0027e800010b7983 */ /* 0x0003680000300800 */
[----:B------:R2:W-:Y:S04]  /*53320*/  STL [R1+0xd68], R10 ;  /* 0x000d680a01007387 */ /* 0x0005e80000100800 */
[----:B--2---:R1:W5:Y:S04]  /*53330*/  LDL.LU R10, [R1+0x27e4] ;  /* 0x0027e400010a7983 */ /* 0x0043680000300800 */
[----:B------:R1:W5:Y:S04]  /*53340*/  LDL.LU R0, [R1+0x27e0] ;  /* 0x0027e00001007983 */ /* 0x0003680000300800 */
[----:B------:R1:W5:Y:S04]  /*53350*/  LDL.LU.64 R8, [R1+0x27d8] ;  /* 0x0027d80001087983 */ /* 0x0003680000300a00 */
[----:B------:R2:W-:Y:S02]  /*53360*/  STL [R1+0xd70], R2 ;  /* 0x000d700201007387 */ /* 0x0005e40000100800 */
[----:B--2---:R-:W-:-:S02]  /*53370*/  IADD3.X R2, PT, PT, R7, UR14, RZ, P4, !PT ;  /* 0x0000000e07027c10 */ /* 0x004fc4000a7fe4ff */
[----:B------:R1:W5:Y:S04]  /*53380*/  LDL.LU.64 R6, [R1+0x27d0] ;  /* 0x0027d00001067983 */ /* 0x0003680000300a00 */
[----:B------:R1:W-:Y:S04]  /*53390*/  STL [R1+0xd80], R5 ;  /* 0x000d800501007387 */ /* 0x0003e80000100800 */
[----:B------:R1:W-:Y:S01]  /*533a0*/  STL [R1+0xd78], R2 ;  /* 0x000d780201007387 */ /* 0x0003e20000100800 */
[----:B0-----:R-:W-:Y:S05]  /*533b0*/  @!P1 BRA `(.L_x_9) ;  /* 0x00000278007c9947 */ /* 0x001fea0003800000 */
.L_x_17:
[----:B------:R-:W2:Y:S04]  /*533c0*/  LDL.LU R4, [R1+0x2c0] ;  /* 0x0002c00001047983 */ /* 0x000ea80000300800 */
[----:B-1----:R-:W3:Y:S04]  /*533d0*/  LDL.LU R5, [R1+0x2b8] ;  /* 0x0002b80001057983 */ /* 0x002ee80000300800 */
[----:B-----5:R0:W-:Y:S04]  /*533e0*/  STL [R1+0x3f94], R139 ;  /* 0x003f948b01007387 */ /* 0x0201e80000100800 */
[----:B0-----:R-:W4:Y:S04]  /*533f0*/  LDL.LU R139, [R1+0x29c] ;  /* 0x00029c00018b7983 */ /* 0x001f280000300800 */
[----:B------:R0:W-:Y:S04]  /*53400*/  STL [R1+0x3f90], R124 ;  /* 0x003f907c01007387 */ /* 0x0001e80000100800 */
[----:B0-----:R-:W2:Y:S04]  /*53410*/  LDL.LU R124, [R1+0x2a0] ;  /* 0x0002a000017c7983 */ /* 0x001ea80000300800 */
[----:B------:R0:W-:Y:S04]  /*53420*/  STL [R1+0x3f8c], R138 ;  /* 0x003f8c8a01007387 */ /* 0x0001e80000100800 */
[----:B0-----:R-:W3:Y:S04]  /*53430*/  LDL.LU R138, [R1+0x2a4] ;  /* 0x0002a400018a7983 */ /* 0x001ee80000300800 */
        /* <DEDUP_REMOVED lines=11> */
[----:B------:R-:W-:Y:S04]  /*534f0*/  STL [R1+0x3f70], R128 ;  /* 0x003f708001007387 */ /* 0x000fe80000100800 */
[----:B------:R1:W-:Y:S04]  /*53500*/  STL [R1+0x3f6c], R134 ;  /* 0x003f6c8601007387 */ /* 0x0003e80000100800 */
[----:B------:R-:W-:Y:S04]  /*53510*/  STL [R1+0x3f68], R129 ;  /* 0x003f688101007387 */ /* 0x000fe80000100800 */
[----:B------:R0:W-:Y:S04]  /*53520*/  STL [R1+0x3f64], R133 ;  /* 0x003f648501007387 */ /* 0x0001e80000100800 */
[----:B------:R-:W-:Y:S04]  /*53530*/  STL [R1+0x3f60], R130 ;  /* 0x003f608201007387 */ /* 0x000fe80000100800 */
[----:B------:R0:W-:Y:S04]  /*53540*/  STL [R1+0x3f5c], R132 ;  /* 0x003f5c8401007387 */ /* 0x0001e80000100800 */
[----:B------:R0:W-:Y:S04]  /*53550*/  STL [R1+0x3f58], R131 ;  /* 0x003f588301007387 */ /* 0x0001e80000100800 */
[----:B------:R0:W-:Y:S04]  /*53560*/  STL [R1+0x3f54], R3 ;  /* 0x003f540301007387 */ /* 0x0001e80000100800 */
        /* <DEDUP_REMOVED lines=41> */
[----:B----4-:R-:W-:-:S03]  /*53800*/  PRMT R11, R139, 0x5410, R11 ;  /* 0x000054108b0b7816 */ /* 0x010fc6000000000b */
[----:B------:R-:W-:Y:S04]  /*53810*/  STL [R1+0x3cbc], R2 ;  /* 0x003cbc0201007387 */ /* 0x000fe80000100800 */
[----:B------:R-:W-:Y:S04]  /*53820*/  STL [R1+0x3cc0], R2 ;  /* 0x003cc00201007387 */ /* 0x000fe80000100800 */
[----:B------:R-:W-:Y:S04]  /*53830*/  STL [R1+0x3cc4], R2 ;  /* 0x003cc40201007387 */ /* 0x000fe80000100800 */
[----:B------:R-:W-:Y:S01]  /*53840*/  STL [R1+0x3cc8], R2 ;  /* 0x003cc80201007387 */ /* 0x000fe20000100800 */
[----:B--2---:R-:W-:-:S03]  /*53850*/  PRMT R10, R124, 0x5410, R10 ;  /* 0x000054107c0a7816 */ /* 0x004fc6000000000a */
[----:B------:R-:W-:Y:S04]  /*53860*/  STL [R1+0x3ccc], R2 ;  /* 0x003ccc0201007387 */ /* 0x000fe80000100800 */
[----:B------:R-:W-:Y:S04]  /*53870*/  STL [R1+0x3cd0], R2 ;  /* 0x003cd00201007387 */ /* 0x000fe80000100800 */
[----:B------:R-:W-:Y:S01]  /*53880*/  STL [R1+0x3cd4], R2 ;  /* 0x003cd40201007387 */ /* 0x000fe20000100800 */
[----:B---3--:R-:W-:-:S03]  /*53890*/  PRMT R9, R138, 0x5410, R9 ;  /* 0x000054108a097816 */ /* 0x008fc60000000009 */
[----:B------:R-:W-:Y:S04]  /*538a0*/  STL [R1+0x3cd8], R2 ;  /* 0x003cd80201007387 */ /* 0x000fe80000100800 */
[----:B------:R-:W-:Y:S04]  /*538b0*/  STL [R1+0x3cdc], R2 ;  /* 0x003cdc0201007387 */ /* 0x000fe80000100800 */
[----:B------:R-:W-:Y:S04]  /*538c0*/  STL [R1+0x3ce0], R2 ;  /* 0x003ce00201007387 */ /* 0x000fe80000100800 */
[----:B------:R-:W-:Y:S01]  /*538d0*/  STL [R1+0x3ce4], R2 ;  /* 0x003ce40201007387 */ /* 0x000fe20000100800 */
[----:B------:R-:W-:-:S03]  /*538e0*/  PRMT R8, R125, 0x5410, R8 ;  /* 0x000054107d087816 */ /* 0x000fc60000000008 */
[----:B------:R-:W-:Y:S04]  /*538f0*/  STL [R1+0x3ce8], R2 ;  /* 0x003ce80201007387 */ /* 0x000fe80000100800 */
[----:B------:R-:W-:Y:S04]  /*53900*/  STL [R1+0x3cec], R2 ;  /* 0x003cec0201007387 */ /* 0x000fe80000100800 */
[----:B------:R-:W-:Y:S01]  /*53910*/  STL [R1+0x3cf0], R2 ;  /* 0x003cf00201007387 */ /* 0x000fe20000100800 */
[----:B------:R-:W-:-:S03]  /*53920*/  PRMT R7, R137, 0x5410, R7 ;  /* 0x0000541089077816 */ /* 0x000fc60000000007 */
        /* <DEDUP_REMOVED lines=164> */
[----:B------:R-:W3:Y:S04]  /*54370*/  LDL.LU R139, [R1+0x298] ;  /* 0x00029800018b7983 */ /* 0x000ee80000300800 */
[----:B------:R-:W4:Y:S04]  /*54380*/  LDL.LU R138, [R1+0x294] ;  /* 0x00029400018a7983 */ /* 0x000f280000300800 */
[----:B------:R-:W2:Y:S04]  /*54390*/  LDL.LU R137, [R1+0x290] ;  /* 0x0002900001897983 */ /* 0x000ea80000300800 */
[----:B------:R-:W2:Y:S04]  /*543a0*/  LDL.LU R136, [R1+0x28c] ;  /* 0x00028c0001887983 */ /* 0x000ea80000300800 */
[----:B0-----:R-:W2:Y:S04]  /*543b0*/  LDL.LU R135, [R1+0x288] ;  /* 0x0002880001877983 */ /* 0x001ea80000300800 */
[----:B-1----:R-:W2:Y:S04]  /*543c0*/  LDL.LU R134, [R1+0x284] ;  /* 0x0002840001867983 */ /* 0x002ea80000300800 */
        /* <DEDUP_REMOVED lines=11> */
[----:B---3--:R-:W-:-:S03]  /*54480*/  PRMT R12, R139, 0x5410, R12 ;  /* 0x000054108b0c7816 */ /* 0x008fc6000000000c */
[----:B------:R-:W3:Y:S01]  /*54490*/  LDL.LU R139, [R1+0x254] ;  /* 0x00025400018b7983 */ /* 0x000ee20000300800 */
[----:B----4-:R-:W-:-:S03]  /*544a0*/  PRMT R13, R138, 0x5410, R13 ;  /* 0x000054108a0d7816 */ /* 0x010fc6000000000d */
[----:B------:R-:W4:Y:S01]  /*544b0*/  LDL.LU R138, [R1+0x250] ;  /* 0x00025000018a7983 */ /* 0x000f220000300800 */
[----:B--2---:R-:W-:-:S03]  /*544c0*/  PRMT R14, R137, 0x5410, R14 ;  /* 0x00005410890e7816 */ /* 0x004fc6000000000e */
[----:B------:R-:W2:Y:S01]  /*544d0*/  LDL.LU R137, [R1+0x24c] ;  /* 0x00024c0001897983 */ /* 0x000ea20000300800 */
[----:B------:R-:W-:-:S03]  /*544e0*/  PRMT R15, R136, 0x5410, R15 ;  /* 0x00005410880f7816 */ /* 0x000fc6000000000f */
        /* <DEDUP_REMOVED lines=97> */
[----:B----4-:R-:W-:Y:S02]  /*54b00*/  PRMT R64, R138, 0x5410, R64 ;  /* 0x000054108a407816 */ /* 0x010fe40000000040 */
[----:B--2---:R-:W-:Y:S02]  /*54b10*/  PRMT R65, R137, 0x5410, R65 ;  /* 0x0000541089417816 */ /* 0x004fe40000000041 */
[----:B------:R-:W-:Y:S02]  /*54b20*/  PRMT R66, R136, 0x5410, R66 ;  /* 0x0000541088427816 */ /* 0x000fe40000000042 */
[----:B------:R-:W-:Y:S02]  /*54b30*/  PRMT R67, R135, 0x5410, R67 ;  /* 0x0000541087437816 */ /* 0x000fe40000000043 */
[----:B------:R-:W-:Y:S02]  /*54b40*/  PRMT R68, R134, 0x5410, R68 ;  /* 0x0000541086447816 */ /* 0x000fe40000000044 */
[----:B------:R-:W-:-:S02]  /*54b50*/  PRMT R69, R133, 0x5410, R69 ;  /* 0x0000541085457816 */ /* 0x000fc40000000045 */
[----:B------:R-:W-:Y:S02]  /*54b60*/  PRMT R70, R132, 0x5410, R70 ;  /* 0x0000541084467816 */ /* 0x000fe40000000046 */
[----:B------:R-:W-:Y:S02]  /*54b70*/  PRMT R71, R131, 0x5410, R71 ;  /* 0x0000541083477816 */ /* 0x000fe40000000047 */
[----:B------:R-:W-:Y:S02]  /*54b80*/  PRMT R72, R130, 0x5410, R72 ;  /* 0x0000541082487816 */ /* 0x000fe40000000048 */
[----:B------:R-:W-:Y:S02]  /*54b90*/  PRMT R73, R129, 0x5410, R73 ;  /* 0x0000541081497816 */ /* 0x000fe40000000049 */
[----:B------:R-:W-:Y:S02]  /*54ba0*/  PRMT R74, R128, 0x5410, R74 ;  /* 0x00005410804a7816 */ /* 0x000fe4000000004a */
[----:B------:R-:W-:-:S02]  /*54bb0*/  PRMT R75, R127, 0x5410, R75 ;  /* 0x000054107f4b7816 */ /* 0x000fc4000000004b */
[----:B------:R-:W-:Y:S02]  /*54bc0*/  PRMT R76, R126, 0x5410, R76 ;  /* 0x000054107e4c7816 */ /* 0x000fe4000000004c */
[----:B------:R-:W-:Y:S02]  /*54bd0*/  PRMT R77, R125, 0x5410, R77 ;  /* 0x000054107d4d7816 */ /* 0x000fe4000000004d */
[----:B------:R-:W-:Y:S02]  /*54be0*/  PRMT R78, R124, 0x5410, R78 ;  /* 0x000054107c4e7816 */ /* 0x000fe4000000004e */
[----:B------:R-:W2:Y:S04]  /*54bf0*/  LDL.LU R124, [R1+0x3c] ;  /* 0x00003c00017c7983 */ /* 0x000ea80000300800 */
        /* <DEDUP_REMOVED lines=10> */
[----:B------:R-:W-:-:S03]  /*54ca0*/  PRMT R79, R3, 0x5410, R79 ;  /* 0x00005410034f7816 */ /* 0x000fc6000000004f */
[----:B------:R-:W4:Y:S04]  /*54cb0*/  LDL.LU R133, [R1+0x10] ;  /* 0x0000100001857983 */ /* 0x000f280000300800 */
[----:B------:R-:W4:Y:S04]  /*54cc0*/  LDL.LU R130, [R1+0xc] ;  /* 0x00000c0001827983 */ /* 0x000f280000300800 */
[----:B------:R-:W4:Y:S04]  /*54cd0*/  LDL.LU R132, [R1+0x8] ;  /* 0x0000080001847983 */ /* 0x000f280000300800 */
[----:B------:R-:W4:Y:S04]  /*54ce0*/  LDL.LU R131, [R1+0x4] ;  /* 0x0000040001837983 */ /* 0x000f280000300800 */
[----:B------:R-:W4:Y:S01]  /*54cf0*/  LDL.LU R3, [R1] ;  /* 0x0000000001037983 */ /* 0x000f220000300800 */
[----:B------:R-:W-:-:S02]  /*54d00*/  PRMT R2, RZ, 0x7610, R2 ;  /* 0x00007610ff027816 */ /* 0x000fc40000000002 */
[----:B---3--:R-:W-:Y:S02]  /*54d10*/  PRMT R80, R139, 0x5410, R80 ;  /* 0x000054108b507816 */ /* 0x008fe40000000050 */
[----:B------:R-:W3:Y:S01]  /*54d20*/  LDL.LU R139, [R1+0x3f94] ;  /* 0x003f9400018b7983 */ /* 0x000ee20000300800 */
[----:B--2---:R-:W-:-:S03]  /*54d30*/  PRMT R81, R124, 0x5410, R81 ;  /* 0x000054107c517816 */ /* 0x004fc60000000051 */
[----:B------:R-:W2:Y:S01]  /*54d40*/  LDL.LU R124, [R1+0x3f90] ;  /* 0x003f9000017c7983 */ /* 0x000ea20000300800 */
[----:B----4-:R-:W-:-:S03]  /*54d50*/  PRMT R82, R138, 0x5410, R82 ;  /* 0x000054108a527816 */ /* 0x010fc60000000052 */
[----:B------:R-:W2:Y:S01]  /*54d60*/  LDL.LU R138, [R1+0x3f8c] ;  /* 0x003f8c00018a7983 */ /* 0x000ea20000300800 */
[----:B------:R-:W-:-:S03]  /*54d70*/  PRMT R83, R125, 0x5410, R83 ;  /* 0x000054107d537816 */ /* 0x000fc60000000053 */
[----:B------:R-:W4:Y:S01]  /*54d80*/  LDL.LU R125, [R1+0x3f88] ;  /* 0x003f8800017d7983 */ /* 0x000f220000300800 */
[----:B------:R-:W-:-:S03]  /*54d90*/  PRMT R84, R137, 0x5410, R84 ;  /* 0x0000541089547816 */ /* 0x000fc60000000054 */
[----:B------:R-:W4:Y:S01]  /*54da0*/  LDL.LU R137, [R1+0x3f84] ;  /* 0x003f840001897983 */ /* 0x000f220000300800 */
        /* <DEDUP_REMOVED lines=23> */
[----:B------:R-:W2:Y:S04]  /*54f20*/  LDL.LU R3, [R1+0x3f54] ;  /* 0x003f540001037983 */ /* 0x000ea80000300800 */
        /* <DEDUP_REMOVED lines=616> */
[----:B0-----:R-:W2:Y:S01]  /*575b0*/  LDL.LU R2, [R1+0x3c1c] ;  /* 0x003c1c0001027983 */ /* 0x001ea20000300800 */
[----:B------:R-:W-:Y:S02]  /*575c0*/  PRMT R97, R165, 0x5410, R97 ;  /* 0x00005410a5617816 */ /* 0x000fe40000000061 */
[----:B------:R-:W-:Y:S02]  /*575d0*/  PRMT R98, R164, 0x5410, R98 ;  /* 0x00005410a4627816 */ /* 0x000fe40000000062 */
[----:B------:R-:W-:Y:S02]  /*575e0*/  PRMT R165, RZ, 0x7610, R165 ;  /* 0x00007610ffa57816 */ /* 0x000fe400000000a5 */
[----:B------:R-:W-:-:S02]  /*575f0*/  PRMT R99, R163, 0x5410, R99 ;  /* 0x00005410a3637816 */ /* 0x000fc40000000063 */
[----:B------:R-:W-:Y:S02]  /*57600*/  PRMT R164, RZ, 0x7610, R164 ;  /* 0x00007610ffa47816 */ /* 0x000fe400000000a4 */
[--C-:B------:R-:W-:Y:S02]  /*57610*/  PRMT R100, R100, 0x5410, R162.reuse ;  /* 0x0000541064647816 */ /* 0x100fe400000000a2 */
[----:B------:R-:W-:Y:S02]  /*57620*/  PRMT R163, RZ, 0x7610, R163 ;  /* 0x00007610ffa37816 */ /* 0x000fe400000000a3 */
        /* <DEDUP_REMOVED lines=44> */
[----:B---3--:R-:W-:-:S02]  /*578f0*/  PRMT R123, R123, 0x5410, R139 ;  /* 0x000054107b7b7816 */ /* 0x008fc4000000008b */
[----:B------:R-:W-:Y:S02]  /*57900*/  PRMT R140, RZ, 0x7610, R140 ;  /* 0x00007610ff8c7816 */ /* 0x000fe4000000008c */
[--C-:B------:R-:W-:Y:S02]  /*57910*/  PRMT R124, R124, 0x5410, R138.reuse ;  /* 0x000054107c7c7816 */ /* 0x100fe4000000008a */
[----:B------:R-:W-:Y:S02]  /*57920*/  PRMT R139, RZ, 0x7610, R139 ;  /* 0x00007610ff8b7816 */ /* 0x000fe4000000008b */
[----:B----4-:R-:W-:Y:S02]  /*57930*/  PRMT R125, R125, 0x5410, R137 ;  /* 0x000054107d7d7816 */ /* 0x010fe40000000089 */
[----:B------:R-:W-:Y:S02]  /*57940*/  PRMT R138, RZ, 0x7610, R138 ;  /* 0x00007610ff8a7816 */ /* 0x000fe4000000008a */
[----:B------:R-:W-:-:S02]  /*57950*/  PRMT R126, R126, 0x5410, R136 ;  /* 0x000054107e7e7816 */ /* 0x000fc40000000088 */
[----:B------:R-:W-:Y:S02]  /*57960*/  PRMT R137, RZ, 0x7610, R137 ;  /* 0x00007610ff897816 */ /* 0x000fe40000000089 */
[----:B------:R-:W-:Y:S02]  /*57970*/  PRMT R127, R127, 0x5410, R135 ;  /* 0x000054107f7f7816 */ /* 0x000fe40000000087 */
[----:B------:R-:W-:Y:S02]  /*57980*/  PRMT R128, R128, 0x5410, R134 ;  /* 0x0000541080807816 */ /* 0x000fe40000000086 */
[----:B------:R-:W-:Y:S02]  /*57990*/  PRMT R129, R129, 0x5410, R133 ;  /* 0x0000541081817816 */ /* 0x000fe40000000085 */
[----:B------:R-:W-:Y:S02]  /*579a0*/  PRMT R130, R130, 0x5410, R132 ;  /* 0x0000541082827816 */ /* 0x000fe40000000084 */
[----:B------:R-:W-:-:S02]  /*579b0*/  PRMT R131, R131, 0x5410, R3 ;  /* 0x0000541083837816 */ /* 0x000fc40000000003 */
[----:B------:R-:W-:Y:S02]  /*579c0*/  PRMT R136, RZ, 0x7610, R136 ;  /* 0x00007610ff887816 */ /* 0x000fe40000000088 */
[----:B------:R-:W-:Y:S02]  /*579d0*/  PRMT R135, RZ, 0x7610, R135 ;  /* 0x00007610ff877816 */ /* 0x000fe40000000087 */
[----:B------:R-:W-:Y:S02]  /*579e0*/  PRMT R134, RZ, 0x7610, R134 ;  /* 0x00007610ff867816 */ /* 0x000fe40000000086 */
[----:B--2---:R-:W-:-:S05]  /*579f0*/  PRMT R2, RZ, 0x7610, R2 ;  /* 0x00007610ff027816 */ /* 0x004fca0000000002 */
[----:B------:R0:W-:Y:S04]  /*57a00*/  STL.S16 [R1+0x1244], R2 ;  /* 0x0012440201007387 */ /* 0x0001e80000100600 */
[----:B0-----:R-:W2:Y:S04]  /*57a10*/  LDL.LU R2, [R1+0x3c18] ;  /* 0x003c180001027983 */ /* 0x001ea80000300800 */
[----:B------:R-:W-:Y:S04]  /*57a20*/  STL.S16 [R1+0x1240], R165 ;  /* 0x001240a501007387 */ /* 0x000fe80000100600 */
        /* <DEDUP_REMOVED lines=22> */
[----:B------:R-:W-:Y:S01]  /*57b90*/  STL.S16 [R1+0x11e4], R142 ;  /* 0x0011e48e01007387 */ /* 0x000fe20000100600 */
[----:B------:R-:W-:-:S03]  /*57ba0*/  PRMT R133, RZ, 0x7610, R133 ;  /* 0x00007610ff857816 */ /* 0x000fc60000000085 */
[----:B------:R-:W-:Y:S01]  /*57bb0*/  STL.S16 [R1+0x11e0], R141 ;  /* 0x0011e08d01007387 */ /* 0x000fe20000100600 */
[----:B------:R-:W-:-:S03]  /*57bc0*/  PRMT R132, RZ, 0x7610, R132 ;  /* 0x00007610ff847816 */ /* 0x000fc60000000084 */
[----:B------:R-:W-:Y:S04]  /*57bd0*/  STL.S16 [R1+0x11dc], R140 ;  /* 0x0011dc8c01007387 */ /* 0x000fe80000100600 */
[----:B------:R-:W-:Y:S04]  /*57be0*/  STL.S16 [R1+0x11d8], R139 ;  /* 0x0011d88b01007387 */ /* 0x000fe80000100600 */
[----:B------:R-:W-:Y:S01]  /*57bf0*/  STL.S16 [R1+0x11d4], R138 ;  /* 0x0011d48a01007387 */ /* 0x000fe20000100600 */
[----:B------:R0:W-:Y:S03]  /*57c00*/  STTM.x128 tmem[UR6+0x100], R4 ;  /* 0x00010004000079ed */ /* 0x0001e600083c0006 */
[----:B------:R-:W-:Y:S04]  /*57c10*/  STL.S16 [R1+0x11d0], R137 ;  /* 0x0011d08901007387 */ /* 0x000fe80000100600 */
[----:B------:R-:W-:Y:S04]  /*57c20*/  STL.S16 [R1+0x11cc], R136 ;  /* 0x0011cc8801007387 */ /* 0x000fe80000100600 */
[----:B------:R-:W-:Y:S04]  /*57c30*/  STL.S16 [R1+0x11c8], R135 ;  /* 0x0011c88701007387 */ /* 0x000fe80000100600 */
[----:B------:R-:W-:Y:S04]  /*57c40*/  STL.S16 [R1+0x11c4], R134 ;  /* 0x0011c48601007387 */ /* 0x000fe80000100600 */
[----:B------:R-:W-:Y:S04]  /*57c50*/  STL.S16 [R1+0x11c0], R133 ;  /* 0x0011c08501007387 */ /* 0x000fe80000100600 */
[----:B------:R-:W-:Y:S01]  /*57c60*/  STL.S16 [R1+0x11bc], R132 ;  /* 0x0011bc8401007387 */ /* 0x000fe20000100600 */
[----:B------:R-:W-:-:S02]  /*57c70*/  PRMT R3, RZ, 0x7610, R3 ;  /* 0x00007610ff037816 */ /* 0x000fc40000000003 */
[----:B------:R-:W-:Y:S01]  /*57c80*/  PRMT R0, RZ, 0x7610, R0 ;  /* 0x00007610ff007816 */ /* 0x000fe20000000000 */
[----:B------:R-:W1:Y:S01]  /*57c90*/  FENCE.VIEW.ASYNC.T ;  /* 0x00000000000073c6 */ /* 0x000e620000000200 */
[----:B--2---:R-:W-:Y:S02]  /*57ca0*/  PRMT R2, RZ, 0x7610, R2 ;  /* 0x00007610ff027816 */ /* 0x004fe40000000002 */
[----:B0-----:R-:W-:Y:S02]  /*57cb0*/  PRMT R131, RZ, 0x7610, R131 ;  /* 0x00007610ff837816 */ /* 0x001fe40000000083 */
[----:B------:R-:W-:Y:S02]  /*57cc0*/  PRMT R130, RZ, 0x7610, R130 ;  /* 0x00007610ff827816 */ /* 0x000fe40000000082 */
[----:B------:R-:W-:Y:S02]  /*57cd0*/  PRMT R129, RZ, 0x7610, R129 ;  /* 0x00007610ff817816 */ /* 0x000fe40000000081 */
[----:B------:R-:W-:Y:S01]  /*57ce0*/  PRMT R128, RZ, 0x7610, R128 ;  /* 0x00007610ff807816 */ /* 0x000fe20000000080 */
[----:B------:R-:W-:Y:S01]  /*57cf0*/  STL.S16 [R1+0x11b8], R131 ;  /* 0x0011b88301007387 */ /* 0x000fe20000100600 */
[----:B------:R-:W-:-:S02]  /*57d00*/  PRMT R127, RZ, 0x7610, R127 ;  /* 0x00007610ff7f7816 */ /* 0x000fc4000000007f */
        /* <DEDUP_REMOVED lines=244> */
[----:B------:R0:W-:Y:S04]  /*58c50*/  STL.S16 [R1+0xfd0], R9 ;  /* 0x000fd00901007387 */ /* 0x0001e80000100600 */
[----:B0-----:R-:W2:Y:S04]  /*58c60*/  LDL.LU R9, [R1+0x2e0] ;  /* 0x0002e00001097983 */ /* 0x001ea80000300800 */
[----:B------:R0:W-:Y:S04]  /*58c70*/  STL.S16 [R1+0xfcc], R8 ;  /* 0x000fcc0801007387 */ /* 0x0001e80000100600 */
[----:B0-----:R-:W2:Y:S04]  /*58c80*/  LDL.LU R8, [R1+0x21d4] ;  /* 0x0021d40001087983 */ /* 0x001ea80000300800 */
[----:B------:R-:W-:Y:S04]  /*58c90*/  STL.S16 [R1+0xfc8], R7 ;  /* 0x000fc80701007387 */ /* 0x000fe80000100600 */
[----:B------:R-:W-:Y:S04]  /*58ca0*/  STL.S16 [R1+0xfc4], R6 ;  /* 0x000fc40601007387 */ /* 0x000fe80000100600 */
[----:B------:R0:W-:Y:S04]  /*58cb0*/  STL.S16 [R1+0xfc0], R5 ;  /* 0x000fc00501007387 */ /* 0x0001e80000100600 */
[----:B------:R3:W-:Y:S04]  /*58cc0*/  STL.S16 [R1+0xfbc], R4 ;  /* 0x000fbc0401007387 */ /* 0x0007e80000100600 */
[----:B------:R-:W4:Y:S04]  /*58cd0*/  LDL.LU R31, [R1+0x2e4] ;  /* 0x0002e400011f7983 */ /* 0x000f280000300800 */
[----:B------:R0:W-:Y:S04]  /*58ce0*/  STL.S16 [R1+0xfb8], R3 ;  /* 0x000fb80301007387 */ /* 0x0001e80000100600 */
[----:B------:R-:W4:Y:S04]  /*58cf0*/  LDL.LU R12, [R1+0x21d8] ;  /* 0x0021d800010c7983 */ /* 0x000f280000300800 */
[----:B------:R1:W-:Y:S04]  /*58d00*/  STL.S16 [R1+0xfb4], R2 ;  /* 0x000fb40201007387 */ /* 0x0003e80000100600 */
[----:B0-----:R-:W4:Y:S04]  /*58d10*/  LDL.LU R5, [R1+0x20d8] ;  /* 0x0020d80001057983 */ /* 0x001f280000300800 */
[----:B---3--:R-:W3:Y:S04]  /*58d20*/  LDL.LU R4, [R1+0x21dc] ;  /* 0x0021dc0001047983 */ /* 0x008ee80000300800 */
[----:B------:R-:W3:Y:S04]  /*58d30*/  LDL.LU R30, [R1+0x20dc] ;  /* 0x0020dc00011e7983 */ /* 0x000ee80000300800 */
[----:B------:R-:W3:Y:S04]  /*58d40*/  LDL.LU R29, [R1+0x21e0] ;  /* 0x0021e000011d7983 */ /* 0x000ee80000300800 */
[----:B------:R-:W3:Y:S04]  /*58d50*/  LDL.LU R7, [R1+0x2d0] ;  /* 0x0002d00001077983 */ /* 0x000ee80000300800 */
[----:B------:R-:W3:Y:S04]  /*58d60*/  LDL.LU R6, [R1+0x21e4] ;  /* 0x0021e40001067983 */ /* 0x000ee80000300800 */
[----:B------:R-:W3:Y:S04]  /*58d70*/  LDL.LU R28, [R1+0x2d4] ;  /* 0x0002d400011c7983 */ /* 0x000ee80000300800 */
[----:B------:R-:W3:Y:S04]  /*58d80*/  LDL.LU R27, [R1+0x21e8] ;  /* 0x0021e800011b7983 */ /* 0x000ee80000300800 */
[----:B------:R-:W3:Y:S04]  /*58d90*/  LDL.LU R3, [R1+0x20e0] ;  /* 0x0020e00001037983 */ /* 0x000ee80000300800 */
[----:B-1----:R-:W3:Y:S04]  /*58da0*/  LDL.LU R2, [R1+0x21ec] ;  /* 0x0021ec0001027983 */ /* 0x002ee80000300800 */
        /* <DEDUP_REMOVED lines=10> */
[----:B------:R0:W-:Y:S04]  /*58e50*/  STL [R1+0x2c28], R0 ;  /* 0x002c280001007387 */ /* 0x0001e80000100800 */
[----:B------:R-:W3:Y:S01]  /*58e60*/  LDL.LU R18, [R1+0x20f4] ;  /* 0x0020f40001127983 */ /* 0x000ee20000300800 */
[----:B0-----:R-:W-:-:S05]  /*58e70*/  PRMT R0, RZ, 0x7610, R0 ;  /* 0x00007610ff007816 */ /* 0x001fca0000000000 */
[----:B------:R-:W-:Y:S04]  /*58e80*/  STL.S16 [R1+0xfac], R0 ;  /* 0x000fac0001007387 */ /* 0x000fe80000100600 */
[----:B------:R-:W3:Y:S04]  /*58e90*/  LDL.LU R17, [R1+0x2204] ;  /* 0x0022040001117983 */ /* 0x000ee80000300800 */
[----:B------:R-:W3:Y:S04]  /*58ea0*/  LDL.LU R16, [R1+0x20f8] ;  /* 0x0020f80001107983 */ /* 0x000ee80000300800 */
[----:B------:R-:W3:Y:S04]  /*58eb0*/  LDL.LU R15, [R1+0x2208] ;  /* 0x00220800010f7983 */ /* 0x000ee80000300800 */
[----:B------:R-:W3:Y:S04]  /*58ec0*/  LDL.LU R14, [R1+0x20fc] ;  /* 0x0020fc00010e7983 */ /* 0x000ee80000300800 */
[----:B------:R-:W3:Y:S04]  /*58ed0*/  LDL.LU R13, [R1+0x220c] ;  /* 0x00220c00010d7983 */ /* 0x000ee80000300800 */
[----:B--2---:R4:W-:Y:S02]  /*58ee0*/  STL.64 [R1+0x29d0], R8 ;  /* 0x0029d00801007387 */ /* 0x0049e40000100a00 */
[----:B----4-:R-:W-:-:S02]  /*58ef0*/  IMAD.MOV.U32 R9, RZ, RZ, R31 ;  /* 0x000000ffff097224 */ /* 0x010fc400078e001f */
[----:B------:R-:W-:Y:S02]  /*58f00*/  IMAD.MOV.U32 R8, RZ, RZ, R12 ;  /* 0x000000ffff087224 */ /* 0x000fe400078e000c */
[----:B------:R-:W2:Y:S04]  /*58f10*/  LDL.LU R12, [R1+0x2100] ;  /* 0x00210000010c7983 */ /* 0x000ea80000300800 */
[----:B------:R0:W-:Y:S04]  /*58f20*/  STL.64 [R1+0x2e0], R8 ;  /* 0x0002e00801007387 */ /* 0x0001e80000100a00 */
[----:B------:R-:W4:Y:S01]  /*58f30*/  LDL.LU R0, [R1+0x2210] ;  /* 0x0022100001007983 */ /* 0x000f220000300800 */
[----:B---3--:R-:W-:-:S02]  /*58f40*/  IMAD.MOV.U32 R141, RZ, RZ, R30 ;  /* 0x000000ffff8d7224 */ /* 0x008fc400078e001e */
[----:B------:R-:W-:Y:S01]  /*58f50*/  IMAD.MOV.U32 R140, RZ, RZ, R29 ;  /* 0x000000ffff8c7224 */ /* 0x000fe200078e001d */
[----:B------:R-:W-:Y:S04]  /*58f60*/  STL.64 [R1+0x29d8], R4 ;  /* 0x0029d80401007387 */ /* 0x000fe80000100a00 */
[----:B------:R-:W-:Y:S04]  /*58f70*/  STL.64 [R1+0x29e0], R140 ;  /* 0x0029e08c01007387 */ /* 0x000fe80000100a00 */
[----:B------:R1:W-:Y:S01]  /*58f80*/  STL.64 [R1+0x29e8], R6 ;  /* 0x0029e80601007387 */ /* 0x0003e20000100a00 */
[----:B0-----:R-:W-:-:S02]  /*58f90*/  IMAD.MOV.U32 R9, RZ, RZ, R28 ;  /* 0x000000ffff097224 */ /* 0x001fc400078e001c */
[----:B------:R-:W-:Y:S01]  /*58fa0*/  IMAD.MOV.U32 R8, RZ, RZ, R27 ;  /* 0x000000ffff087224 */ /* 0x000fe200078e001b */
[----:B------:R0:W-:Y:S01]  /*58fb0*/  STL.64 [R1+0x29f0], R2 ;  /* 0x0029f00201007387 */ /* 0x0001e20000100a00 */
[----:B------:R-:W-:Y:S02]  /*58fc0*/  IMAD.MOV.U32 R139, RZ, RZ, R26 ;  /* 0x000000ffff8b7224 */ /* 0x000fe400078e001a */
[----:B------:R-:W-:-:S05]  /*58fd0*/  IMAD.MOV.U32 R138, RZ, RZ, R25 ;  /* 0x000000ffff8a7224 */ /* 0x000fca00078e0019 */
[----:B------:R-:W-:Y:S04]  /*58fe0*/  STL.64 [R1+0x29f8], R138 ;  /* 0x0029f88a01007387 */ /* 0x000fe80000100a00 */
[----:B------:R-:W-:Y:S04]  /*58ff0*/  STL.64 [R1+0x2a00], R10 ;  /* 0x002a000a01007387 */ /* 0x000fe80000100a00 */
[----:B------:R-:W-:Y:S01]  /*59000*/  STL.64 [R1+0x2d0], R8 ;  /* 0x0002d00801007387 */ /* 0x000fe20000100a00 */
[----:B------:R-:W-:Y:S02]  /*59010*/  IMAD.MOV.U32 R91, RZ, RZ, R22 ;  /* 0x000000ffff5b7224 */ /* 0x000fe400078e0016 */
[----:B------:R-:W-:Y:S01]  /*59020*/  IMAD.MOV.U32 R90, RZ, RZ, R21 ;  /* 0x000000ffff5a7224 */ /* 0x000fe200078e0015 */
[----:B------:R-:W-:Y:S04]  /*59030*/  STL.64 [R1+0x2a08], R8 ;  /* 0x002a080801007387 */ /* 0x000fe80000100a00 */
[----:B------:R-:W-:Y:S04]  /*59040*/  STL.64 [R1+0x2a58], R90 ;  /* 0x002a585a01007387 */ /* 0x000fe80000100a00 */
[----:B-1----:R-:W3:Y:S04]  /*59050*/  LDL.LU R7, [R1+0x2104] ;  /* 0x0021040001077983 */ /* 0x002ee80000300800 */
[----:B------:R-:W3:Y:S01]  /*59060*/  LDL.LU R6, [R1+0x2214] ;  /* 0x0022140001067983 */ /* 0x000ee20000300800 */
[----:B------:R-:W-:-:S02]  /*59070*/  IMAD.MOV.U32 R150, RZ, RZ, R19 ;  /* 0x000000ffff967224 */ /* 0x000fc400078e0013 */
[----:B------:R-:W-:Y:S02]  /*59080*/  IMAD.MOV.U32 R151, RZ, RZ, R20 ;  /* 0x000000ffff977224 */ /* 0x000fe400078e0014 */
[----:B------:R-:W-:Y:S02]  /*59090*/  IMAD.MOV.U32 R99, RZ, RZ, R18 ;  /* 0x000000ffff637224 */ /* 0x000fe400078e0012 */
[----:B0-----:R-:W-:Y:S02]  /*590a0*/  IMAD.MOV.U32 R2, RZ, RZ, R23 ;  /* 0x000000ffff027224 */ /* 0x001fe400078e0017 */
[----:B------:R-:W-:Y:S01]  /*590b0*/  IMAD.MOV.U32 R3, RZ, RZ, R24 ;  /* 0x000000ffff037224 */ /* 0x000fe200078e0018 */
[----:B------:R-:W-:Y:S01]  /*590c0*/  STL.64 [R1+0x2a60], R150 ;  /* 0x002a609601007387 */ /* 0x000fe20000100a00 */
[----:B------:R-:W-:-:S05]  /*590d0*/  IMAD.MOV.U32 R98, RZ, RZ, R17 ;  /* 0x000000ffff627224 */ /* 0x000fca00078e0011 */
[----:B------:R-:W-:Y:S04]  /*590e0*/  STL.64 [R1+0x2ab0], R98 ;  /* 0x002ab06201007387 */ /* 0x000fe80000100a00 */
[----:B------:R-:W-:Y:S04]  /*590f0*/  STL.64 [R1+0x2c0], R2 ;  /* 0x0002c00201007387 */ /* 0x000fe80000100a00 */
[----:B------:R0:W-:Y:S01]  /*59100*/  STL.64 [R1+0x2a10], R2 ;  /* 0x002a100201007387 */ /* 0x0001e20000100a00 */
[----:B------:R-:W-:Y:S02]  /*59110*/  IMAD.MOV.U32 R107, RZ, RZ, R14 ;  /* 0x000000ffff6b7224 */ /* 0x000fe400078e000e */
[----:B------:R-:W-:-:S05]  /*59120*/  IMAD.MOV.U32 R106, RZ, RZ, R13 ;  /* 0x000000ffff6a7224 */ /* 0x000fca00078e000d */
[----:B------:R-:W-:Y:S01]  /*59130*/  STL [R1+0x2b10], R106 ;  /* 0x002b106a01007387 */ /* 0x000fe20000100800 */
[----:B0-----:R-:W-:Y:S02]  /*59140*/  IMAD.MOV.U32 R2, RZ, RZ, R15 ;  /* 0x000000ffff027224 */ /* 0x001fe400078e000f */
[----:B------:R-:W-:-:S05]  /*59150*/  IMAD.MOV.U32 R3, RZ, RZ, R16 ;  /* 0x000000ffff037224 */ /* 0x000fca00078e0010 */
[----:B------:R0:W-:Y:S04]  /*59160*/  STL.64 [R1+0x2b0], R2 ;  /* 0x0002b00201007387 */ /* 0x0001e80000100a00 */
[----:B------:R-:W-:Y:S04]  /*59170*/  STL [R1+0x2b0c], R107 ;  /* 0x002b0c6b01007387 */ /* 0x000fe80000100800 */
[----:B------:R-:W-:Y:S04]  /*59180*/  STL.64 [R1+0x2b20], R106 ;  /* 0x002b206a01007387 */ /* 0x000fe80000100a00 */
[----:B------:R-:W3:Y:S04]  /*59190*/  LDL.LU R5, [R1+0x2108] ;  /* 0x0021080001057983 */ /* 0x000ee80000300800 */
[----:B------:R-:W3:Y:S04]  /*591a0*/  LDL.LU R4, [R1+0x2218] ;  /* 0x0022180001047983 */ /* 0x000ee80000300800 */
[----:B------:R-:W3:Y:S04]  /*591b0*/  LDL.LU R15, [R1+0x210c] ;  /* 0x00210c00010f7983 */ /* 0x000ee80000300800 */
[----:B------:R-:W3:Y:S04]  /*591c0*/  LDL.LU R14, [R1+0x221c] ;  /* 0x00221c00010e7983 */ /* 0x000ee80000300800 */
[----:B------:R-:W3:Y:S04]  /*591d0*/  LDL.LU R17, [R1+0x2110] ;  /* 0x0021100001117983 */ /* 0x000ee80000300800 */
[----:B------:R-:W3:Y:S04]  /*591e0*/  LDL.LU R16, [R1+0x2220] ;  /* 0x0022200001107983 */ /* 0x000ee80000300800 */
[----:B0-----:R-:W3:Y:S01]  /*591f0*/  LDL.LU R2, [R1+0x2114] ;  /* 0x0021140001027983 */ /* 0x001ee20000300800 */
[----:B--2---:R-:W-:-:S02]  /*59200*/  IMAD.MOV.U32 R159, RZ, RZ, R12 ;  /* 0x000000ffff9f7224 */ /* 0x004fc400078e000c */
[----:B----4-:R-:W-:Y:S02]  /*59210*/  IMAD.MOV.U32 R158, RZ, RZ, R0 ;  /* 0x000000ffff9e7224 */ /* 0x010fe400078e0000 */
        /* <DEDUP_REMOVED lines=9> */
[----:B------:R-:W-:Y:S04]  /*592b0*/  STL [R1+0x2b28], R158 ;  /* 0x002b289e01007387 */ /* 0x000fe80000100800 */
[----:B------:R-:W-:Y:S04]  /*592c0*/  STL [R1+0x2b14], R159 ;  /* 0x002b149f01007387 */ /* 0x000fe80000100800 */
[----:B------:R-:W-:Y:S04]  /*592d0*/  STL [R1+0x2b2c], R159 ;  /* 0x002b2c9f01007387 */ /* 0x000fe80000100800 */
[----:B------:R-:W-:Y:S04]  /*592e0*/  STL.64 [R1+0x2b40], R158 ;  /* 0x002b409e01007387 */ /* 0x000fe80000100a00 */
[----:B------:R-:W4:Y:S04]  /*592f0*/  LDL.LU R26, [R1+0x2128] ;  /* 0x00212800011a7983 */ /* 0x000f280000300800 */
[----:B------:R-:W4:Y:S04]  /*59300*/  LDL.LU R25, [R1+0x2238] ;  /* 0x0022380001197983 */ /* 0x000f280000300800 */
[----:B------:R-:W4:Y:S04]  /*59310*/  LDL.LU R24, [R1+0x212c] ;  /* 0x00212c0001187983 */ /* 0x000f280000300800 */
[----:B------:R-:W4:Y:S04]  /*59320*/  LDL.LU R23, [R1+0x223c] ;  /* 0x00223c0001177983 */ /* 0x000f280000300800 */
[----:B------:R-:W4:Y:S04]  /*59330*/  LDL.LU R22, [R1+0x2130] ;  /* 0x0021300001167983 */ /* 0x000f280000300800 */
[----:B------:R-:W4:Y:S04]  /*59340*/  LDL.LU R11, [R1+0x2240] ;  /* 0x00224000010b7983 */ /* 0x000f280000300800 */
[----:B------:R-:W4:Y:S01]  /*59350*/  LDL.LU R10, [R1+0x2134] ;  /* 0x00213400010a7983 */ /* 0x000f220000300800 */
[----:B---3--:R-:W-:-:S03]  /*59360*/  IMAD.MOV.U32 R13, RZ, RZ, R7 ;  /* 0x000000ffff0d7224 */ /* 0x008fc600078e0007 */
[----:B------:R-:W3:Y:S04]  /*59370*/  LDL.LU R9, [R1+0x2244] ;  /* 0x0022440001097983 */ /* 0x000ee80000300800 */
[----:B------:R-:W3:Y:S04]  /*59380*/  LDL.LU R8, [R1+0x2138] ;  /* 0x0021380001087983 */ /* 0x000ee80000300800 */
[----:B------:R-:W3:Y:S01]  /*59390*/  LDL.LU R7, [R1+0x2248] ;  /* 0x0022480001077983 */ /* 0x000ee20000300800 */
[----:B------:R-:W-:-:S03]  /*593a0*/  IMAD.MOV.U32 R12, RZ, RZ, R6 ;  /* 0x000000ffff0c7224 */ /* 0x000fc600078e0006 */
[----:B------:R-:W3:Y:S04]  /*593b0*/  LDL.LU R6, [R1+0x213c] ;  /* 0x00213c0001067983 */ /* 0x000ee80000300800 */
[----:B------:R-:W3:Y:S04]  /*593c0*/  LDL.LU R3, [R1+0x224c] ;  /* 0x00224c0001037983 */ /* 0x000ee80000300800 */
[----:B------:R-:W-:Y:S04]  /*593d0*/  STL.64 [R1+0x2a18], R12 ;  /* 0x002a180c01007387 */ /* 0x000fe80000100a00 */
[----:B------:R-:W-:Y:S01]  /*593e0*/  STL.64 [R1+0x2a20], R14 ;  /* 0x002a200e01007387 */ /* 0x000fe20000100a00 */
[----:B------:R-:W-:-:S02]  /*593f0*/  IMAD.MOV.U32 R143, RZ, RZ, R17 ;  /* 0x000000ffff8f7224 */ /* 0x000fc400078e0011 */
[----:B------:R-:W-:Y:S02]  /*59400*/  IMAD.MOV.U32 R142, RZ, RZ, R16 ;  /* 0x000000ffff8e7224 */ /* 0x000fe400078e0010 */
[----:B------:R-:W-:-:S03]  /*59410*/  IMAD.MOV.U32 R17, RZ, RZ, R2 ;  /* 0x000000ffff117224 */ /* 0x000fc600078e0002 */
[----:B------:R-:W-:Y:S04]  /*59420*/  STL.64 [R1+0x2a28], R142 ;  /* 0x002a288e01007387 */ /* 0x000fe80000100a00 */
[----:B------:R-:W3:Y:S01]  /*59430*/  LDL.LU R2, [R1+0x2140] ;  /* 0x0021400001027983 */ /* 0x000ee20000300800 */
[----:B--2---:R-:W-:-:S03]  /*59440*/  IMAD.MOV.U32 R16, RZ, RZ, R0 ;  /* 0x000000ffff107224 */ /* 0x004fc600078e0000 */
[----:B------:R-:W2:Y:S01]  /*59450*/  LDL.LU R0, [R1+0x2250] ;  /* 0x0022500001007983 */ /* 0x000ea20000300800 */
[----:B----4-:R-:W-:-:S03]  /*59460*/  IMAD.MOV.U32 R141, RZ, RZ, R30 ;  /* 0x000000ffff8d7224 */ /* 0x010fc600078e001e */
[----:B------:R-:W-:Y:S01]  /*59470*/  STL.64 [R1+0x2a30], R16 ;  /* 0x002a301001007387 */ /* 0x000fe20000100a00 */
[----:B------:R-:W-:-:S03]  /*59480*/  IMAD.MOV.U32 R140, RZ, RZ, R29 ;  /* 0x000000ffff8c7224 */ /* 0x000fc600078e001d */
[----:B------:R-:W-:Y:S04]  /*59490*/  STL.64 [R1+0x2a0], R4 ;  /* 0x0002a00401007387 */ /* 0x000fe80000100a00 */
[----:B------:R0:W-:Y:S01]  /*594a0*/  STL.64 [R1+0x2a38], R4 ;  /* 0x002a380401007387 */ /* 0x0001e20000100a00 */
[----:B------:R-:W-:Y:S02]  /*594b0*/  IMAD.MOV.U32 R145, RZ, RZ, R28 ;  /* 0x000000ffff917224 */ /* 0x000fe400078e001c */
[----:B------:R-:W-:Y:S01]  /*594c0*/  IMAD.MOV.U32 R144, RZ, RZ, R27 ;  /* 0x000000ffff907224 */ /* 0x000fe200078e001b */
[----:B------:R1:W-:Y:S04]  /*594d0*/  STL.64 [R1+0x2a40], R18 ;  /* 0x002a401201007387 */ /* 0x0003e80000100a00 */
[----:B------:R-:W-:Y:S04]  /*594e0*/  STL.64 [R1+0x2a48], R144 ;  /* 0x002a489001007387 */ /* 0x000fe80000100a00 */
[----:B------:R-:W-:Y:S04]  /*594f0*/  STL.64 [R1+0x2a50], R20 ;  /* 0x002a501401007387 */ /* 0x000fe80000100a00 */
[----:B------:R-:W-:Y:S04]  /*59500*/  STL.64 [R1+0x290], R140 ;  /* 0x0002908c01007387 */ /* 0x000fe80000100a00 */
[----:B------:R-:W-:Y:S01]  /*59510*/  STL.64 [R1+0x2a68], R140 ;  /* 0x002a688c01007387 */ /* 0x000fe20000100a00 */
[----:B------:R-:W-:-:S02]  /*59520*/  IMAD.MOV.U32 R139, RZ, RZ, R26 ;  /* 0x000000ffff8b7224 */ /* 0x000fc400078e001a */
[----:B------:R-:W-:Y:S02]  /*59530*/  IMAD.MOV.U32 R138, RZ, RZ, R25 ;  /* 0x000000ffff8a7224 */ /* 0x000fe400078e0019 */
[----:B------:R-:W-:Y:S02]  /*59540*/  IMAD.MOV.U32 R93, RZ, RZ, R24 ;  /* 0x000000ffff5d7224 */ /* 0x000fe400078e0018 */
[----:B------:R-:W-:Y:S02]  /*59550*/  IMAD.MOV.U32 R92, RZ, RZ, R23 ;  /* 0x000000ffff5c7224 */ /* 0x000fe400078e0017 */
[----:B------:R-:W-:Y:S02]  /*59560*/  IMAD.MOV.U32 R153, RZ, RZ, R22 ;  /* 0x000000ffff997224 */ /* 0x000fe400078e0016 */
[----:B------:R-:W-:Y:S01]  /*59570*/  IMAD.MOV.U32 R152, RZ, RZ, R11 ;  /* 0x000000ffff987224 */ /* 0x000fe200078e000b */
[----:B------:R-:W-:Y:S01]  /*59580*/  STL.64 [R1+0x2a70], R92 ;  /* 0x002a705c01007387 */ /* 0x000fe20000100a00 */
[----:B------:R-:W-:-:S02]  /*59590*/  IMAD.MOV.U32 R101, RZ, RZ, R10 ;  /* 0x000000ffff657224 */ /* 0x000fc400078e000a */
[----:B---3--:R-:W-:Y:S01]  /*595a0*/  IMAD.MOV.U32 R100, RZ, RZ, R9 ;  /* 0x000000ffff647224 */ /* 0x008fe200078e0009 */
[----:B------:R-:W-:Y:S01]  /*595b0*/  STL.64 [R1+0x2a78], R152 ;  /* 0x002a789801007387 */ /* 0x000fe20000100a00 */
[----:B0-----:R-:W-:-:S03]  /*595c0*/  IMAD.MOV.U32 R5, RZ, RZ, R8 ;  /* 0x000000ffff057224 */ /* 0x001fc600078e0008 */
[----:B------:R-:W-:Y:S01]  /*595d0*/  STL.64 [R1+0x2ab8], R100 ;  /* 0x002ab86401007387 */ /* 0x000fe20000100a00 */
[----:B------:R-:W-:-:S03]  /*595e0*/  IMAD.MOV.U32 R4, RZ, RZ, R7 ;  /* 0x000000ffff047224 */ /* 0x000fc600078e0007 */
[----:B------:R-:W-:Y:S04]  /*595f0*/  STL.64 [R1+0x280], R138 ;  /* 0x0002808a01007387 */ /* 0x000fe80000100a00 */
[----:B------:R-:W-:Y:S01]  /*59600*/  STL.64 [R1+0x2a80], R138 ;  /* 0x002a808a01007387 */ /* 0x000fe20000100a00 */
[----:B------:R-:W-:-:S03]  /*59610*/  IMAD.MOV.U32 R109, RZ, RZ, R6 ;  /* 0x000000ffff6d7224 */ /* 0x000fc600078e0006 */
[----:B-1----:R-:W3:Y:S04]  /*59620*/  LDL.LU R18, [R1+0x2144] ;  /* 0x0021440001127983 */ /* 0x002ee80000300800 */
[----:B------:R0:W-:Y:S04]  /*59630*/  STL.64 [R1+0x270], R4 ;  /* 0x0002700401007387 */ /* 0x0001e80000100a00 */
[----:B------:R-:W4:Y:S04]  /*59640*/  LDL.LU R15, [R1+0x2254] ;  /* 0x00225400010f7983 */ /* 0x000f280000300800 */
[----:B------:R-:W4:Y:S04]  /*59650*/  LDL.LU R7, [R1+0x2148] ;  /* 0x0021480001077983 */ /* 0x000f280000300800 */
[----:B------:R-:W4:Y:S04]  /*59660*/  LDL.LU R6, [R1+0x2258] ;  /* 0x0022580001067983 */ /* 0x000f280000300800 */
[----:B------:R-:W4:Y:S04]  /*59670*/  LDL.LU R13, [R1+0x214c] ;  /* 0x00214c00010d7983 */ /* 0x000f280000300800 */
[----:B------:R-:W4:Y:S04]  /*59680*/  LDL.LU R12, [R1+0x225c] ;  /* 0x00225c00010c7983 */ /* 0x000f280000300800 */
[----:B------:R-:W4:Y:S04]  /*59690*/  LDL.LU R9, [R1+0x2150] ;  /* 0x0021500001097983 */ /* 0x000f280000300800 */
[----:B------:R-:W4:Y:S01]  /*596a0*/  LDL.LU R8, [R1+0x2260] ;  /* 0x0022600001087983 */ /* 0x000f220000300800 */
[----:B------:R-:W-:-:S05]  /*596b0*/  IMAD.MOV.U32 R108, RZ, RZ, R3 ;  /* 0x000000ffff6c7224 */ /* 0x000fca00078e0003 */
[----:B------:R-:W-:Y:S04]  /*596c0*/  STL.64 [R1+0x2b30], R108 ;  /* 0x002b306c01007387 */ /* 0x000fe80000100a00 */
[----:B------:R-:W4:Y:S04]  /*596d0*/  LDL.LU R17, [R1+0x2154] ;  /* 0x0021540001117983 */ /* 0x000f280000300800 */
[----:B------:R-:W4:Y:S04]  /*596e0*/  LDL.LU R14, [R1+0x2264] ;  /* 0x00226400010e7983 */ /* 0x000f280000300800 */
[----:B------:R-:W4:Y:S04]  /*596f0*/  LDL.LU R11, [R1+0x2158] ;  /* 0x00215800010b7983 */ /* 0x000f280000300800 */
[----:B------:R-:W4:Y:S04]  /*59700*/  LDL.LU R10, [R1+0x2268] ;  /* 0x00226800010a7983 */ /* 0x000f280000300800 */
[----:B------:R-:W4:Y:S04]  /*59710*/  LDL.LU R16, [R1+0x215c] ;  /* 0x00215c0001107983 */ /* 0x000f280000300800 */
[----:B0-----:R-:W4:Y:S04]  /*59720*/  LDL.LU R5, [R1+0x226c] ;  /* 0x00226c0001057983 */ /* 0x001f280000300800 */
[----:B------:R-:W4:Y:S04]  /*59730*/  LDL.LU R4, [R1+0x2160] ;  /* 0x0021600001047983 */ /* 0x000f280000300800 */
[----:B------:R-:W4:Y:S01]  /*59740*/  LDL.LU R3, [R1+0x2270] ;  /* 0x0022700001037983 */ /* 0x000f220000300800 */
[----:B------:R-:W-:-:S03]  /*59750*/  IMAD.MOV.U32 R161, RZ, RZ, R2 ;  /* 0x000000ffffa17224 */ /* 0x000fc600078e0002 */
[----:B------:R-:W4:Y:S01]  /*59760*/  LDL.LU R2, [R1+0x2164] ;  /* 0x0021640001027983 */ /* 0x000f220000300800 */
[----:B--2---:R-:W-:-:S03]  /*59770*/  IMAD.MOV.U32 R160, RZ, RZ, R0 ;  /* 0x000000ffffa07224 */ /* 0x004fc600078e0000 */
[----:B------:R-:W2:Y:S04]  /*59780*/  LDL.LU R0, [R1+0x2274] ;  /* 0x0022740001007983 */ /* 0x000ea80000300800 */
        /* <DEDUP_REMOVED lines=13> */
[----:B------:R-:W-:Y:S01]  /*59860*/  STL.64 [R1+0x2c20], R160 ;  /* 0x002c20a001007387 */ /* 0x000fe20000100a00 */
[----:B---3--:R-:W-:-:S02]  /*59870*/  IMAD.MOV.U32 R23, RZ, RZ, R18 ;  /* 0x000000ffff177224 */ /* 0x008fc400078e0012 */
[----:B----4-:R-:W-:-:S05]  /*59880*/  IMAD.MOV.U32 R22, RZ, RZ, R15 ;  /* 0x000000ffff167224 */ /* 0x010fca00078e000f */
[----:B------:R0:W-:Y:S01]  /*59890*/  STL.64 [R1+0x2a88], R22 ;  /* 0x002a881601007387 */ /* 0x0001e20000100a00 */
[----:B------:R-:W-:Y:S02]  /*598a0*/  IMAD.MOV.U32 R25, RZ, RZ, R13 ;  /* 0x000000ffff197224 */ /* 0x000fe400078e000d */
[----:B------:R-:W-:Y:S02]  /*598b0*/  IMAD.MOV.U32 R24, RZ, RZ, R12 ;  /* 0x000000ffff187224 */ /* 0x000fe400078e000c */
[----:B------:R-:W-:-:S03]  /*598c0*/  IMAD.MOV.U32 R147, RZ, RZ, R9 ;  /* 0x000000ffff937224 */ /* 0x000fc600078e0009 */
[----:B------:R-:W-:Y:S01]  /*598d0*/  STL.64 [R1+0x2a90], R24 ;  /* 0x002a901801007387 */ /* 0x000fe20000100a00 */
[----:B------:R-:W-:-:S03]  /*598e0*/  IMAD.MOV.U32 R146, RZ, RZ, R8 ;  /* 0x000000ffff927224 */ /* 0x000fc600078e0008 */
[----:B------:R-:W3:Y:S04]  /*598f0*/  LDL.LU R9, [R1+0x2168] ;  /* 0x0021680001097983 */ /* 0x000ee80000300800 */
[----:B------:R-:W3:Y:S04]  /*59900*/  LDL.LU R8, [R1+0x2278] ;  /* 0x0022780001087983 */ /* 0x000ee80000300800 */
[----:B0-----:R-:W4:Y:S04]  /*59910*/  LDL.LU R23, [R1+0x216c] ;  /* 0x00216c0001177983 */ /* 0x001f280000300800 */
[----:B------:R-:W3:Y:S04]  /*59920*/  LDL.LU R15, [R1+0x227c] ;  /* 0x00227c00010f7983 */ /* 0x000ee80000300800 */
[----:B------:R-:W3:Y:S04]  /*59930*/  LDL.LU R13, [R1+0x2170] ;  /* 0x00217000010d7983 */ /* 0x000ee80000300800 */
[----:B------:R-:W3:Y:S01]  /*59940*/  LDL.LU R12, [R1+0x2280] ;  /* 0x00228000010c7983 */ /* 0x000ee20000300800 */
[----:B------:R-:W-:-:S02]  /*59950*/  IMAD.MOV.U32 R26, RZ, RZ, R14 ;  /* 0x000000ffff1a7224 */ /* 0x000fc400078e000e */
[----:B------:R-:W-:Y:S01]  /*59960*/  IMAD.MOV.U32 R27, RZ, RZ, R17 ;  /* 0x000000ffff1b7224 */ /* 0x000fe200078e0011 */
[----:B------:R-:W-:Y:S01]  /*59970*/  STL.64 [R1+0x2a98], R146 ;  /* 0x002a989201007387 */ /* 0x000fe20000100a00 */
[----:B------:R-:W-:-:S03]  /*59980*/  IMAD.MOV.U32 R29, RZ, RZ, R16 ;  /* 0x000000ffff1d7224 */ /* 0x000fc600078e0010 */
[----:B------:R-:W3:Y:S01]  /*59990*/  LDL.LU R22, [R1+0x2174] ;  /* 0x0021740001167983 */ /* 0x000ee20000300800 */
[----:B------:R-:W-:-:S03]  /*599a0*/  IMAD.MOV.U32 R28, RZ, RZ, R5 ;  /* 0x000000ffff1c7224 */ /* 0x000fc600078e0005 */
[----:B------:R-:W3:Y:S04]  /*599b0*/  LDL.LU R14, [R1+0x2284] ;  /* 0x00228400010e7983 */ /* 0x000ee80000300800 */
[----:B------:R-:W-:Y:S04]  /*599c0*/  STL.64 [R1+0x2aa0], R26 ;  /* 0x002aa01a01007387 */ /* 0x000fe80000100a00 */
[----:B------:R-:W-:Y:S04]  /*599d0*/  STL.64 [R1+0x260], R6 ;  /* 0x0002600601007387 */ /* 0x000fe80000100a00 */
[----:B------:R0:W-:Y:S04]  /*599e0*/  STL.64 [R1+0x2aa8], R6 ;  /* 0x002aa80601007387 */ /* 0x0001e80000100a00 */
[----:B------:R-:W-:Y:S04]  /*599f0*/  STL.64 [R1+0x2ac0], R28 ;  /* 0x002ac01c01007387 */ /* 0x000fe80000100a00 */
[----:B------:R-:W3:Y:S04]  /*59a00*/  LDL.LU R21, [R1+0x2178] ;  /* 0x0021780001157983 */ /* 0x000ee80000300800 */
[----:B------:R-:W3:Y:S04]  /*59a10*/  LDL.LU R20, [R1+0x2288] ;  /* 0x0022880001147983 */ /* 0x000ee80000300800 */
[----:B------:R-:W3:Y:S04]  /*59a20*/  LDL.LU R19, [R1+0x217c] ;  /* 0x00217c0001137983 */ /* 0x000ee80000300800 */
[----:B0-----:R-:W3:Y:S01]  /*59a30*/  LDL.LU R6, [R1+0x228c] ;  /* 0x00228c0001067983 */ /* 0x001ee20000300800 */
[----:B------:R-:W-:-:S02]  /*59a40*/  IMAD.MOV.U32 R148, RZ, RZ, R3 ;  /* 0x000000ffff947224 */ /* 0x000fc400078e0003 */
[----:B------:R-:W-:-:S05]  /*59a50*/  IMAD.MOV.U32 R149, RZ, RZ, R4 ;  /* 0x000000ffff957224 */ /* 0x000fca00078e0004 */
[----:B------:R-:W-:Y:S04]  /*59a60*/  STL.64 [R1+0x2ac8], R148 ;  /* 0x002ac89401007387 */ /* 0x000fe80000100a00 */
[----:B------:R-:W3:Y:S04]  /*59a70*/  LDL.LU R18, [R1+0x2180] ;  /* 0x0021800001127983 */ /* 0x000ee80000300800 */
[----:B------:R-:W3:Y:S04]  /*59a80*/  LDL.LU R17, [R1+0x2290] ;  /* 0x0022900001117983 */ /* 0x000ee80000300800 */
[----:B------:R-:W3:Y:S01]  /*59a90*/  LDL.LU R16, [R1+0x2184] ;  /* 0x0021840001107983 */ /* 0x000ee20000300800 */
[----:B------:R-:W-:-:S02]  /*59aa0*/  IMAD.MOV.U32 R31, RZ, RZ, R2 ;  /* 0x000000ffff1f7224 */ /* 0x000fc400078e0002 */
[----:B--2---:R-:W-:Y:S02]  /*59ab0*/  IMAD.MOV.U32 R30, RZ, RZ, R0 ;  /* 0x000000ffff1e7224 */ /* 0x004fe400078e0000 */
[----:B------:R-:W2:Y:S04]  /*59ac0*/  LDL.LU R0, [R1+0x2294] ;  /* 0x0022940001007983 */ /* 0x000ea80000300800 */
[----:B------:R-:W2:Y:S04]  /*59ad0*/  LDL.LU R3, [R1+0x2188] ;  /* 0x0021880001037983 */ /* 0x000ea80000300800 */
[----:B------:R-:W2:Y:S04]  /*59ae0*/  LDL.LU R2, [R1+0x2298] ;  /* 0x0022980001027983 */ /* 0x000ea80000300800 */
[----:B------:R-:W2:Y:S04]  /*59af0*/  LDL.LU R5, [R1+0x218c] ;  /* 0x00218c0001057983 */ /* 0x000ea80000300800 */
[----:B------:R-:W2:Y:S04]  /*59b00*/  LDL.LU R4, [R1+0x229c] ;  /* 0x00229c0001047983 */ /* 0x000ea80000300800 */
[----:B------:R-:W-:Y:S04]  /*59b10*/  STL.64 [R1+0x2ad0], R30 ;  /* 0x002ad01e01007387 */ /* 0x000fe80000100a00 */
[----:B------:R-:W-:Y:S04]  /*59b20*/  STL.64 [R1+0x250], R10 ;  /* 0x0002500a01007387 */ /* 0x000fe80000100a00 */
[----:B------:R0:W-:Y:S01]  /*59b30*/  STL.64 [R1+0x2ad8], R10 ;  /* 0x002ad80a01007387 */ /* 0x0001e20000100a00 */
[----:B----4-:R-:W-:-:S02]  /*59b40*/  IMAD.MOV.U32 R95, RZ, RZ, R23 ;  /* 0x000000ffff5f7224 */ /* 0x010fc400078e0017 */
[----:B---3--:R-:W-:Y:S02]  /*59b50*/  IMAD.MOV.U32 R94, RZ, RZ, R15 ;  /* 0x000000ffff5e7224 */ /* 0x008fe400078e000f */
[----:B------:R-:W-:-:S03]  /*59b60*/  IMAD.MOV.U32 R155, RZ, RZ, R13 ;  /* 0x000000ffff9b7224 */ /* 0x000fc600078e000d */
[----:B------:R-:W-:Y:S01]  /*59b70*/  STL.64 [R1+0x2ae0], R94 ;  /* 0x002ae05e01007387 */ /* 0x000fe20000100a00 */
[----:B------:R-:W-:-:S03]  /*59b80*/  IMAD.MOV.U32 R154, RZ, RZ, R12 ;  /* 0x000000ffff9a7224 */ /* 0x000fc600078e000c */
[----:B------:R-:W3:Y:S04]  /*59b90*/  LDL.LU R13, [R1+0x2190] ;  /* 0x00219000010d7983 */ /* 0x000ee80000300800 */
[----:B------:R-:W3:Y:S04]  /*59ba0*/  LDL.LU R12, [R1+0x22a0] ;  /* 0x0022a000010c7983 */ /* 0x000ee80000300800 */
[----:B------:R-:W4:Y:S04]  /*59bb0*/  LDL.LU R15, [R1+0x2194] ;  /* 0x00219400010f7983 */ /* 0x000f280000300800 */
[----:B0-----:R-:W3:Y:S01]  /*59bc0*/  LDL.LU R10, [R1+0x22a4] ;  /* 0x0022a400010a7983 */ /* 0x001ee20000300800 */
[----:B------:R-:W-:-:S02]  /*59bd0*/  IMAD.MOV.U32 R102, RZ, RZ, R14 ;  /* 0x000000ffff667224 */ /* 0x000fc400078e000e */
[----:B------:R-:W-:Y:S01]  /*59be0*/  IMAD.MOV.U32 R103, RZ, RZ, R22 ;  /* 0x000000ffff677224 */ /* 0x000fe200078e0016 */
[----:B------:R-:W-:Y:S04]  /*59bf0*/  STL.64 [R1+0x2ae8], R154 ;  /* 0x002ae89a01007387 */ /* 0x000fe80000100a00 */
[----:B------:R-:W4:Y:S04]  /*59c00*/  LDL.LU R14, [R1+0x2198] ;  /* 0x00219800010e7983 */ /* 0x000f280000300800 */
[----:B------:R-:W4:Y:S04]  /*59c10*/  LDL.LU R7, [R1+0x22a8] ;  /* 0x0022a80001077983 */ /* 0x000f280000300800 */
[----:B------:R-:W-:Y:S01]  /*59c20*/  STL.64 [R1+0x2af0], R102 ;  /* 0x002af06601007387 */ /* 0x000fe20000100a00 */
[----:B------:R-:W-:-:S03]  /*59c30*/  IMAD.MOV.U32 R157, RZ, RZ, R21 ;  /* 0x000000ffff9d7224 */ /* 0x000fc600078e0015 */
[----:B------:R-:W-:Y:S01]  /*59c40*/  STL.64 [R1+0x240], R8 ;  /* 0x0002400801007387 */ /* 0x000fe20000100a00 */
[----:B------:R-:W-:-:S03]  /*59c50*/  IMAD.MOV.U32 R156, RZ, RZ, R20 ;  /* 0x000000ffff9c7224 */ /* 0x000fc600078e0014 */
[----:B------:R0:W-:Y:S01]  /*59c60*/  STL.64 [R1+0x2af8], R8 ;  /* 0x002af80801007387 */ /* 0x0001e20000100a00 */
[----:B------:R-:W-:-:S03]  /*59c70*/  IMAD.MOV.U32 R111, RZ, RZ, R19 ;  /* 0x000000ffff6f7224 */ /* 0x000fc600078e0013 */
[----:B------:R-:W-:Y:S04]  /*59c80*/  STL.64 [R1+0x2b00], R156 ;  /* 0x002b009c01007387 */ /* 0x000fe80000100a00 */
[----:B------:R-:W4:Y:S04]  /*59c90*/  LDL.LU R20, [R1+0x219c] ;  /* 0x00219c0001147983 */ /* 0x000f280000300800 */
[----:B------:R-:W4:Y:S01]  /*59ca0*/  LDL.LU R19, [R1+0x22ac] ;  /* 0x0022ac0001137983 */ /* 0x000f220000300800 */
[----:B------:R-:W-:-:S03]  /*59cb0*/  IMAD.MOV.U32 R110, RZ, RZ, R6 ;  /* 0x000000ffff6e7224 */ /* 0x000fc600078e0006 */
[----:B------:R-:W4:Y:S04]  /*59cc0*/  LDL.LU R11, [R1+0x21a0] ;  /* 0x0021a000010b7983 */ /* 0x000f280000300800 */
[----:B------:R-:W4:Y:S01]  /*59cd0*/  LDL.LU R6, [R1+0x22b0] ;  /* 0x0022b00001067983 */ /* 0x000f220000300800 */
[----:B------:R-:W-:Y:S02]  /*59ce0*/  IMAD.MOV.U32 R163, RZ, RZ, R18 ;  /* 0x000000ffffa37224 */ /* 0x000fe400078e0012 */
[----:B------:R-:W-:Y:S01]  /*59cf0*/  IMAD.MOV.U32 R162, RZ, RZ, R17 ;  /* 0x000000ffffa27224 */ /* 0x000fe200078e0011 */
[----:B------:R-:W-:Y:S04]  /*59d00*/  STL.64 [R1+0x2b50], R110 ;  /* 0x002b506e01007387 */ /* 0x000fe80000100a00 */
[----:B------:R-:W-:Y:S04]  /*59d10*/  STL.64 [R1+0x2b58], R162 ;  /* 0x002b58a201007387 */ /* 0x000fe80000100a00 */
[----:B------:R-:W4:Y:S01]  /*59d20*/  LDL.LU R18, [R1+0x21a4] ;  /* 0x0021a40001127983 */ /* 0x000f220000300800 */
[----:B------:R-:W-:-:S02]  /*59d30*/  IMAD.MOV.U32 R33, RZ, RZ, R16 ;  /* 0x000000ffff217224 */ /* 0x000fc400078e0010 */
[----:B--2---:R-:W-:Y:S02]  /*59d40*/  IMAD.MOV.U32 R32, RZ, RZ, R0 ;  /* 0x000000ffff207224 */ /* 0x004fe400078e0000 */
[----:B------:R-:W2:Y:S04]  /*59d50*/  LDL.LU R0, [R1+0x22b4] ;  /* 0x0022b40001007983 */ /* 0x000ea80000300800 */
[----:B------:R-:W-:Y:S04]  /*59d60*/  STL.64 [R1+0x2b70], R32 ;  /* 0x002b702001007387 */ /* 0x000fe80000100a00 */
[----:B------:R-:W2:Y:S01]  /*59d70*/  LDL.LU R17, [R1+0x21a8] ;  /* 0x0021a80001117983 */ /* 0x000ea20000300800 */
[----:B------:R-:W-:-:S03]  /*59d80*/  IMAD.MOV.U32 R35, RZ, RZ, R5 ;  /* 0x000000ffff237224 */ /* 0x000fc600078e0005 */
[----:B------:R-:W2:Y:S01]  /*59d90*/  LDL.LU R16, [R1+0x22b8] ;  /* 0x0022b80001107983 */ /* 0x000ea20000300800 */
[----:B------:R-:W-:-:S03]  /*59da0*/  IMAD.MOV.U32 R34, RZ, RZ, R4 ;  /* 0x000000ffff227224 */ /* 0x000fc600078e0004 */
[----:B------:R-:W2:Y:S04]  /*59db0*/  LDL.LU R5, [R1+0x21ac] ;  /* 0x0021ac0001057983 */ /* 0x000ea80000300800 */
[----:B------:R-:W2:Y:S04]  /*59dc0*/  LDL.LU R4, [R1+0x22bc] ;  /* 0x0022bc0001047983 */ /* 0x000ea80000300800 */
[----:B------:R-:W-:Y:S04]  /*59dd0*/  STL [R1+0x2b7c], R35 ;  /* 0x002b7c2301007387 */ /* 0x000fe80000100800 */
[----:B------:R-:W-:Y:S01]  /*59de0*/  STL.64 [R1+0x2b90], R34 ;  /* 0x002b902201007387 */ /* 0x000fe20000100a00 */
[----:B---3--:R-:W-:-:S03]  /*59df0*/  IMAD.MOV.U32 R36, RZ, RZ, R10 ;  /* 0x000000ffff247224 */ /* 0x008fc600078e000a */
[----:B------:R-:W3:Y:S04]  /*59e00*/  LDL.LU R10, [R1+0x21b0] ;  /* 0x0021b000010a7983 */ /* 0x000ee80000300800 */
[----:B0-----:R-:W3:Y:S01]  /*59e10*/  LDL.LU R9, [R1+0x22c0] ;  /* 0x0022c00001097983 */ /* 0x001ee20000300800 */
[----:B----4-:R-:W-:Y:S02]  /*59e20*/  IMAD.MOV.U32 R37, RZ, RZ, R15 ;  /* 0x000000ffff257224 */ /* 0x010fe400078e000f */
[----:B------:R-:W-:-:S03]  /*59e30*/  IMAD.MOV.U32 R15, RZ, RZ, R14 ;  /* 0x000000ffff0f7224 */ /* 0x000fc600078e000e */
[----:B------:R-:W-:Y:S01]  /*59e40*/  STL.64 [R1+0x2b80], R36 ;  /* 0x002b802401007387 */ /* 0x000fe20000100a00 */
[----:B------:R-:W-:-:S03]  /*59e50*/  IMAD.MOV.U32 R14, RZ, RZ, R7 ;  /* 0x000000ffff0e7224 */ /* 0x000fc600078e0007 */
[----:B------:R-:W-:Y:S04]  /*59e60*/  STL.64 [R1+0x248], R2 ;  /* 0x0002480201007387 */ /* 0x000fe80000100a00 */
[----:B------:R-:W-:Y:S04]  /*59e70*/  STL [R1+0x2b9c], R3 ;  /* 0x002b9c0301007387 */ /* 0x000fe80000100800 */
[----:B------:R-:W-:Y:S04]  /*59e80*/  STL.64 [R1+0x2bb0], R2 ;  /* 0x002bb00201007387 */ /* 0x000fe80000100a00 */
[----:B------:R-:W4:Y:S01]  /*59e90*/  LDL.LU R8, [R1+0x21b4] ;  /* 0x0021b40001087983 */ /* 0x000f220000300800 */
[----:B------:R-:W-:-:S03]  /*59ea0*/  IMAD.MOV.U32 R39, RZ, RZ, R20 ;  /* 0x000000ffff277224 */ /* 0x000fc600078e0014 */
[----:B------:R-:W4:Y:S01]  /*59eb0*/  LDL.LU R7, [R1+0x22c4] ;  /* 0x0022c40001077983 */ /* 0x000f220000300800 */
[----:B------:R-:W-:-:S03]  /*59ec0*/  IMAD.MOV.U32 R38, RZ, RZ, R19 ;  /* 0x000000ffff267224 */ /* 0x000fc600078e0013 */
[----:B------:R-:W-:Y:S04]  /*59ed0*/  STL.64 [R1+0x258], R12 ;  /* 0x0002580c01007387 */ /* 0x000fe80000100a00 */
[----:B------:R0:W-:Y:S01]  /*59ee0*/  STL.64 [R1+0x2ba0], R12 ;  /* 0x002ba00c01007387 */ /* 0x0001e20000100a00 */
[----:B------:R-:W-:-:S03]  /*59ef0*/  IMAD.MOV.U32 R143, RZ, RZ, R11 ;  /* 0x000000ffff8f7224 */ /* 0x000fc600078e000b */
[----:B------:R-:W-:Y:S01]  /*59f00*/  STL.64 [R1+0x2bc0], R38 ;  /* 0x002bc02601007387 */ /* 0x000fe20000100a00 */
[----:B------:R-:W-:-:S03]  /*59f10*/  IMAD.MOV.U32 R142, RZ, RZ, R6 ;  /* 0x000000ffff8e7224 */ /* 0x000fc600078e0006 */
[----:B0-----:R-:W4:Y:S04]  /*59f20*/  LDL.LU R12, [R1+0x21b8] ;  /* 0x0021b800010c7983 */ /* 0x001f280000300800 */
[----:B------:R-:W4:Y:S04]  /*59f30*/  LDL.LU R11, [R1+0x22c8] ;  /* 0x0022c800010b7983 */ /* 0x000f280000300800 */
[----:B------:R-:W4:Y:S04]  /*59f40*/  LDL.LU R6, [R1+0x21bc] ;  /* 0x0021bc0001067983 */ /* 0x000f280000300800 */
[----:B------:R-:W4:Y:S01]  /*59f50*/  LDL.LU R3, [R1+0x22cc] ;  /* 0x0022cc0001037983 */ /* 0x000f220000300800 */
[----:B------:R-:W-:-:S03]  /*59f60*/  IMAD.MOV.U32 R41, RZ, RZ, R18 ;  /* 0x000000ffff297224 */ /* 0x000fc600078e0012 */
[----:B------:R-:W-:Y:S04]  /*59f70*/  STL.64 [R1+0x268], R14 ;  /* 0x0002680e01007387 */ /* 0x000fe80000100a00 */
[----:B------:R0:W-:Y:S04]  /*59f80*/  STL.64 [R1+0x2bd0], R14 ;  /* 0x002bd00e01007387 */ /* 0x0001e80000100a00 */
[----:B------:R-:W4:Y:S01]  /*59f90*/  LDL.LU R2, [R1+0x21c0] ;  /* 0x0021c00001027983 */ /* 0x000f220000300800 */
[----:B--2---:R-:W-:-:S03]  /*59fa0*/  IMAD.MOV.U32 R40, RZ, RZ, R0 ;  /* 0x000000ffff287224 */ /* 0x004fc600078e0000 */
[----:B------:R-:W2:Y:S04]  /*59fb0*/  LDL.LU R0, [R1+0x22d0] ;  /* 0x0022d00001007983 */ /* 0x000ea80000300800 */
[----:B------:R-:W-:Y:S04]  /*59fc0*/  STL [R1+0x2bdc], R41 ;  /* 0x002bdc2901007387 */ /* 0x000fe80000100800 */
[----:B------:R-:W-:Y:S04]  /*59fd0*/  STL.64 [R1+0x2bf0], R40 ;  /* 0x002bf02801007387 */ /* 0x000fe80000100a00 */
[----:B------:R-:W-:Y:S04]  /*59fe0*/  STL.64 [R1+0x278], R142 ;  /* 0x0002788e01007387 */ /* 0x000fe80000100a00 */
[----:B------:R-:W-:Y:S04]  /*59ff0*/  STL.64 [R1+0x2be0], R142 ;  /* 0x002be08e01007387 */ /* 0x000fe80000100a00 */
[----:B0-----:R-:W2:Y:S04]  /*5a000*/  LDL.LU R14, [R1+0x2c8] ;  /* 0x0002c800010e7983 */ /* 0x001ea80000300800 */
[----:B------:R-:W2:Y:S01]  /*5a010*/  LDL.LU R13, [R1+0x22d4] ;  /* 0x0022d400010d7983 */ /* 0x000ea20000300800 */
[----:B------:R-:W-:-:S02]  /*5a020*/  IMAD.MOV.U32 R96, RZ, RZ, R4 ;  /* 0x000000ffff607224 */ /* 0x000fc400078e0004 */
[----:B------:R-:W-:Y:S02]  /*5a030*/  IMAD.MOV.U32 R97, RZ, RZ, R5 ;  /* 0x000000ffff617224 */ /* 0x000fe400078e0005 */
[----:B------:R-:W2:Y:S04]  /*5a040*/  LDL.LU R5, [R1+0x2cc] ;  /* 0x0002cc0001057983 */ /* 0x000ea80000300800 */
[----:B------:R-:W2:Y:S04]  /*5a050*/  LDL.LU R4, [R1+0x22d8] ;  /* 0x0022d80001047983 */ /* 0x000ea80000300800 */
[----:B------:R-:W-:Y:S01]  /*5a060*/  STL.64 [R1+0x2c00], R96 ;  /* 0x002c006001007387 */ /* 0x000fe20000100a00 */
[----:B---3--:R-:W-:-:S03]  /*5a070*/  IMAD.MOV.U32 R91, RZ, RZ, R10 ;  /* 0x000000ffff5b7224 */ /* 0x008fc600078e000a */
[----:B------:R-:W3:Y:S01]  /*5a080*/  LDL.LU R10, [R1+0x2d8] ;  /* 0x0002d800010a7983 */ /* 0x000ee20000300800 */
[----:B------:R-:W-:-:S03]  /*5a090*/  IMAD.MOV.U32 R90, RZ, RZ, R9 ;  /* 0x000000ffff5a7224 */ /* 0x000fc600078e0009 */
[----:B------:R-:W3:Y:S04]  /*5a0a0*/  LDL.LU R9, [R1+0x22dc] ;  /* 0x0022dc0001097983 */ /* 0x000ee80000300800 */
[----:B------:R-:W-:Y:S04]  /*5a0b0*/  STL.64 [R1+0x288], R16 ;  /* 0x0002881001007387 */ /* 0x000fe80000100a00 */
[----:B------:R-:W-:Y:S04]  /*5a0c0*/  STL [R1+0x2c38], R16 ;  /* 0x002c381001007387 */ /* 0x000fe80000100800 */
[----:B------:R0:W-:Y:S04]  /*5a0d0*/  STL [R1+0x2c08], R17 ;  /* 0x002c081101007387 */ /* 0x0001e80000100800 */
[----:B------:R-:W3:Y:S01]  /*5a0e0*/  LDL.LU R18, [R1+0x2dc] ;  /* 0x0002dc0001127983 */ /* 0x000ee20000300800 */
[----:B----4-:R-:W-:-:S03]  /*5a0f0*/  IMAD.MOV.U32 R105, RZ, RZ, R8 ;  /* 0x000000ffff697224 */ /* 0x010fc600078e0008 */
[----:B0-----:R-:W4:Y:S01]  /*5a100*/  LDL.LU R17, [R1+0x22e0] ;  /* 0x0022e00001117983 */ /* 0x001f220000300800 */
[----:B------:R-:W-:-:S03]  /*5a110*/  IMAD.MOV.U32 R104, RZ, RZ, R7 ;  /* 0x000000ffff687224 */ /* 0x000fc600078e0007 */
[----:B------:R-:W4:Y:S04]  /*5a120*/  LDL.LU R8, [R1+0x2e8] ;  /* 0x0002e80001087983 */ /* 0x000f280000300800 */
[----:B------:R-:W4:Y:S04]  /*5a130*/  LDL.LU R7, [R1+0x22e4] ;  /* 0x0022e40001077983 */ /* 0x000f280000300800 */
[----:B------:R-:W-:Y:S04]  /*5a140*/  STL.64 [R1+0x2c10], R104 ;  /* 0x002c106801007387 */ /* 0x000fe80000100a00 */
[----:B------:R-:W-:Y:S04]  /*5a150*/  STL.64 [R1+0x298], R90 ;  /* 0x0002985a01007387 */ /* 0x000fe80000100a00 */
[----:B------:R-:W-:Y:S01]  /*5a160*/  STL.64 [R1+0x2c30], R90 ;  /* 0x002c305a01007387 */ /* 0x000fe20000100a00 */
[----:B------:R-:W-:-:S02]  /*5a170*/  IMAD.MOV.U32 R99, RZ, RZ, R12 ;  /* 0x000000ffff637224 */ /* 0x000fc400078e000c */
[----:B------:R-:W-:Y:S02]  /*5a180*/  IMAD.MOV.U32 R113, RZ, RZ, R6 ;  /* 0x000000ffff717224 */ /* 0x000fe400078e0006 */
[----:B------:R-:W4:Y:S01]  /*5a190*/  LDL.LU R6, [R1+0x2ec] ;  /* 0x0002ec0001067983 */ /* 0x000f220000300800 */
[----:B------:R-:W-:-:S03]  /*5a1a0*/  IMAD.MOV.U32 R112, RZ, RZ, R3 ;  /* 0x000000ffff707224 */ /* 0x000fc600078e0003 */
[----:B------:R-:W4:Y:S01]  /*5a1b0*/  LDL.LU R3, [R1+0x22e8] ;  /* 0x0022e80001037983 */ /* 0x000f220000300800 */
[----:B------:R-:W-:-:S03]  /*5a1c0*/  IMAD.MOV.U32 R98, RZ, RZ, R11 ;  /* 0x000000ffff627224 */ /* 0x000fc600078e000b */
[----:B------:R-:W-:Y:S04]  /*5a1d0*/  STL.64 [R1+0x2c40], R112 ;  /* 0x002c407001007387 */ /* 0x000fe80000100a00 */
[----:B------:R-:W4:Y:S04]  /*5a1e0*/  LDL.LU R12, [R1+0x2f0] ;  /* 0x0002f000010c7983 */ /* 0x000f280000300800 */
[----:B------:R-:W4:Y:S01]  /*5a1f0*/  LDL.LU R11, [R1+0x22ec] ;  /* 0x0022ec00010b7983 */ /* 0x000f220000300800 */
[----:B------:R-:W-:-:S03]  /*5a200*/  IMAD.MOV.U32 R107, RZ, RZ, R2 ;  /* 0x000000ffff6b7224 */ /* 0x000fc600078e0002 */
[----:B------:R-:W4:Y:S01]  /*5a210*/  LDL.LU R2, [R1+0x2f4] ;  /* 0x0002f40001027983 */ /* 0x000f220000300800 */
[----:B--2---:R-:W-:-:S03]  /*5a220*/  IMAD.MOV.U32 R106, RZ, RZ, R0 ;  /* 0x000000ffff6a7224 */ /* 0x004fc600078e0000 */
[----:B------:R-:W2:Y:S04]  /*5a230*/  LDL.LU R0, [R1+0x22f0] ;  /* 0x0022f00001007983 */ /* 0x000ea80000300800 */
[----:B------:R-:W-:Y:S04]  /*5a240*/  STL.64 [R1+0x2a8], R98 ;  /* 0x0002a86201007387 */ /* 0x000fe80000100a00 */
[----:B------:R-:W-:Y:S04]  /*5a250*/  STL [R1+0x2c58], R98 ;  /* 0x002c586201007387 */ /* 0x000fe80000100800 */
[----:B------:R-:W-:Y:S01]  /*5a260*/  STL [R1+0x2c48], R99 ;  /* 0x002c486301007387 */ /* 0x000fe20000100800 */
[----:B------:R-:W-:-:S02]  /*5a270*/  IMAD.MOV.U32 R43, RZ, RZ, R14 ;  /* 0x000000ffff2b7224 */ /* 0x000fc400078e000e */
[----:B------:R-:W-:-:S05]  /*5a280*/  IMAD.MOV.U32 R42, RZ, RZ, R13 ;  /* 0x000000ffff2a7224 */ /* 0x000fca00078e000d */
[----:B------:R-:W-:Y:S04]  /*5a290*/  STL.64 [R1+0x2c50], R42 ;  /* 0x002c502a01007387 */ /* 0x000fe80000100a00 */
[----:B------:R-:W2:Y:S04]  /*5a2a0*/  LDL.LU R16, [R1+0x2f8] ;  /* 0x0002f80001107983 */ /* 0x000ea80000300800 */
[----:B------:R-:W2:Y:S04]  /*5a2b0*/  LDL.LU R15, [R1+0x22f4] ;  /* 0x0022f400010f7983 */ /* 0x000ea80000300800 */
[----:B------:R-:W2:Y:S04]  /*5a2c0*/  LDL.LU R14, [R1+0x2fc] ;  /* 0x0002fc00010e7983 */ /* 0x000ea80000300800 */
[----:B------:R-:W2:Y:S04]  /*5a2d0*/  LDL.LU R13, [R1+0x22f8] ;  /* 0x0022f800010d7983 */ /* 0x000ea80000300800 */
[----:B------:R-:W-:Y:S04]  /*5a2e0*/  STL.64 [R1+0x2b8], R106 ;  /* 0x0002b86a01007387 */ /* 0x000fe80000100a00 */
[----:B------:R-:W-:Y:S01]  /*5a2f0*/  STL.64 [R1+0x2c60], R106 ;  /* 0x002c606a01007387 */ /* 0x000fe20000100a00 */
[----:B---3--:R-:W-:-:S03]  /*5a300*/  IMAD.MOV.U32 R45, RZ, RZ, R10 ;  /* 0x000000ffff2d7224 */ /* 0x008fc600078e000a */
[----:B------:R-:W3:Y:S01]  /*5a310*/  LDL.LU R10, [R1+0x300] ;  /* 0x00030000010a7983 */ /* 0x000ee20000300800 */
[----:B------:R-:W-:-:S03]  /*5a320*/  IMAD.MOV.U32 R44, RZ, RZ, R9 ;  /* 0x000000ffff2c7224 */ /* 0x000fc600078e0009 */
[----:B------:R-:W3:Y:S04]  /*5a330*/  LDL.LU R9, [R1+0x22fc] ;  /* 0x0022fc0001097983 */ /* 0x000ee80000300800 */
[----:B------:R-:W-:Y:S04]  /*5a340*/  STL [R1+0x2c78], R44 ;  /* 0x002c782c01007387 */ /* 0x000fe80000100800 */
[----:B------:R-:W-:Y:S01]  /*5a350*/  STL [R1+0x2c68], R45 ;  /* 0x002c682d01007387 */ /* 0x000fe20000100800 */
[----:B------:R-:W-:Y:S02]  /*5a360*/  IMAD.MOV.U32 R19, RZ, RZ, R18 ;  /* 0x000000ffff137224 */ /* 0x000fe400078e0012 */
[----:B----4-:R-:W-:-:S02]  /*5a370*/  IMAD.MOV.U32 R47, RZ, RZ, R8 ;  /* 0x000000ffff2f7224 */ /* 0x010fc400078e0008 */
[----:B------:R-:W4:Y:S01]  /*5a380*/  LDL.LU R8, [R1+0x304] ;  /* 0x0003040001087983 */ /* 0x000f220000300800 */
[----:B------:R-:W-:-:S03]  /*5a390*/  IMAD.MOV.U32 R46, RZ, RZ, R7 ;  /* 0x000000ffff2e7224 */ /* 0x000fc600078e0007 */
[----:B------:R-:W4:Y:S04]  /*5a3a0*/  LDL.LU R7, [R1+0x2300] ;  /* 0x0023000001077983 */ /* 0x000f280000300800 */
[----:B------:R-:W-:Y:S01]  /*5a3b0*/  STL.64 [R1+0x2c70], R46 ;  /* 0x002c702e01007387 */ /* 0x000fe20000100a00 */
[----:B------:R-:W-:-:S03]  /*5a3c0*/  IMAD.MOV.U32 R18, RZ, RZ, R17 ;  /* 0x000000ffff127224 */ /* 0x000fc600078e0011 */
[----:B------:R-:W-:Y:S04]  /*5a3d0*/  STL.64 [R1+0x2c8], R4 ;  /* 0x0002c80401007387 */ /* 0x000fe80000100a00 */
[----:B------:R-:W-:Y:S01]  /*5a3e0*/  STL.64 [R1+0x2c80], R4 ;  /* 0x002c800401007387 */ /* 0x000fe20000100a00 */
[----:B------:R-:W-:-:S03]  /*5a3f0*/  IMAD.MOV.U32 R145, RZ, RZ, R6 ;  /* 0x000000ffff917224 */ /* 0x000fc600078e0006 */
[----:B------:R-:W4:Y:S01]  /*5a400*/  LDL.LU R6, [R1+0x308] ;  /* 0x0003080001067983 */ /* 0x000f220000300800 */
[----:B------:R-:W-:-:S03]  /*5a410*/  IMAD.MOV.U32 R144, RZ, RZ, R3 ;  /* 0x000000ffff907224 */ /* 0x000fc600078e0003 */
[----:B------:R-:W4:Y:S04]  /*5a420*/  LDL.LU R3, [R1+0x2304] ;  /* 0x0023040001037983 */ /* 0x000f280000300800 */
[----:B------:R-:W-:Y:S01]  /*5a430*/  STL.64 [R1+0x2d8], R18 ;  /* 0x0002d81201007387 */ /* 0x000fe20000100a00 */
[----:B------:R-:W-:Y:S02]  /*5a440*/  IMAD.MOV.U32 R49, RZ, RZ, R12 ;  /* 0x000000ffff317224 */ /* 0x000fe400078e000c */
[----:B------:R-:W-:Y:S01]  /*5a450*/  IMAD.MOV.U32 R48, RZ, RZ, R11 ;  /* 0x000000ffff307224 */ /* 0x000fe200078e000b */
[----:B------:R0:W-:Y:S04]  /*5a460*/  STL [R1+0x2c98], R18 ;  /* 0x002c981201007387 */ /* 0x0001e80000100800 */
[----:B------:R1:W-:Y:S04]  /*5a470*/  STL [R1+0x2c88], R19 ;  /* 0x002c881301007387 */ /* 0x0003e80000100800 */
        /* <DEDUP_REMOVED lines=8> */
[----:B------:R-:W-:Y:S01]  /*5a500*/  STL.64 [R1+0x2ca0], R144 ;  /* 0x002ca09001007387 */ /* 0x000fe20000100a00 */
[----:B------:R-:W-:Y:S02]  /*5a510*/  IMAD.MOV.U32 R51, RZ, RZ, R16 ;  /* 0x000000ffff337224 */ /* 0x000fe400078e0010 */
[----:B------:R-:W-:-:S05]  /*5a520*/  IMAD.MOV.U32 R50, RZ, RZ, R15 ;  /* 0x000000ffff327224 */ /* 0x000fca00078e000f */
[----:B------:R-:W-:Y:S04]  /*5a530*/  STL [R1+0x2cb8], R50 ;  /* 0x002cb83201007387 */ /* 0x000fe80000100800 */
[----:B------:R-:W-:Y:S04]  /*5a540*/  STL [R1+0x2ca8], R51 ;  /* 0x002ca83301007387 */ /* 0x000fe80000100800 */
[----:B0-----:R-:W2:Y:S04]  /*5a550*/  LDL.LU R18, [R1+0x314] ;  /* 0x0003140001127983 */ /* 0x001ea80000300800 */
[----:B------:R-:W2:Y:S04]  /*5a560*/  LDL.LU R17, [R1+0x2310] ;  /* 0x0023100001117983 */ /* 0x000ea80000300800 */
[----:B------:R-:W-:Y:S04]  /*5a570*/  STL.64 [R1+0x2f0], R20 ;  /* 0x0002f01401007387 */ /* 0x000fe80000100a00 */
[----:B------:R-:W-:Y:S01]  /*5a580*/  STL.64 [R1+0x2cb0], R20 ;  /* 0x002cb01401007387 */ /* 0x000fe20000100a00 */
[----:B---3--:R-:W-:-:S03]  /*5a590*/  IMAD.MOV.U32 R115, RZ, RZ, R10 ;  /* 0x000000ffff737224 */ /* 0x008fc600078e000a */
[----:B------:R-:W3:Y:S01]  /*5a5a0*/  LDL.LU R10, [R1+0x318] ;  /* 0x00031800010a7983 */ /* 0x000ee20000300800 */
[----:B------:R-:W-:-:S03]  /*5a5b0*/  IMAD.MOV.U32 R114, RZ, RZ, R9 ;  /* 0x000000ffff727224 */ /* 0x000fc600078e0009 */
[----:B------:R-:W3:Y:S04]  /*5a5c0*/  LDL.LU R9, [R1+0x2314] ;  /* 0x0023140001097983 */ /* 0x000ee80000300800 */
[----:B------:R-:W3:Y:S04]  /*5a5d0*/  LDL.LU R5, [R1+0x31c] ;  /* 0x00031c0001057983 */ /* 0x000ee80000300800 */
[----:B------:R-:W3:Y:S01]  /*5a5e0*/  LDL.LU R4, [R1+0x2318] ;  /* 0x0023180001047983 */ /* 0x000ee20000300800 */
[----:B------:R-:W-:Y:S02]  /*5a5f0*/  IMAD.MOV.U32 R150, RZ, RZ, R13 ;  /* 0x000000ffff967224 */ /* 0x000fe400078e000d */
[----:B------:R-:W-:Y:S01]  /*5a600*/  IMAD.MOV.U32 R151, RZ, RZ, R14 ;  /* 0x000000ffff977224 */ /* 0x000fe200078e000e */
[----:B------:R-:W-:Y:S01]  /*5a610*/  STL.64 [R1+0x2cc0], R114 ;  /* 0x002cc07201007387 */ /* 0x000fe20000100a00 */
[----:B----4-:R-:W-:-:S03]  /*5a620*/  IMAD.MOV.U32 R141, RZ, RZ, R8 ;  /* 0x000000ffff8d7224 */ /* 0x010fc600078e0008 */
[----:B------:R-:W4:Y:S01]  /*5a630*/  LDL.LU R8, [R1+0x320] ;  /* 0x0003200001087983 */ /* 0x000f220000300800 */
[----:B------:R-:W-:-:S03]  /*5a640*/  IMAD.MOV.U32 R140, RZ, RZ, R7 ;  /* 0x000000ffff8c7224 */ /* 0x000fc600078e0007 */
[----:B------:R-:W4:Y:S04]  /*5a650*/  LDL.LU R7, [R1+0x231c] ;  /* 0x00231c0001077983 */ /* 0x000f280000300800 */
[----:B------:R-:W-:Y:S04]  /*5a660*/  STL.64 [R1+0x2f8], R150 ;  /* 0x0002f89601007387 */ /* 0x000fe80000100a00 */
[----:B------:R-:W-:Y:S04]  /*5a670*/  STL [R1+0x2cd8], R150 ;  /* 0x002cd89601007387 */ /* 0x000fe80000100800 */
[----:B------:R-:W-:Y:S04]  /*5a680*/  STL [R1+0x2cc8], R151 ;  /* 0x002cc89701007387 */ /* 0x000fe80000100800 */
[----:B------:R-:W4:Y:S04]  /*5a690*/  LDL.LU R16, [R1+0x324] ;  /* 0x0003240001107983 */ /* 0x000f280000300800 */
[----:B------:R-:W4:Y:S01]  /*5a6a0*/  LDL.LU R15, [R1+0x2320] ;  /* 0x00232000010f7983 */ /* 0x000f220000300800 */
[----:B------:R-:W-:-:S03]  /*5a6b0*/  IMAD.MOV.U32 R117, RZ, RZ, R6 ;  /* 0x000000ffff757224 */ /* 0x000fc600078e0006 */
[----:B------:R-:W4:Y:S01]  /*5a6c0*/  LDL.LU R6, [R1+0x328] ;  /* 0x0003280001067983 */ /* 0x000f220000300800 */
[----:B------:R-:W-:-:S03]  /*5a6d0*/  IMAD.MOV.U32 R116, RZ, RZ, R3 ;  /* 0x000000ffff747224 */ /* 0x000fc600078e0003 */
[----:B------:R-:W4:Y:S04]  /*5a6e0*/  LDL.LU R3, [R1+0x2324] ;  /* 0x0023240001037983 */ /* 0x000f280000300800 */
[----:B------:R-:W-:Y:S04]  /*5a6f0*/  STL.64 [R1+0x2cd0], R116 ;  /* 0x002cd07401007387 */ /* 0x000fe80000100a00 */
[----:B------:R-:W-:Y:S04]  /*5a700*/  STL.64 [R1+0x300], R140 ;  /* 0x0003008c01007387 */ /* 0x000fe80000100a00 */
[----:B------:R-:W-:Y:S04]  /*5a710*/  STL.64 [R1+0x2ce0], R140 ;  /* 0x002ce08c01007387 */ /* 0x000fe80000100a00 */
[----:B------:R-:W4:Y:S04]  /*5a720*/  LDL.LU R14, [R1+0x32c] ;  /* 0x00032c00010e7983 */ /* 0x000f280000300800 */
[----:B------:R-:W4:Y:S01]  /*5a730*/  LDL.LU R13, [R1+0x2328] ;  /* 0x00232800010d7983 */ /* 0x000f220000300800 */
[----:B------:R-:W-:-:S03]  /*5a740*/  IMAD.MOV.U32 R101, RZ, RZ, R12 ;  /* 0x000000ffff657224 */ /* 0x000fc600078e000c */
[----:B------:R-:W4:Y:S01]  /*5a750*/  LDL.LU R12, [R1+0x330] ;  /* 0x00033000010c7983 */ /* 0x000f220000300800 */
[----:B------:R-:W-:-:S03]  /*5a760*/  IMAD.MOV.U32 R100, RZ, RZ, R11 ;  /* 0x000000ffff647224 */ /* 0x000fc600078e000b */
[----:B------:R-:W4:Y:S01]  /*5a770*/  LDL.LU R11, [R1+0x232c] ;  /* 0x00232c00010b7983 */ /* 0x000f220000300800 */
[----:B------:R-:W-:-:S03]  /*5a780*/  IMAD.MOV.U32 R119, RZ, RZ, R2 ;  /* 0x000000ffff777224 */ /* 0x000fc600078e0002 */
[----:B------:R-:W4:Y:S01]  /*5a790*/  LDL.LU R2, [R1+0x334] ;  /* 0x0003340001027983 */ /* 0x000f220000300800 */
[----:B--2---:R-:W-:-:S03]  /*5a7a0*/  IMAD.MOV.U32 R118, RZ, RZ, R0 ;  /* 0x000000ffff767224 */ /* 0x004fc600078e0000 */
[----:B------:R-:W2:Y:S04]  /*5a7b0*/  LDL.LU R0, [R1+0x2330] ;  /* 0x0023300001007983 */ /* 0x000ea80000300800 */
[----:B------:R-:W-:Y:S04]  /*5a7c0*/  STL [R1+0x2cf8], R118 ;  /* 0x002cf87601007387 */ /* 0x000fe80000100800 */
[----:B------:R-:W-:Y:S04]  /*5a7d0*/  STL [R1+0x2ce8], R119 ;  /* 0x002ce87701007387 */ /* 0x000fe80000100800 */
[----:B------:R-:W-:Y:S04]  /*5a7e0*/  STL.64 [R1+0x308], R100 ;  /* 0x0003086401007387 */ /* 0x000fe80000100a00 */
[----:B------:R-:W-:Y:S01]  /*5a7f0*/  STL.64 [R1+0x2cf0], R100 ;  /* 0x002cf06401007387 */ /* 0x000fe20000100a00 */
[----:B---3--:R-:W-:-:S02]  /*5a800*/  IMAD.MOV.U32 R53, RZ, RZ, R10 ;  /* 0x000000ffff357224 */ /* 0x008fc400078e000a */
[----:B------:R-:W-:Y:S02]  /*5a810*/  IMAD.MOV.U32 R52, RZ, RZ, R9 ;  /* 0x000000ffff347224 */ /* 0x000fe400078e0009 */
[----:B------:R-:W-:-:S03]  /*5a820*/  IMAD.MOV.U32 R93, RZ, RZ, R5 ;  /* 0x000000ffff5d7224 */ /* 0x000fc600078e0005 */
[----:B------:R-:W-:Y:S01]  /*5a830*/  STL.64 [R1+0x2d00], R52 ;  /* 0x002d003401007387 */ /* 0x000fe20000100a00 */
[----:B------:R-:W-:-:S03]  /*5a840*/  IMAD.MOV.U32 R92, RZ, RZ, R4 ;  /* 0x000000ffff5c7224 */ /* 0x000fc600078e0004 */
[----:B------:R-:W3:Y:S04]  /*5a850*/  LDL.LU R5, [R1+0x338] ;  /* 0x0003380001057983 */ /* 0x000ee80000300800 */
[----:B------:R-:W3:Y:S01]  /*5a860*/  LDL.LU R4, [R1+0x2334] ;  /* 0x0023340001047983 */ /* 0x000ee20000300800 */
[----:B------:R-:W-:Y:S02]  /*5a870*/  IMAD.MOV.U32 R108, RZ, RZ, R17 ;  /* 0x000000ffff6c7224 */ /* 0x000fe400078e0011 */
[----:B------:R-:W-:-:S05]  /*5a880*/  IMAD.MOV.U32 R109, RZ, RZ, R18 ;  /* 0x000000ffff6d7224 */ /* 0x000fca00078e0012 */
[----:B------:R-:W-:Y:S04]  /*5a890*/  STL.64 [R1+0x310], R108 ;  /* 0x0003106c01007387 */ /* 0x000fe80000100a00 */
[----:B------:R-:W-:Y:S04]  /*5a8a0*/  STL [R1+0x2d18], R108 ;  /* 0x002d186c01007387 */ /* 0x000fe80000100800 */
[----:B------:R-:W-:Y:S04]  /*5a8b0*/  STL [R1+0x2d08], R109 ;  /* 0x002d086d01007387 */ /* 0x000fe80000100800 */
[----:B------:R-:W3:Y:S01]  /*5a8c0*/  LDL.LU R10, [R1+0x33c] ;  /* 0x00033c00010a7983 */ /* 0x000ee20000300800 */
[----:B----4-:R-:W-:-:S02]  /*5a8d0*/  IMAD.MOV.U32 R55, RZ, RZ, R8 ;  /* 0x000000ffff377224 */ /* 0x010fc400078e0008 */
[----:B------:R-:W-:Y:S01]  /*5a8e0*/  IMAD.MOV.U32 R54, RZ, RZ, R7 ;  /* 0x000000ffff367224 */ /* 0x000fe200078e0007 */
[----:B------:R-:W4:Y:S04]  /*5a8f0*/  LDL.LU R9, [R1+0x2338] ;  /* 0x0023380001097983 */ /* 0x000f280000300800 */
[----:B------:R-:W4:Y:S04]  /*5a900*/  LDL.LU R8, [R1+0x340] ;  /* 0x0003400001087983 */ /* 0x000f280000300800 */
[----:B------:R-:W4:Y:S01]  /*5a910*/  LDL.LU R7, [R1+0x233c] ;  /* 0x00233c0001077983 */ /* 0x000f220000300800 */
[----:B------:R-:W-:-:S03]  /*5a920*/  IMAD.MOV.U32 R153, RZ, RZ, R16 ;  /* 0x000000ffff997224 */ /* 0x000fc600078e0010 */
[----:B------:R-:W-:Y:S01]  /*5a930*/  STL.64 [R1+0x2d10], R54 ;  /* 0x002d103601007387 */ /* 0x000fe20000100a00 */
[----:B------:R-:W-:Y:S02]  /*5a940*/  IMAD.MOV.U32 R152, RZ, RZ, R15 ;  /* 0x000000ffff987224 */ /* 0x000fe400078e000f */
[----:B------:R-:W-:Y:S02]  /*5a950*/  IMAD.MOV.U32 R57, RZ, RZ, R6 ;  /* 0x000000ffff397224 */ /* 0x000fe400078e0006 */
[----:B------:R-:W4:Y:S01]  /*5a960*/  LDL.LU R6, [R1+0x344] ;  /* 0x0003440001067983 */ /* 0x000f220000300800 */
[----:B------:R-:W-:-:S03]  /*5a970*/  IMAD.MOV.U32 R56, RZ, RZ, R3 ;  /* 0x000000ffff387224 */ /* 0x000fc600078e0003 */
[----:B------:R-:W4:Y:S04]  /*5a980*/  LDL.LU R3, [R1+0x2340] ;  /* 0x0023400001037983 */ /* 0x000f280000300800 */
[----:B------:R-:W-:Y:S04]  /*5a990*/  STL.64 [R1+0x2d20], R56 ;  /* 0x002d203801007387 */ /* 0x000fe80000100a00 */
[----:B------:R-:W-:Y:S04]  /*5a9a0*/  STL.64 [R1+0x318], R92 ;  /* 0x0003185c01007387 */ /* 0x000fe80000100a00 */
[----:B------:R-:W-:Y:S04]  /*5a9b0*/  STL [R1+0x2d38], R92 ;  /* 0x002d385c01007387 */ /* 0x000fe80000100800 */
[----:B------:R-:W-:Y:S01]  /*5a9c0*/  STL [R1+0x2d28], R93 ;  /* 0x002d285d01007387 */ /* 0x000fe20000100800 */
[----:B------:R-:W-:-:S03]  /*5a9d0*/  IMAD.MOV.U32 R59, RZ, RZ, R12 ;  /* 0x000000ffff3b7224 */ /* 0x000fc600078e000c */
[----:B------:R-:W-:Y:S01]  /*5a9e0*/  STL.64 [R1+0x320], R152 ;  /* 0x0003209801007387 */ /* 0x000fe20000100a00 */
[----:B------:R-:W-:-:S03]  /*5a9f0*/  IMAD.MOV.U32 R58, RZ, RZ, R11 ;  /* 0x000000ffff3a7224 */ /* 0x000fc600078e000b */
[----:B------:R-:W-:Y:S04]  /*5aa00*/  STL.64 [R1+0x2d30], R152 ;  /* 0x002d309801007387 */ /* 0x000fe80000100a00 */
[----:B------:R-:W-:Y:S04]  /*5aa10*/  STL.64 [R1+0x2d40], R58 ;  /* 0x002d403a01007387 */ /* 0x000fe80000100a00 */
[----:B------:R-:W4:Y:S04]  /*5aa20*/  LDL.LU R18, [R1+0x348] ;  /* 0x0003480001127983 */ /* 0x000f280000300800 */
[----:B------:R-:W4:Y:S01]  /*5aa30*/  LDL.LU R17, [R1+0x2344] ;  /* 0x0023440001117983 */ /* 0x000f220000300800 */
[----:B------:R-:W-:-:S03]  /*5aa40*/  IMAD.MOV.U32 R23, RZ, RZ, R2 ;  /* 0x000000ffff177224 */ /* 0x000fc600078e0002 */
[----:B------:R-:W4:Y:S01]  /*5aa50*/  LDL.LU R2, [R1+0x34c] ;  /* 0x00034c0001027983 */ /* 0x000f220000300800 */
[----:B------:R-:W-:Y:S02]  /*5aa60*/  IMAD.MOV.U32 R138, RZ, RZ, R13 ;  /* 0x000000ffff8a7224 */ /* 0x000fe400078e000d */
[----:B------:R-:W-:Y:S02]  /*5aa70*/  IMAD.MOV.U32 R139, RZ, RZ, R14 ;  /* 0x000000ffff8b7224 */ /* 0x000fe400078e000e */
[----:B--2---:R-:W-:Y:S02]  /*5aa80*/  IMAD.MOV.U32 R22, RZ, RZ, R0 ;  /* 0x000000ffff167224 */ /* 0x004fe400078e0000 */
[----:B------:R-:W2:Y:S04]  /*5aa90*/  LDL.LU R0, [R1+0x2348] ;  /* 0x0023480001007983 */ /* 0x000ea80000300800 */
[----:B------:R-:W-:Y:S04]  /*5aaa0*/  STL.64 [R1+0x328], R138 ;  /* 0x0003288a01007387 */ /* 0x000fe80000100a00 */
[----:B------:R-:W-:Y:S04]  /*5aab0*/  STL [R1+0x2d58], R138 ;  /* 0x002d588a01007387 */ /* 0x000fe80000100800 */
[----:B------:R-:W-:Y:S04]  /*5aac0*/  STL [R1+0x2d48], R139 ;  /* 0x002d488b01007387 */ /* 0x000fe80000100800 */
[----:B------:R-:W2:Y:S04]  /*5aad0*/  LDL.LU R14, [R1+0x350] ;  /* 0x00035000010e7983 */ /* 0x000ea80000300800 */
[----:B------:R-:W2:Y:S01]  /*5aae0*/  LDL.LU R13, [R1+0x234c] ;  /* 0x00234c00010d7983 */ /* 0x000ea20000300800 */
[----:B---3--:R-:W-:-:S03]  /*5aaf0*/  IMAD.MOV.U32 R61, RZ, RZ, R5 ;  /* 0x000000ffff3d7224 */ /* 0x008fc600078e0005 */
[----:B------:R-:W3:Y:S01]  /*5ab00*/  LDL.LU R5, [R1+0x354] ;  /* 0x0003540001057983 */ /* 0x000ee20000300800 */
[----:B------:R-:W-:-:S03]  /*5ab10*/  IMAD.MOV.U32 R60, RZ, RZ, R4 ;  /* 0x000000ffff3c7224 */ /* 0x000fc600078e0004 */
[----:B------:R-:W3:Y:S04]  /*5ab20*/  LDL.LU R4, [R1+0x2350] ;  /* 0x0023500001047983 */ /* 0x000ee80000300800 */
[----:B------:R-:W-:Y:S04]  /*5ab30*/  STL.64 [R1+0x2d50], R60 ;  /* 0x002d503c01007387 */ /* 0x000fe80000100a00 */
[----:B------:R-:W-:Y:S04]  /*5ab40*/  STL.64 [R1+0x330], R22 ;  /* 0x0003301601007387 */ /* 0x000fe80000100a00 */
[----:B------:R-:W-:Y:S04]  /*5ab50*/  STL.64 [R1+0x2d60], R22 ;  /* 0x002d601601007387 */ /* 0x000fe80000100a00 */
[----:B------:R-:W3:Y:S01]  /*5ab60*/  LDL.LU R11, [R1+0x358] ;  /* 0x00035800010b7983 */ /* 0x000ee20000300800 */
[----:B------:R-:W-:-:S03]  /*5ab70*/  IMAD.MOV.U32 R25, RZ, RZ, R10 ;  /* 0x000000ffff197224 */ /* 0x000fc600078e000a */
[----:B------:R-:W3:Y:S01]  /*5ab80*/  LDL.LU R10, [R1+0x2354] ;  /* 0x00235400010a7983 */ /* 0x000ee20000300800 */
[----:B----4-:R-:W-:Y:S02]  /*5ab90*/  IMAD.MOV.U32 R121, RZ, RZ, R8 ;  /* 0x000000ffff797224 */ /* 0x010fe400078e0008 */
[----:B------:R-:W-:Y:S02]  /*5aba0*/  IMAD.MOV.U32 R120, RZ, RZ, R7 ;  /* 0x000000ffff787224 */ /* 0x000fe400078e0007 */
[----:B------:R-:W-:-:S03]  /*5abb0*/  IMAD.MOV.U32 R24, RZ, RZ, R9 ;  /* 0x000000ffff187224 */ /* 0x000fc600078e0009 */
[----:B------:R-:W-:Y:S04]  /*5abc0*/  STL [R1+0x2d78], R120 ;  /* 0x002d787801007387 */ /* 0x000fe80000100800 */
[----:B------:R-:W-:Y:S04]  /*5abd0*/  STL [R1+0x2d68], R121 ;  /* 0x002d687901007387 */ /* 0x000fe80000100800 */
[----:B------:R-:W4:Y:S01]  /*5abe0*/  LDL.LU R9, [R1+0x35c] ;  /* 0x00035c0001097983 */ /* 0x000f220000300800 */
[----:B------:R-:W-:-:S03]  /*5abf0*/  IMAD.MOV.U32 R147, RZ, RZ, R6 ;  /* 0x000000ffff937224 */ /* 0x000fc600078e0006 */
[----:B------:R-:W4:Y:S04]  /*5ac00*/  LDL.LU R8, [R1+0x2358] ;  /* 0x0023580001087983 */ /* 0x000f280000300800 */
[----:B------:R-:W4:Y:S01]  /*5ac10*/  LDL.LU R16, [R1+0x360] ;  /* 0x0003600001107983 */ /* 0x000f220000300800 */
[----:B------:R-:W-:-:S03]  /*5ac20*/  IMAD.MOV.U32 R146, RZ, RZ, R3 ;  /* 0x000000ffff927224 */ /* 0x000fc600078e0003 */
[----:B------:R-:W4:Y:S04]  /*5ac30*/  LDL.LU R15, [R1+0x235c] ;  /* 0x00235c00010f7983 */ /* 0x000f280000300800 */
[----:B------:R-:W4:Y:S04]  /*5ac40*/  LDL.LU R7, [R1+0x364] ;  /* 0x0003640001077983 */ /* 0x000f280000300800 */
[----:B------:R-:W4:Y:S04]  /*5ac50*/  LDL.LU R6, [R1+0x2360] ;  /* 0x0023600001067983 */ /* 0x000f280000300800 */
[----:B------:R-:W4:Y:S04]  /*5ac60*/  LDL.LU R12, [R1+0x368] ;  /* 0x00036800010c7983 */ /* 0x000f280000300800 */
[----:B------:R-:W4:Y:S04]  /*5ac70*/  LDL.LU R3, [R1+0x2364] ;  /* 0x0023640001037983 */ /* 0x000f280000300800 */
[----:B------:R-:W-:Y:S01]  /*5ac80*/  STL.64 [R1+0x338], R24 ;  /* 0x0003381801007387 */ /* 0x000fe20000100a00 */
[----:B------:R-:W-:-:S02]  /*5ac90*/  IMAD.MOV.U32 R123, RZ, RZ, R18 ;  /* 0x000000ffff7b7224 */ /* 0x000fc400078e0012 */
[----:B------:R-:W-:Y:S01]  /*5aca0*/  IMAD.MOV.U32 R122, RZ, RZ, R17 ;  /* 0x000000ffff7a7224 */ /* 0x000fe200078e0011 */
[----:B------:R-:W-:Y:S01]  /*5acb0*/  STL.64 [R1+0x2d70], R24 ;  /* 0x002d701801007387 */ /* 0x000fe20000100a00 */
[----:B------:R-:W-:-:S03]  /*5acc0*/  IMAD.MOV.U32 R29, RZ, RZ, R2 ;  /* 0x000000ffff1d7224 */ /* 0x000fc600078e0002 */
[----:B------:R-:W-:Y:S04]  /*5acd0*/  STL.64 [R1+0x2d80], R122 ;  /* 0x002d807a01007387 */ /* 0x000fe80000100a00 */
[----:B------:R-:W4:Y:S01]  /*5ace0*/  LDL.LU R2, [R1+0x36c] ;  /* 0x00036c0001027983 */ /* 0x000f220000300800 */
[----:B--2---:R-:W-:-:S03]  /*5acf0*/  IMAD.MOV.U32 R28, RZ, RZ, R0 ;  /* 0x000000ffff1c7224 */ /* 0x004fc600078e0000 */
[----:B------:R-:W2:Y:S04]  /*5ad00*/  LDL.LU R0, [R1+0x2368] ;  /* 0x0023680001007983 */ /* 0x000ea80000300800 */
[----:B------:R-:W-:Y:S04]  /*5ad10*/  STL.64 [R1+0x340], R146 ;  /* 0x0003409201007387 */ /* 0x000fe80000100a00 */
[----:B------:R-:W-:Y:S01]  /*5ad20*/  STL [R1+0x2d98], R146 ;  /* 0x002d989201007387 */ /* 0x000fe20000100800 */
[----:B------:R-:W-:Y:S02]  /*5ad30*/  IMAD.MOV.U32 R125, RZ, RZ, R14 ;  /* 0x000000ffff7d7224 */ /* 0x000fe400078e000e */
[----:B------:R-:W-:Y:S01]  /*5ad40*/  IMAD.MOV.U32 R124, RZ, RZ, R13 ;  /* 0x000000ffff7c7224 */ /* 0x000fe200078e000d */
[----:B------:R-:W-:Y:S04]  /*5ad50*/  STL [R1+0x2d88], R147 ;  /* 0x002d889301007387 */ /* 0x000fe80000100800 */
[----:B------:R-:W-:Y:S04]  /*5ad60*/  STL.64 [R1+0x2d90], R124 ;  /* 0x002d907c01007387 */ /* 0x000fe80000100a00 */
[----:B------:R-:W2:Y:S04]  /*5ad70*/  LDL.LU R14, [R1+0x370] ;  /* 0x00037000010e7983 */ /* 0x000ea80000300800 */
[----:B------:R-:W2:Y:S01]  /*5ad80*/  LDL.LU R13, [R1+0x236c] ;  /* 0x00236c00010d7983 */ /* 0x000ea20000300800 */
[----:B---3--:R-:W-:-:S03]  /*5ad90*/  IMAD.MOV.U32 R159, RZ, RZ, R5 ;  /* 0x000000ffff9f7224 */ /* 0x008fc600078e0005 */
[----:B------:R-:W3:Y:S01]  /*5ada0*/  LDL.LU R5, [R1+0x374] ;  /* 0x0003740001057983 */ /* 0x000ee20000300800 */
[----:B------:R-:W-:-:S03]  /*5adb0*/  IMAD.MOV.U32 R158, RZ, RZ, R4 ;  /* 0x000000ffff9e7224 */ /* 0x000fc600078e0004 */
[----:B------:R-:W3:Y:S04]  /*5adc0*/  LDL.LU R4, [R1+0x2370] ;  /* 0x0023700001047983 */ /* 0x000ee80000300800 */
[----:B------:R-:W-:Y:S04]  /*5add0*/  STL.64 [R1+0x348], R28 ;  /* 0x0003481c01007387 */ /* 0x000fe80000100a00 */
[----:B------:R-:W-:Y:S01]  /*5ade0*/  STL.64 [R1+0x2da0], R28 ;  /* 0x002da01c01007387 */ /* 0x000fe20000100a00 */
[----:B------:R-:W-:-:S03]  /*5adf0*/  IMAD.MOV.U32 R63, RZ, RZ, R11 ;  /* 0x000000ffff3f7224 */ /* 0x000fc600078e000b */
[----:B------:R-:W3:Y:S01]  /*5ae00*/  LDL.LU R11, [R1+0x378] ;  /* 0x00037800010b7983 */ /* 0x000ee20000300800 */
[----:B------:R-:W-:-:S03]  /*5ae10*/  IMAD.MOV.U32 R62, RZ, RZ, R10 ;  /* 0x000000ffff3e7224 */ /* 0x000fc600078e000a */
[----:B------:R-:W3:Y:S04]  /*5ae20*/  LDL.LU R10, [R1+0x2374] ;  /* 0x00237400010a7983 */ /* 0x000ee80000300800 */
[----:B------:R-:W-:Y:S04]  /*5ae30*/  STL [R1+0x2db8], R62 ;  /* 0x002db83e01007387 */ /* 0x000fe80000100800 */
[----:B------:R-:W-:Y:S01]  /*5ae40*/  STL [R1+0x2da8], R63 ;  /* 0x002da83f01007387 */ /* 0x000fe20000100800 */
[----:B----4-:R-:W-:-:S03]  /*5ae50*/  IMAD.MOV.U32 R27, RZ, RZ, R9 ;  /* 0x000000ffff1b7224 */ /* 0x010fc600078e0009 */
[----:B------:R-:W4:Y:S01]  /*5ae60*/  LDL.LU R9, [R1+0x37c] ;  /* 0x00037c0001097983 */ /* 0x000f220000300800 */
[----:B------:R-:W-:-:S03]  /*5ae70*/  IMAD.MOV.U32 R26, RZ, RZ, R8 ;  /* 0x000000ffff1a7224 */ /* 0x000fc600078e0008 */
[----:B------:R-:W4:Y:S01]  /*5ae80*/  LDL.LU R8, [R1+0x2378] ;  /* 0x0023780001087983 */ /* 0x000f220000300800 */
[----:B------:R-:W-:Y:S02]  /*5ae90*/  IMAD.MOV.U32 R65, RZ, RZ, R16 ;  /* 0x000000ffff417224 */ /* 0x000fe400078e0010 */
[----:B------:R-:W-:Y:S01]  /*5aea0*/  IMAD.MOV.U32 R64, RZ, RZ, R15 ;  /* 0x000000ffff407224 */ /* 0x000fe200078e000f */
[----:B------:R-:W-:Y:S04]  /*5aeb0*/  STL.64 [R1+0x350], R158 ;  /* 0x0003509e01007387 */ /* 0x000fe80000100a00 */
[----:B------:R-:W-:Y:S04]  /*5aec0*/  STL.64 [R1+0x2db0], R158 ;  /* 0x002db09e01007387 */ /* 0x000fe80000100a00 */
[----:B------:R-:W-:Y:S01]  /*5aed0*/  STL.64 [R1+0x2dc0], R64 ;  /* 0x002dc04001007387 */ /* 0x000fe20000100a00 */
[----:B------:R-:W-:-:S03]  /*5aee0*/  IMAD.MOV.U32 R67, RZ, RZ, R12 ;  /* 0x000000ffff437224 */ /* 0x000fc600078e000c */
[----:B-1----:R-:W4:Y:S01]  /*5aef0*/  LDL.LU R19, [R1+0x380] ;  /* 0x0003800001137983 */ /* 0x002f220000300800 */
[----:B------:R-:W-:-:S03]  /*5af00*/  IMAD.MOV.U32 R66, RZ, RZ, R3 ;  /* 0x000000ffff427224 */ /* 0x000fc600078e0003 */
[----:B------:R-:W4:Y:S04]  /*5af10*/  LDL.LU R3, [R1+0x237c] ;  /* 0x00237c0001037983 */ /* 0x000f280000300800 */
[----:B------:R-:W-:Y:S04]  /*5af20*/  STL.64 [R1+0x2dc8], R66 ;  /* 0x002dc84201007387 */ /* 0x000fe80000100a00 */
[----:B------:R-:W-:Y:S04]  /*5af30*/  STL.64 [R1+0x358], R26 ;  /* 0x0003581a01007387 */ /* 0x000fe80000100a00 */
[----:B------:R-:W-:Y:S04]  /*5af40*/  STL [R1+0x2de0], R26 ;  /* 0x002de01a01007387 */ /* 0x000fe80000100800 */
[----:B------:R-:W-:Y:S04]  /*5af50*/  STL [R1+0x2dd0], R27 ;  /* 0x002dd01b01007387 */ /* 0x000fe80000100800 */
[----:B------:R-:W4:Y:S01]  /*5af60*/  LDL.LU R18, [R1+0x384] ;  /* 0x0003840001127983 */ /* 0x000f220000300800 */
[----:B------:R-:W-:-:S03]  /*5af70*/  IMAD.MOV.U32 R149, RZ, RZ, R2 ;  /* 0x000000ffff957224 */ /* 0x000fc600078e0002 */
[----:B------:R-:W4:Y:S04]  /*5af80*/  LDL.LU R12, [R1+0x2380] ;  /* 0x00238000010c7983 */ /* 0x000f280000300800 */
[----:B------:R-:W4:Y:S01]  /*5af90*/  LDL.LU R2, [R1+0x388] ;  /* 0x0003880001027983 */ /* 0x000f220000300800 */
[----:B--2---:R-:W-:-:S03]  /*5afa0*/  IMAD.MOV.U32 R148, RZ, RZ, R0 ;  /* 0x000000ffff947224 */ /* 0x004fc600078e0000 */
[----:B------:R-:W2:Y:S04]  /*5afb0*/  LDL.LU R0, [R1+0x2384] ;  /* 0x0023840001007983 */ /* 0x000ea80000300800 */
[----:B------:R-:W-:Y:S04]  /*5afc0*/  STL.64 [R1+0x360], R6 ;  /* 0x0003600601007387 */ /* 0x000fe80000100a00 */
[----:B------:R0:W-:Y:S01]  /*5afd0*/  STL.64 [R1+0x2dd8], R6 ;  /* 0x002dd80601007387 */ /* 0x0001e20000100a00 */
[----:B------:R-:W-:Y:S02]  /*5afe0*/  IMAD.MOV.U32 R69, RZ, RZ, R14 ;  /* 0x000000ffff457224 */ /* 0x000fe400078e000e */
[----:B------:R-:W-:-:S05]  /*5aff0*/  IMAD.MOV.U32 R68, RZ, RZ, R13 ;  /* 0x000000ffff447224 */ /* 0x000fca00078e000d */
[----:B------:R-:W-:Y:S01]  /*5b000*/  STL.64 [R1+0x2de8], R68 ;  /* 0x002de84401007387 */ /* 0x000fe20000100a00 */
[----:B---3--:R-:W-:-:S03]  /*5b010*/  IMAD.MOV.U32 R31, RZ, RZ, R5 ;  /* 0x000000ffff1f7224 */ /* 0x008fc600078e0005 */
[----:B------:R-:W3:Y:S01]  /*5b020*/  LDL.LU R5, [R1+0x38c] ;  /* 0x00038c0001057983 */ /* 0x000ee20000300800 */
[----:B------:R-:W-:-:S03]  /*5b030*/  IMAD.MOV.U32 R30, RZ, RZ, R4 ;  /* 0x000000ffff1e7224 */ /* 0x000fc600078e0004 */
[----:B------:R-:W3:Y:S04]  /*5b040*/  LDL.LU R4, [R1+0x2388] ;  /* 0x0023880001047983 */ /* 0x000ee80000300800 */
[----:B------:R-:W-:Y:S04]  /*5b050*/  STL.64 [R1+0x368], R148 ;  /* 0x0003689401007387 */ /* 0x000fe80000100a00 */
[----:B------:R-:W-:Y:S04]  /*5b060*/  STL [R1+0x2df0], R149 ;  /* 0x002df09501007387 */ /* 0x000fe80000100800 */
[----:B------:R-:W-:Y:S01]  /*5b070*/  STL [R1+0x2e00], R148 ;  /* 0x002e009401007387 */ /* 0x000fe20000100800 */
[----:B------:R-:W-:-:S03]  /*5b080*/  IMAD.MOV.U32 R71, RZ, RZ, R11 ;  /* 0x000000ffff477224 */ /* 0x000fc600078e000b */
[----:B------:R-:W3:Y:S01]  /*5b090*/  LDL.LU R17, [R1+0x390] ;  /* 0x0003900001117983 */ /* 0x000ee20000300800 */
[----:B------:R-:W-:-:S03]  /*5b0a0*/  IMAD.MOV.U32 R70, RZ, RZ, R10 ;  /* 0x000000ffff467224 */ /* 0x000fc600078e000a */
[----:B0-----:R-:W3:Y:S04]  /*5b0b0*/  LDL.LU R7, [R1+0x238c] ;  /* 0x00238c0001077983 */ /* 0x001ee80000300800 */
[----:B------:R-:W-:Y:S04]  /*5b0c0*/  STL.64 [R1+0x2df8], R70 ;  /* 0x002df84601007387 */ /* 0x000fe80000100a00 */
[----:B------:R-:W3:Y:S04]  /*5b0d0*/  LDL.LU R16, [R1+0x394] ;  /* 0x0003940001107983 */ /* 0x000ee80000300800 */
[----:B------:R-:W3:Y:S04]  /*5b0e0*/  LDL.LU R15, [R1+0x2390] ;  /* 0x00239000010f7983 */ /* 0x000ee80000300800 */
[----:B------:R-:W3:Y:S04]  /*5b0f0*/  LDL.LU R14, [R1+0x398] ;  /* 0x00039800010e7983 */ /* 0x000ee80000300800 */
[----:B------:R-:W3:Y:S01]  /*5b100*/  LDL.LU R13, [R1+0x2394] ;  /* 0x00239400010d7983 */ /* 0x000ee20000300800 */
[----:B----4-:R-:W-:-:S03]  /*5b110*/  IMAD.MOV.U32 R11, RZ, RZ, R9 ;  /* 0x000000ffff0b7224 */ /* 0x010fc600078e0009 */
[----:B------:R-:W4:Y:S01]  /*5b120*/  LDL.LU R9, [R1+0x39c] ;  /* 0x00039c0001097983 */ /* 0x000f220000300800 */
[----:B------:R-:W-:-:S03]  /*5b130*/  IMAD.MOV.U32 R10, RZ, RZ, R8 ;  /* 0x000000ffff0a7224 */ /* 0x000fc600078e0008 */
[----:B------:R-:W4:Y:S04]  /*5b140*/  LDL.LU R8, [R1+0x2398] ;  /* 0x0023980001087983 */ /* 0x000f280000300800 */
[----:B------:R-:W-:Y:S04]  /*5b150*/  STL.64 [R1+0x370], R30 ;  /* 0x0003701e01007387 */ /* 0x000fe80000100a00 */
[----:B------:R-:W-:Y:S04]  /*5b160*/  STL.64 [R1+0x2e08], R30 ;  /* 0x002e081e01007387 */ /* 0x000fe80000100a00 */
[----:B------:R-:W4:Y:S01]  /*5b170*/  LDL.LU R6, [R1+0x3a0] ;  /* 0x0003a00001067983 */ /* 0x000f220000300800 */
[----:B------:R-:W-:-:S02]  /*5b180*/  IMAD.MOV.U32 R127, RZ, RZ, R19 ;  /* 0x000000ffff7f7224 */ /* 0x000fc400078e0013 */
[----:B------:R-:W-:Y:S02]  /*5b190*/  IMAD.MOV.U32 R126, RZ, RZ, R3 ;  /* 0x000000ffff7e7224 */ /* 0x000fe400078e0003 */
[----:B------:R-:W4:Y:S04]  /*5b1a0*/  LDL.LU R3, [R1+0x239c] ;  /* 0x00239c0001037983 */ /* 0x000f280000300800 */
[----:B------:R-:W-:Y:S04]  /*5b1b0*/  STL [R1+0x2e20], R126 ;  /* 0x002e207e01007387 */ /* 0x000fe80000100800 */
[----:B------:R-:W-:Y:S04]  /*5b1c0*/  STL [R1+0x2e10], R127 ;  /* 0x002e107f01007387 */ /* 0x000fe80000100800 */
[----:B------:R-:W-:Y:S04]  /*5b1d0*/  STL.64 [R1+0x378], R10 ;  /* 0x0003780a01007387 */ /* 0x000fe80000100a00 */
[----:B------:R0:W-:Y:S01]  /*5b1e0*/  STL.64 [R1+0x2e18], R10 ;  /* 0x002e180a01007387 */ /* 0x0001e20000100a00 */
[----:B------:R-:W-:-:S03]  /*5b1f0*/  IMAD.MOV.U32 R129, RZ, RZ, R2 ;  /* 0x000000ffff817224 */ /* 0x000fc600078e0002 */
[----:B------:R-:W4:Y:S01]  /*5b200*/  LDL.LU R2, [R1+0x3a4] ;  /* 0x0003a40001027983 */ /* 0x000f220000300800 */
[----:B------:R-:W-:Y:S02]  /*5b210*/  IMAD.MOV.U32 R94, RZ, RZ, R12 ;  /* 0x000000ffff5e7224 */ /* 0x000fe400078e000c */
[----:B--2---:R-:W-:Y:S02]  /*5b220*/  IMAD.MOV.U32 R128, RZ, RZ, R0 ;  /* 0x000000ffff807224 */ /* 0x004fe400078e0000 */
[----:B------:R-:W2:Y:S04]  /*5b230*/  LDL.LU R0, [R1+0x23a0] ;  /* 0x0023a00001007983 */ /* 0x000ea80000300800 */
[----:B------:R-:W2:Y:S04]  /*5b240*/  LDL.LU R12, [R1+0x3a8] ;  /* 0x0003a800010c7983 */ /* 0x000ea80000300800 */
[----:B0-----:R-:W2:Y:S01]  /*5b250*/  LDL.LU R11, [R1+0x23a4] ;  /* 0x0023a400010b7983 */ /* 0x001ea20000300800 */
[----:B------:R-:W-:-:S03]  /*5b260*/  IMAD.MOV.U32 R95, RZ, RZ, R18 ;  /* 0x000000ffff5f7224 */ /* 0x000fc600078e0012 */
[----:B------:R-:W-:Y:S01]  /*5b270*/  STL.64 [R1+0x2e28], R128 ;  /* 0x002e288001007387 */ /* 0x000fe20000100a00 */
[----:B---3--:R-:W-:-:S03]  /*5b280*/  IMAD.MOV.U32 R155, RZ, RZ, R5 ;  /* 0x000000ffff9b7224 */ /* 0x008fc600078e0005 */
[----:B------:R-:W3:Y:S01]  /*5b290*/  LDL.LU R5, [R1+0x3ac] ;  /* 0x0003ac0001057983 */ /* 0x000ee20000300800 */
[----:B------:R-:W-:-:S03]  /*5b2a0*/  IMAD.MOV.U32 R154, RZ, RZ, R4 ;  /* 0x000000ffff9a7224 */ /* 0x000fc600078e0004 */
[----:B------:R-:W3:Y:S04]  /*5b2b0*/  LDL.LU R4, [R1+0x23a8] ;  /* 0x0023a80001047983 */ /* 0x000ee80000300800 */
[----:B------:R-:W-:Y:S04]  /*5b2c0*/  STL.64 [R1+0x380], R94 ;  /* 0x0003805e01007387 */ /* 0x000fe80000100a00 */
[----:B------:R-:W-:Y:S04]  /*5b2d0*/  STL [R1+0x2e40], R94 ;  /* 0x002e405e01007387 */ /* 0x000fe80000100800 */
[----:B------:R-:W-:Y:S04]  /*5b2e0*/  STL [R1+0x2e30], R95 ;  /* 0x002e305f01007387 */ /* 0x000fe80000100800 */
[----:B------:R-:W3:Y:S01]  /*5b2f0*/  LDL.LU R10, [R1+0x3b0] ;  /* 0x0003b000010a7983 */ /* 0x000ee20000300800 */
[----:B------:R-:W-:-:S02]  /*5b300*/  IMAD.MOV.U32 R131, RZ, RZ, R17 ;  /* 0x000000ffff837224 */ /* 0x000fc400078e0011 */
[----:B------:R-:W-:Y:S02]  /*5b310*/  IMAD.MOV.U32 R130, RZ, RZ, R7 ;  /* 0x000000ffff827224 */ /* 0x000fe400078e0007 */
[----:B------:R-:W3:Y:S04]  /*5b320*/  LDL.LU R7, [R1+0x23ac] ;  /* 0x0023ac0001077983 */ /* 0x000ee80000300800 */
[----:B------:R-:W-:Y:S01]  /*5b330*/  STL.64 [R1+0x2e38], R130 ;  /* 0x002e388201007387 */ /* 0x000fe20000100a00 */
[----:B------:R-:W-:-:S03]  /*5b340*/  IMAD.MOV.U32 R111, RZ, RZ, R16 ;  /* 0x000000ffff6f7224 */ /* 0x000fc600078e0010 */
[----:B------:R-:W-:Y:S01]  /*5b350*/  STL.64 [R1+0x388], R154 ;  /* 0x0003889a01007387 */ /* 0x000fe20000100a00 */
[----:B------:R-:W-:Y:S02]  /*5b360*/  IMAD.MOV.U32 R110, RZ, RZ, R15 ;  /* 0x000000ffff6e7224 */ /* 0x000fe400078e000f */
[----:B------:R-:W-:Y:S02]  /*5b370*/  IMAD.MOV.U32 R73, RZ, RZ, R14 ;  /* 0x000000ffff497224 */ /* 0x000fe400078e000e */
[----:B------:R-:W-:Y:S01]  /*5b380*/  IMAD.MOV.U32 R72, RZ, RZ, R13 ;  /* 0x000000ffff487224 */ /* 0x000fe200078e000d */
[----:B------:R-:W-:Y:S04]  /*5b390*/  STL.64 [R1+0x2e48], R154 ;  /* 0x002e489a01007387 */ /* 0x000fe80000100a00 */
[----:B------:R-:W-:Y:S04]  /*5b3a0*/  STL [R1+0x2e60], R72 ;  /* 0x002e604801007387 */ /* 0x000fe80000100800 */
[----:B------:R-:W-:Y:S04]  /*5b3b0*/  STL [R1+0x2e50], R73 ;  /* 0x002e504901007387 */ /* 0x000fe80000100800 */
[----:B------:R-:W3:Y:S04]  /*5b3c0*/  LDL.LU R18, [R1+0x3b4] ;  /* 0x0003b40001127983 */ /* 0x000ee80000300800 */
[----:B------:R-:W3:Y:S04]  /*5b3d0*/  LDL.LU R17, [R1+0x23b0] ;  /* 0x0023b00001117983 */ /* 0x000ee80000300800 */
[----:B------:R-:W-:Y:S04]  /*5b3e0*/  STL.64 [R1+0x390], R110 ;  /* 0x0003906e01007387 */ /* 0x000fe80000100a00 */
[----:B------:R-:W-:Y:S04]  /*5b3f0*/  STL.64 [R1+0x2e58], R110 ;  /* 0x002e586e01007387 */ /* 0x000fe80000100a00 */
[----:B------:R-:W3:Y:S04]  /*5b400*/  LDL.LU R16, [R1+0x3b8] ;  /* 0x0003b80001107983 */ /* 0x000ee80000300800 */
[----:B------:R-:W3:Y:S01]  /*5b410*/  LDL.LU R15, [R1+0x23b4] ;  /* 0x0023b400010f7983 */ /* 0x000ee20000300800 */
[----:B----4-:R-:W-:-:S02]  /*5b420*/  IMAD.MOV.U32 R74, RZ, RZ, R3 ;  /* 0x000000ffff4a7224 */ /* 0x010fc400078e0003 */
[----:B------:R-:W-:Y:S02]  /*5b430*/  IMAD.MOV.U32 R75, RZ, RZ, R6 ;  /* 0x000000ffff4b7224 */ /* 0x000fe400078e0006 */
[----:B------:R-:W4:Y:S01]  /*5b440*/  LDL.LU R6, [R1+0x3bc] ;  /* 0x0003bc0001067983 */ /* 0x000f220000300800 */
[----:B------:R-:W-:-:S03]  /*5b450*/  IMAD.MOV.U32 R103, RZ, RZ, R9 ;  /* 0x000000ffff677224 */ /* 0x000fc600078e0009 */
[----:B------:R-:W4:Y:S01]  /*5b460*/  LDL.LU R3, [R1+0x23b8] ;  /* 0x0023b80001037983 */ /* 0x000f220000300800 */
[----:B------:R-:W-:-:S03]  /*5b470*/  IMAD.MOV.U32 R102, RZ, RZ, R8 ;  /* 0x000000ffff667224 */ /* 0x000fc600078e0008 */
[----:B------:R-:W-:Y:S01]  /*5b480*/  STL.64 [R1+0x2e68], R74 ;  /* 0x002e684a01007387 */ /* 0x000fe20000100a00 */
[----:B------:R-:W-:-:S03]  /*5b490*/  IMAD.MOV.U32 R9, RZ, RZ, R2 ;  /* 0x000000ffff097224 */ /* 0x000fc600078e0002 */
[----:B------:R-:W4:Y:S01]  /*5b4a0*/  LDL.LU R2, [R1+0x21c4] ;  /* 0x0021c40001027983 */ /* 0x000f220000300800 */
[----:B--2---:R-:W-:-:S03]  /*5b4b0*/  IMAD.MOV.U32 R8, RZ, RZ, R0 ;  /* 0x000000ffff087224 */ /* 0x004fc600078e0000 */
[----:B------:R-:W2:Y:S01]  /*5b4c0*/  LDL.LU R0, [R1+0x23bc] ;  /* 0x0023bc0001007983 */ /* 0x000ea20000300800 */
[----:B------:R-:W-:Y:S02]  /*5b4d0*/  IMAD.MOV.U32 R77, RZ, RZ, R12 ;  /* 0x000000ffff4d7224 */ /* 0x000fe400078e000c */
[----:B------:R-:W-:-:S05]  /*5b4e0*/  IMAD.MOV.U32 R76, RZ, RZ, R11 ;  /* 0x000000ffff4c7224 */ /* 0x000fca00078e000b */
[----:B------:R-:W-:Y:S04]  /*5b4f0*/  STL [R1+0x2e80], R76 ;  /* 0x002e804c01007387 */ /* 0x000fe80000100800 */
[----:B------:R-:W-:Y:S04]  /*5b500*/  STL [R1+0x2e70], R77 ;  /* 0x002e704d01007387 */ /* 0x000fe80000100800 */
[----:B------:R-:W-:Y:S04]  /*5b510*/  STL.64 [R1+0x398], R102 ;  /* 0x0003986601007387 */ /* 0x000fe80000100a00 */
[----:B------:R-:W-:Y:S01]  /*5b520*/  STL.64 [R1+0x2e78], R102 ;  /* 0x002e786601007387 */ /* 0x000fe20000100a00 */
[----:B---3--:R-:W-:-:S03]  /*5b530*/  IMAD.MOV.U32 R157, RZ, RZ, R5 ;  /* 0x000000ffff9d7224 */ /* 0x008fc600078e0005 */
[----:B------:R-:W3:Y:S01]  /*5b540*/  LDL.LU R5, [R1+0x3c0] ;  /* 0x0003c00001057983 */ /* 0x000ee20000300800 */
[----:B------:R-:W-:-:S03]  /*5b550*/  IMAD.MOV.U32 R156, RZ, RZ, R4 ;  /* 0x000000ffff9c7224 */ /* 0x000fc600078e0004 */
[----:B------:R-:W3:Y:S04]  /*5b560*/  LDL.LU R4, [R1+0x23c0] ;  /* 0x0023c00001047983 */ /* 0x000ee80000300800 */
[----:B------:R-:W-:Y:S04]  /*5b570*/  STL.64 [R1+0x3a0], R8 ;  /* 0x0003a00801007387 */ /* 0x000fe80000100a00 */
[----:B------:R0:W-:Y:S04]  /*5b580*/  STL.64 [R1+0x2e88], R8 ;  /* 0x002e880801007387 */ /* 0x0001e80000100a00 */
[----:B------:R-:W3:Y:S01]  /*5b590*/  LDL.LU R14, [R1+0x3c8] ;  /* 0x0003c800010e7983 */ /* 0x000ee20000300800 */
[----:B------:R-:W-:-:S03]  /*5b5a0*/  IMAD.MOV.U32 R79, RZ, RZ, R10 ;  /* 0x000000ffff4f7224 */ /* 0x000fc600078e000a */
[----:B------:R-:W3:Y:S04]  /*5b5b0*/  LDL.LU R13, [R1+0x23c4] ;  /* 0x0023c400010d7983 */ /* 0x000ee80000300800 */
[----:B------:R-:W3:Y:S04]  /*5b5c0*/  LDL.LU R12, [R1+0x3cc] ;  /* 0x0003cc00010c7983 */ /* 0x000ee80000300800 */
[----:B------:R-:W3:Y:S04]  /*5b5d0*/  LDL.LU R11, [R1+0x23c8] ;  /* 0x0023c800010b7983 */ /* 0x000ee80000300800 */
[----:B------:R-:W3:Y:S04]  /*5b5e0*/  LDL.LU R10, [R1+0x3e0] ;  /* 0x0003e000010a7983 */ /* 0x000ee80000300800 */
[----:B0-----:R-:W3:Y:S04]  /*5b5f0*/  LDL.LU R9, [R1+0x21c8] ;  /* 0x0021c80001097983 */ /* 0x001ee80000300800 */
[----:B------:R-:W3:Y:S01]  /*5b600*/  LDL.LU R8, [R1+0x3e4] ;  /* 0x0003e40001087983 */ /* 0x000ee20000300800 */
[----:B------:R-:W-:-:S03]  /*5b610*/  IMAD.MOV.U32 R78, RZ, RZ, R7 ;  /* 0x000000ffff4e7224 */ /* 0x000fc600078e0007 */
[----:B------:R-:W3:Y:S04]  /*5b620*/  LDL.LU R7, [R1+0x21cc] ;  /* 0x0021cc0001077983 */ /* 0x000ee80000300800 */
[----:B------:R-:W-:Y:S04]  /*5b630*/  STL [R1+0x2ea0], R78 ;  /* 0x002ea04e01007387 */ /* 0x000fe80000100800 */
[----:B------:R-:W-:Y:S01]  /*5b640*/  STL [R1+0x2e90], R79 ;  /* 0x002e904f01007387 */ /* 0x000fe20000100800 */
[----:B------:R-:W-:Y:S02]  /*5b650*/  IMAD.MOV.U32 R163, RZ, RZ, R18 ;  /* 0x000000ffffa37224 */ /* 0x000fe400078e0012 */
[----:B------:R-:W-:Y:S01]  /*5b660*/  IMAD.MOV.U32 R162, RZ, RZ, R17 ;  /* 0x000000ffffa27224 */ /* 0x000fe200078e0011 */
[----:B------:R-:W-:Y:S04]  /*5b670*/  STL.64 [R1+0x3a8], R156 ;  /* 0x0003a89c01007387 */ /* 0x000fe80000100a00 */
[----:B------:R-:W-:Y:S01]  /*5b680*/  STL.64 [R1+0x2e98], R156 ;  /* 0x002e989c01007387 */ /* 0x000fe20000100a00 */
[----:B------:R-:W-:-:S02]  /*5b690*/  IMAD.MOV.U32 R81, RZ, RZ, R16 ;  /* 0x000000ffff517224 */ /* 0x000fc400078e0010 */
[----:B------:R-:W-:-:S05]  /*5b6a0*/  IMAD.MOV.U32 R80, RZ, RZ, R15 ;  /* 0x000000ffff507224 */ /* 0x000fca00078e000f */
[----:B------:R-:W-:Y:S04]  /*5b6b0*/  STL.64 [R1+0x2ea8], R80 ;  /* 0x002ea85001007387 */ /* 0x000fe80000100a00 */
[----:B------:R-:W-:Y:S04]  /*5b6c0*/  STL.64 [R1+0x3b0], R162 ;  /* 0x0003b0a201007387 */ /* 0x000fe80000100a00 */
[----:B------:R-:W-:Y:S04]  /*5b6d0*/  STL [R1+0x2ec0], R162 ;  /* 0x002ec0a201007387 */ /* 0x000fe80000100800 */
[----:B------:R-:W-:Y:S04]  /*5b6e0*/  STL [R1+0x2eb0], R163 ;  /* 0x002eb0a301007387 */ /* 0x000fe80000100800 */
[----:B------:R-:W3:Y:S04]  /*5b6f0*/  LDL.LU R17, [R1+0x20d4] ;  /* 0x0020d40001117983 */ /* 0x000ee80000300800 */
[----:B------:R-:W3:Y:S01]  /*5b700*/  LDL.LU R16, [R1+0x21d0] ;  /* 0x0021d00001107983 */ /* 0x000ee20000300800 */
[----:B----4-:R-:W-:-:S02]  /*5b710*/  IMAD.MOV.U32 R32, RZ, RZ, R3 ;  /* 0x000000ffff207224 */ /* 0x010fc400078e0003 */
[----:B------:R-:W-:Y:S01]  /*5b720*/  IMAD.MOV.U32 R133, RZ, RZ, R2 ;  /* 0x000000ffff857224 */ /* 0x000fe200078e0002 */
[----:B------:R-:W4:Y:S01]  /*5b730*/  LDL.LU R3, [R1+0x3f0] ;  /* 0x0003f00001037983 */ /* 0x000f220000300800 */
[----:B------:R-:W-:-:S03]  /*5b740*/  IMAD.MOV.U32 R33, RZ, RZ, R6 ;  /* 0x000000ffff217224 */ /* 0x000fc600078e0006 */
[----:B------:R-:W4:Y:S04]  /*5b750*/  LDL.LU R2, [R1+0x20c8] ;  /* 0x0020c80001027983 */ /* 0x000f280000300800 */
[----:B------:R-:W4:Y:S01]  /*5b760*/  LDL.LU R6, [R1+0x20c4] ;  /* 0x0020c40001067983 */ /* 0x000f220000300800 */
[----:B--2---:R-:W-:-:S03]  /*5b770*/  IMAD.MOV.U32 R132, RZ, RZ, R0 ;  /* 0x000000ffff847224 */ /* 0x004fc600078e0000 */
[----:B------:R-:W2:Y:S04]  /*5b780*/  LDL.LU R0, [R1+0x20cc] ;  /* 0x0020cc0001007983 */ /* 0x000ea80000300800 */
[----:B------:R-:W-:Y:S01]  /*5b790*/  STL.64 [R1+0x2eb8], R132 ;  /* 0x002eb88401007387 */ /* 0x000fe20000100a00 */
[----:B---3--:R-:W-:-:S03]  /*5b7a0*/  IMAD.MOV.U32 R37, RZ, RZ, R5 ;  /* 0x000000ffff257224 */ /* 0x008fc600078e0005 */
[----:B------:R-:W3:Y:S01]  /*5b7b0*/  LDL.LU R5, [R1+0x3f8] ;  /* 0x0003f80001057983 */ /* 0x000ee20000300800 */
[----:B------:R-:W-:-:S03]  /*5b7c0*/  IMAD.MOV.U32 R36, RZ, RZ, R4 ;  /* 0x000000ffff247224 */ /* 0x000fc600078e0004 */
[----:B------:R-:W3:Y:S04]  /*5b7d0*/  LDL.LU R4, [R1+0x20d0] ;  /* 0x0020d00001047983 */ /* 0x000ee80000300800 */
[----:B------:R-:W-:Y:S01]  /*5b7e0*/  STL.64 [R1+0x3b8], R32 ;  /* 0x0003b82001007387 */ /* 0x000fe20000100a00 */
[----:B------:R-:W-:Y:S02]  /*5b7f0*/  IMAD.MOV.U32 R135, RZ, RZ, R14 ;  /* 0x000000ffff877224 */ /* 0x000fe400078e000e */
[----:B------:R-:W-:Y:S01]  /*5b800*/  IMAD.MOV.U32 R134, RZ, RZ, R13 ;  /* 0x000000ffff867224 */ /* 0x000fe200078e000d */
[----:B------:R-:W-:Y:S04]  /*5b810*/  STL.64 [R1+0x2ec8], R32 ;  /* 0x002ec82001007387 */ /* 0x000fe80000100a00 */
[----:B------:R-:W-:Y:S04]  /*5b820*/  STL [R1+0x2ee0], R134 ;  /* 0x002ee08601007387 */ /* 0x000fe80000100800 */
[----:B------:R-:W-:Y:S01]  /*5b830*/  STL [R1+0x2ed0], R135 ;  /* 0x002ed08701007387 */ /* 0x000fe20000100800 */
[----:B------:R-:W-:-:S03]  /*5b840*/  IMAD.MOV.U32 R137, RZ, RZ, R10 ;  /* 0x000000ffff897224 */ /* 0x000fc600078e000a */
[----:B------:R-:W-:Y:S01]  /*5b850*/  STL.64 [R1+0x3c0], R36 ;  /* 0x0003c02401007387 */ /* 0x000fe20000100a00 */
[----:B------:R-:W-:-:S03]  /*5b860*/  IMAD.MOV.U32 R136, RZ, RZ, R9 ;  /* 0x000000ffff887224 */ /* 0x000fc600078e0009 */
[----:B------:R-:W-:Y:S01]  /*5b870*/  STL.64 [R1+0x2ed8], R36 ;  /* 0x002ed82401007387 */ /* 0x000fe20000100a00 */
[----:B------:R-:W-:-:S03]  /*5b880*/  IMAD.MOV.U32 R34, RZ, RZ, R11 ;  /* 0x000000ffff227224 */ /* 0x000fc600078e000b */
[----:B------:R-:W-:Y:S04]  /*5b890*/  STL.64 [R1+0x2ee8], R136 ;  /* 0x002ee88801007387 */ /* 0x000fe80000100a00 */
[----:B------:R-:W3:Y:S04]  /*5b8a0*/  LDL.LU R21, [R1+0x410] ;  /* 0x0004100001157983 */ /* 0x000ee80000300800 */
[----:B------:R-:W3:Y:S04]  /*5b8b0*/  LDL.LU R15, [R1+0x20b8] ;  /* 0x0020b800010f7983 */ /* 0x000ee80000300800 */
[----:B------:R-:W3:Y:S04]  /*5b8c0*/  LDL.LU R14, [R1+0x414] ;  /* 0x00041400010e7983 */ /* 0x000ee80000300800 */
[----:B------:R-:W3:Y:S04]  /*5b8d0*/  LDL.LU R11, [R1+0x20bc] ;  /* 0x0020bc00010b7983 */ /* 0x000ee80000300800 */
[----:B------:R-:W3:Y:S04]  /*5b8e0*/  LDL.LU R10, [R1+0x20b4] ;  /* 0x0020b400010a7983 */ /* 0x000ee80000300800 */
[----:B------:R-:W3:Y:S01]  /*5b8f0*/  LDL.LU R9, [R1+0x20c0] ;  /* 0x0020c00001097983 */ /* 0x000ee20000300800 */
[----:B------:R-:W-:-:S03]  /*5b900*/  IMAD.MOV.U32 R13, RZ, RZ, R8 ;  /* 0x000000ffff0d7224 */ /* 0x000fc600078e0008 */
[----:B------:R-:W3:Y:S01]  /*5b910*/  LDL.LU R8, [R1+0x420] ;  /* 0x0004200001087983 */ /* 0x000ee20000300800 */
[----:B------:R-:W-:Y:S02]  /*5b920*/  IMAD.MOV.U32 R35, RZ, RZ, R12 ;  /* 0x000000ffff237224 */ /* 0x000fe400078e000c */
[----:B------:R-:W-:Y:S02]  /*5b930*/  IMAD.MOV.U32 R12, RZ, RZ, R7 ;  /* 0x000000ffff0c7224 */ /* 0x000fe400078e0007 */
[----:B------:R-:W3:Y:S04]  /*5b940*/  LDL.LU R7, [R1+0x20a8] ;  /* 0x0020a80001077983 */ /* 0x000ee80000300800 */
[----:B------:R-:W-:Y:S04]  /*5b950*/  STL.64 [R1+0x3c8], R34 ;  /* 0x0003c82201007387 */ /* 0x000fe80000100a00 */
[----:B------:R-:W-:Y:S04]  /*5b960*/  STL [R1+0x2f00], R34 ;  /* 0x002f002201007387 */ /* 0x000fe80000100800 */
[----:B------:R-:W-:Y:S01]  /*5b970*/  STL [R1+0x2ef0], R35 ;  /* 0x002ef02301007387 */ /* 0x000fe20000100800 */
[----:B------:R-:W-:-:S02]  /*5b980*/  IMAD.MOV.U32 R83, RZ, RZ, R17 ;  /* 0x000000ffff537224 */ /* 0x000fc400078e0011 */
[----:B------:R-:W-:-:S05]  /*5b990*/  IMAD.MOV.U32 R82, RZ, RZ, R16 ;  /* 0x000000ffff527224 */ /* 0x000fca00078e0010 */
[----:B------:R-:W-:Y:S04]  /*5b9a0*/  STL.64 [R1+0x2ef8], R82 ;  /* 0x002ef85201007387 */ /* 0x000fe80000100a00 */
[----:B------:R-:W-:Y:S01]  /*5b9b0*/  STL.64 [R1+0x3e0], R12 ;  /* 0x0003e00c01007387 */ /* 0x000fe20000100a00 */
[----:B----4-:R-:W-:-:S03]  /*5b9c0*/  IMAD.MOV.U32 R85, RZ, RZ, R6 ;  /* 0x000000ffff557224 */ /* 0x010fc600078e0006 */
[----:B------:R0:W-:Y:S04]  /*5b9d0*/  STL.64 [R1+0x2f08], R12 ;  /* 0x002f080c01007387 */ /* 0x0001e80000100a00 */
[----:B------:R-:W4:Y:S01]  /*5b9e0*/  LDL.LU R6, [R1+0x20a4] ;  /* 0x0020a40001067983 */ /* 0x000f220000300800 */
[----:B--2---:R-:W-:-:S03]  /*5b9f0*/  IMAD.MOV.U32 R84, RZ, RZ, R0 ;  /* 0x000000ffff547224 */ /* 0x004fc600078e0000 */
[----:B------:R-:W2:Y:S04]  /*5ba00*/  LDL.LU R0, [R1+0x20ac] ;  /* 0x0020ac0001007983 */ /* 0x000ea80000300800 */
[----:B------:R-:W-:Y:S04]  /*5ba10*/  STL.64 [R1+0x2f10], R84 ;  /* 0x002f105401007387 */ /* 0x000fe80000100a00 */
[----:B------:R-:W2:Y:S04]  /*5ba20*/  LDL.LU R20, [R1+0x428] ;  /* 0x0004280001147983 */ /* 0x000ea80000300800 */
[----:B------:R-:W2:Y:S04]  /*5ba30*/  LDL.LU R19, [R1+0x20b0] ;  /* 0x0020b00001137983 */ /* 0x000ea80000300800 */
[----:B------:R-:W2:Y:S04]  /*5ba40*/  LDL.LU R18, [R1+0x440] ;  /* 0x0004400001127983 */ /* 0x000ea80000300800 */
[----:B------:R-:W2:Y:S04]  /*5ba50*/  LDL.LU R17, [R1+0x2098] ;  /* 0x0020980001117983 */ /* 0x000ea80000300800 */
[----:B------:R-:W2:Y:S04]  /*5ba60*/  LDL.LU R16, [R1+0x444] ;  /* 0x0004440001107983 */ /* 0x000ea80000300800 */
[----:B0-----:R-:W2:Y:S01]  /*5ba70*/  LDL.LU R13, [R1+0x209c] ;  /* 0x00209c00010d7983 */ /* 0x001ea20000300800 */
[----:B---3--:R-:W-:-:S03]  /*5ba80*/  IMAD.MOV.U32 R39, RZ, RZ, R5 ;  /* 0x000000ffff277224 */ /* 0x008fc600078e0005 */
[----:B------:R-:W3:Y:S01]  /*5ba90*/  LDL.LU R5, [R1+0x2094] ;  /* 0x0020940001057983 */ /* 0x000ee20000300800 */
[----:B------:R-:W-:-:S03]  /*5baa0*/  IMAD.MOV.U32 R38, RZ, RZ, R4 ;  /* 0x000000ffff267224 */ /* 0x000fc600078e0004 */
[----:B------:R-:W3:Y:S04]  /*5bab0*/  LDL.LU R4, [R1+0x20a0] ;  /* 0x0020a00001047983 */ /* 0x000ee80000300800 */
[----:B------:R-:W-:Y:S04]  /*5bac0*/  STL.64 [R1+0x3f0], R2 ;  /* 0x0003f00201007387 */ /* 0x000fe80000100a00 */
[----:B------:R-:W-:Y:S04]  /*5bad0*/  STL [R1+0x2f28], R2 ;  /* 0x002f280201007387 */ /* 0x000fe80000100800 */
[----:B------:R-:W-:Y:S01]  /*5bae0*/  STL [R1+0x2f18], R3 ;  /* 0x002f180301007387 */ /* 0x000fe20000100800 */
[----:B------:R-:W-:-:S02]  /*5baf0*/  IMAD.MOV.U32 R87, RZ, RZ, R21 ;  /* 0x000000ffff577224 */ /* 0x000fc400078e0015 */
[----:B------:R-:W-:-:S05]  /*5bb00*/  IMAD.MOV.U32 R86, RZ, RZ, R15 ;  /* 0x000000ffff567224 */ /* 0x000fca00078e000f */
[----:B------:R-:W-:Y:S01]  /*5bb10*/  STL.64 [R1+0x2f20], R86 ;  /* 0x002f205601007387 */ /* 0x000fe20000100a00 */
[----:B------:R-:W-:-:S03]  /*5bb20*/  IMAD.MOV.U32 R15, RZ, RZ, R14 ;  /* 0x000000ffff0f7224 */ /* 0x000fc600078e000e */
[----:B------:R-:W-:Y:S01]  /*5bb30*/  STL.64 [R1+0x3f8], R38 ;  /* 0x0003f82601007387 */ /* 0x000fe20000100a00 */
[----:B------:R-:W-:-:S03]  /*5bb40*/  IMAD.MOV.U32 R89, RZ, RZ, R10 ;  /* 0x000000ffff597224 */ /* 0x000fc600078e000a */
[----:B------:R-:W-:Y:S01]  /*5bb50*/  STL.64 [R1+0x2f30], R38 ;  /* 0x002f302601007387 */ /* 0x000fe20000100a00 */
[----:B------:R-:W-:-:S03]  /*5bb60*/  IMAD.MOV.U32 R88, RZ, RZ, R9 ;  /* 0x000000ffff587224 */ /* 0x000fc600078e0009 */
[----:B------:R-:W-:Y:S01]  /*5bb70*/  STL [R1+0x2f38], R89 ;  /* 0x002f385901007387 */ /* 0x000fe20000100800 */
[----:B------:R-:W-:-:S03]  /*5bb80*/  IMAD.MOV.U32 R14, RZ, RZ, R11 ;  /* 0x000000ffff0e7224 */ /* 0x000fc600078e000b */
[----:B------:R-:W-:Y:S04]  /*5bb90*/  STL [R1+0x2f48], R88 ;  /* 0x002f485801007387 */ /* 0x000fe80000100800 */
[----:B------:R-:W3:Y:S04]  /*5bba0*/  LDL.LU R12, [R1+0x450] ;  /* 0x00045000010c7983 */ /* 0x000ee80000300800 */
[----:B------:R-:W3:Y:S01]  /*5bbb0*/  LDL.LU R11, [R1+0x2088] ;  /* 0x00208800010b7983 */ /* 0x000ee20000300800 */
[----:B------:R-:W-:-:S03]  /*5bbc0*/  IMAD.MOV.U32 R143, RZ, RZ, R8 ;  /* 0x000000ffff8f7224 */ /* 0x000fc600078e0008 */
[----:B------:R-:W3:Y:S04]  /*5bbd0*/  LDL.LU R10, [R1+0x2084] ;  /* 0x00208400010a7983 */ /* 0x000ee80000300800 */
[----:B------:R-:W3:Y:S04]  /*5bbe0*/  LDL.LU R9, [R1+0x208c] ;  /* 0x00208c0001097983 */ /* 0x000ee80000300800 */
[----:B------:R-:W3:Y:S01]  /*5bbf0*/  LDL.LU R8, [R1+0x458] ;  /* 0x0004580001087983 */ /* 0x000ee20000300800 */
[----:B------:R-:W-:-:S03]  /*5bc00*/  IMAD.MOV.U32 R142, RZ, RZ, R7 ;  /* 0x000000ffff8e7224 */ /* 0x000fc600078e0007 */
[----:B------:R-:W3:Y:S04]  /*5bc10*/  LDL.LU R7, [R1+0x2090] ;  /* 0x0020900001077983 */ /* 0x000ee80000300800 */
[----:B------:R-:W-:Y:S04]  /*5bc20*/  STL.64 [R1+0x410], R14 ;  /* 0x0004100e01007387 */ /* 0x000fe80000100a00 */
[----:B------:R0:W-:Y:S01]  /*5bc30*/  STL.64 [R1+0x2f40], R14 ;  /* 0x002f400e01007387 */ /* 0x0001e20000100a00 */
[----:B----4-:R-:W-:-:S03]  /*5bc40*/  IMAD.MOV.U32 R165, RZ, RZ, R6 ;  /* 0x000000ffffa57224 */ /* 0x010fc600078e0006 */
[----:B------:R-:W4:Y:S01]  /*5bc50*/  LDL.LU R6, [R1+0x470] ;  /* 0x0004700001067983 */ /* 0x000f220000300800 */
[----:B--2---:R-:W-:-:S03]  /*5bc60*/  IMAD.MOV.U32 R164, RZ, RZ, R0 ;  /* 0x000000ffffa47224 */ /* 0x004fc600078e0000 */
[----:B------:R-:W2:Y:S04]  /*5bc70*/  LDL.LU R0, [R1+0x2078] ;  /* 0x0020780001007983 */ /* 0x000ea80000300800 */
[----:B------:R-:W-:Y:S01]  /*5bc80*/  STL.64 [R1+0x2f50], R164 ;  /* 0x002f50a401007387 */ /* 0x000fe20000100a00 */
[----:B------:R-:W-:-:S03]  /*5bc90*/  IMAD.MOV.U32 R41, RZ, RZ, R20 ;  /* 0x000000ffff297224 */ /* 0x000fc600078e0014 */
[----:B------:R-:W-:Y:S01]  /*5bca0*/  STL.64 [R1+0x420], R142 ;  /* 0x0004208e01007387 */ /* 0x000fe20000100a00 */
[----:B------:R-:W-:-:S03]  /*5bcb0*/  IMAD.MOV.U32 R40, RZ, RZ, R19 ;  /* 0x000000ffff287224 */ /* 0x000fc600078e0013 */
[----:B------:R-:W-:Y:S04]  /*5bcc0*/  STL [R1+0x2f68], R142 ;  /* 0x002f688e01007387 */ /* 0x000fe80000100800 */
[----:B------:R-:W-:Y:S04]  /*5bcd0*/  STL [R1+0x2f58], R143 ;  /* 0x002f588f01007387 */ /* 0x000fe80000100800 */
[----:B------:R-:W-:Y:S01]  /*5bce0*/  STL.64 [R1+0x428], R40 ;  /* 0x0004282801007387 */ /* 0x000fe20000100a00 */
[----:B------:R-:W-:-:S03]  /*5bcf0*/  IMAD.MOV.U32 R105, RZ, RZ, R16 ;  /* 0x000000ffff697224 */ /* 0x000fc600078e0010 */
[----:B------:R-:W-:Y:S04]  /*5bd00*/  STL.64 [R1+0x2f60], R40 ;  /* 0x002f602801007387 */ /* 0x000fe80000100a00 */
[----:B------:R-:W2:Y:S04]  /*5bd10*/  LDL.LU R16, [R1+0x474] ;  /* 0x0004740001107983 */ /* 0x000ea80000300800 */
[----:B0-----:R-:W2:Y:S01]  /*5bd20*/  LDL.LU R15, [R1+0x207c] ;  /* 0x00207c00010f7983 */ /* 0x001ea20000300800 */
[----:B------:R-:W-:Y:S02]  /*5bd30*/  IMAD.MOV.U32 R96, RZ, RZ, R17 ;  /* 0x000000ffff607224 */ /* 0x000fe400078e0011 */
[----:B------:R-:W-:-:S02]  /*5bd40*/  IMAD.MOV.U32 R97, RZ, RZ, R18 ;  /* 0x000000ffff617224 */ /* 0x000fc400078e0012 */
[----:B------:R-:W-:Y:S02]  /*5bd50*/  IMAD.MOV.U32 R104, RZ, RZ, R13 ;  /* 0x000000ffff687224 */ /* 0x000fe400078e000d */
[----:B---3--:R-:W-:Y:S02]  /*5bd60*/  IMAD.MOV.U32 R161, RZ, RZ, R5 ;  /* 0x000000ffffa17224 */ /* 0x008fe400078e0005 */
[----:B------:R-:W3:Y:S01]  /*5bd70*/  LDL.LU R5, [R1+0x2074] ;  /* 0x0020740001057983 */ /* 0x000ee20000300800 */
[----:B------:R-:W-:-:S03]  /*5bd80*/  IMAD.MOV.U32 R160, RZ, RZ, R4 ;  /* 0x000000ffffa07224 */ /* 0x000fc600078e0004 */
[----:B------:R-:W3:Y:S04]  /*5bd90*/  LDL.LU R4, [R1+0x2080] ;  /* 0x0020800001047983 */ /* 0x000ee80000300800 */
[----:B------:R-:W3:Y:S04]  /*5bda0*/  LDL.LU R14, [R1+0x480] ;  /* 0x00048000010e7983 */ /* 0x000ee80000300800 */
[----:B------:R-:W3:Y:S04]  /*5bdb0*/  LDL.LU R13, [R1+0x2068] ;  /* 0x00206800010d7983 */ /* 0x000ee80000300800 */
[----:B------:R-:W3:Y:S04]  /*5bdc0*/  LDL.LU R3, [R1+0x2064] ;  /* 0x0020640001037983 */ /* 0x000ee80000300800 */
[----:B------:R-:W3:Y:S04]  /*5bdd0*/  LDL.LU R2, [R1+0x206c] ;  /* 0x00206c0001027983 */ /* 0x000ee80000300800 */
[----:B------:R-:W-:Y:S04]  /*5bde0*/  STL.64 [R1], R96 ;  /* 0x0000006001007387 */ /* 0x000fe80000100a00 */
[----:B------:R-:W-:Y:S04]  /*5bdf0*/  STL.64 [R1+0x2f70], R96 ;  /* 0x002f706001007387 */ /* 0x000fe80000100a00 */
[----:B------:R-:W-:Y:S04]  /*5be00*/  STL.64 [R1+0x440], R104 ;  /* 0x0004406801007387 */ /* 0x000fe80000100a00 */
[----:B------:R-:W-:Y:S04]  /*5be10*/  STL [R1+0x2f88], R104 ;  /* 0x002f886801007387 */ /* 0x000fe80000100800 */
[----:B------:R-:W-:Y:S04]  /*5be20*/  STL [R1+0x2f78], R105 ;  /* 0x002f786901007387 */ /* 0x000fe80000100800 */
[----:B------:R-:W-:Y:S04]  /*5be30*/  STL.64 [R1+0x8], R160 ;  /* 0x000008a001007387 */ /* 0x000fe80000100a00 */
[----:B------:R-:W-:Y:S01]  /*5be40*/  STL.64 [R1+0x2f80], R160 ;  /* 0x002f80a001007387 */ /* 0x000fe20000100a00 */
[----:B------:R-:W-:-:S02]  /*5be50*/  IMAD.MOV.U32 R91, RZ, RZ, R12 ;  /* 0x000000ffff5b7224 */ /* 0x000fc400078e000c */
[----:B------:R-:W-:-:S05]  /*5be60*/  IMAD.MOV.U32 R90, RZ, RZ, R11 ;  /* 0x000000ffff5a7224 */ /* 0x000fca00078e000b */
[----:B------:R-:W-:Y:S04]  /*5be70*/  STL.64 [R1+0x450], R90 ;  /* 0x0004505a01007387 */ /* 0x000fe80000100a00 */
[----:B------:R-:W-:Y:S04]  /*5be80*/  STL.64 [R1+0x2f90], R90 ;  /* 0x002f905a01007387 */ /* 0x000fe80000100a00 */
[----:B------:R-:W3:Y:S04]  /*5be90*/  LDL.LU R12, [R1+0x488] ;  /* 0x00048800010c7983 */ /* 0x000ee80000300800 */
[----:B------:R-:W3:Y:S01]  /*5bea0*/  LDL.LU R11, [R1+0x2070] ;  /* 0x00207000010b7983 */ /* 0x000ee20000300800 */
[----:B------:R-:W-:-:S02]  /*5beb0*/  IMAD.MOV.U32 R113, RZ, RZ, R10 ;  /* 0x000000ffff717224 */ /* 0x000fc400078e000a */
[----:B------:R-:W-:Y:S01]  /*5bec0*/  IMAD.MOV.U32 R112, RZ, RZ, R9 ;  /* 0x000000ffff707224 */ /* 0x000fe200078e0009 */
[----:B------:R-:W3:Y:S01]  /*5bed0*/  LDL.LU R10, [R1+0x4a0] ;  /* 0x0004a000010a7983 */ /* 0x000ee20000300800 */
[----:B------:R-:W-:-:S03]  /*5bee0*/  IMAD.MOV.U32 R43, RZ, RZ, R8 ;  /* 0x000000ffff2b7224 */ /* 0x000fc600078e0008 */
[----:B------:R-:W3:Y:S04]  /*5bef0*/  LDL.LU R9, [R1+0x2058] ;  /* 0x0020580001097983 */ /* 0x000ee80000300800 */
[----:B------:R-:W3:Y:S01]  /*5bf00*/  LDL.LU R8, [R1+0x4a4] ;  /* 0x0004a40001087983 */ /* 0x000ee20000300800 */
[----:B------:R-:W-:-:S03]  /*5bf10*/  IMAD.MOV.U32 R42, RZ, RZ, R7 ;  /* 0x000000ffff2a7224 */ /* 0x000fc600078e0007 */
[----:B------:R-:W3:Y:S01]  /*5bf20*/  LDL.LU R7, [R1+0x205c] ;  /* 0x00205c0001077983 */ /* 0x000ee20000300800 */
[----:B----4-:R-:W-:-:S03]  /*5bf30*/  IMAD.MOV.U32 R107, RZ, RZ, R6 ;  /* 0x000000ffff6b7224 */ /* 0x010fc600078e0006 */
[----:B------:R-:W4:Y:S01]  /*5bf40*/  LDL.LU R6, [R1+0x2054] ;  /* 0x0020540001067983 */ /* 0x000f220000300800 */
[----:B--2---:R-:W-:-:S03]  /*5bf50*/  IMAD.MOV.U32 R106, RZ, RZ, R0 ;  /* 0x000000ffff6a7224 */ /* 0x004fc600078e0000 */
[----:B------:R-:W2:Y:S04]  /*5bf60*/  LDL.LU R0, [R1+0x2060] ;  /* 0x0020600001007983 */ /* 0x000ea80000300800 */
[----:B------:R-:W-:Y:S04]  /*5bf70*/  STL.64 [R1+0x10], R112 ;  /* 0x0000107001007387 */ /* 0x000fe80000100a00 */
[----:B------:R-:W-:Y:S04]  /*5bf80*/  STL [R1+0x2fa8], R112 ;  /* 0x002fa87001007387 */ /* 0x000fe80000100800 */
[----:B------:R-:W-:Y:S04]  /*5bf90*/  STL [R1+0x2f98], R113 ;  /* 0x002f987101007387 */ /* 0x000fe80000100800 */
[----:B------:R-:W-:Y:S04]  /*5bfa0*/  STL.64 [R1+0x458], R42 ;  /* 0x0004582a01007387 */ /* 0x000fe80000100a00 */
[----:B------:R-:W-:Y:S01]  /*5bfb0*/  STL.64 [R1+0x2fa0], R42 ;  /* 0x002fa02a01007387 */ /* 0x000fe20000100a00 */
[----:B------:R-:W-:-:S03]  /*5bfc0*/  IMAD.MOV.U32 R47, RZ, RZ, R16 ;  /* 0x000000ffff2f7224 */ /* 0x000fc600078e0010 */
[----:B------:R-:W-:Y:S01]  /*5bfd0*/  STL.64 [R1+0x18], R106 ;  /* 0x0000186a01007387 */ /* 0x000fe20000100a00 */
[----:B------:R-:W-:-:S03]  /*5bfe0*/  IMAD.MOV.U32 R46, RZ, RZ, R15 ;  /* 0x000000ffff2e7224 */ /* 0x000fc600078e000f */
[----:B------:R-:W-:Y:S04]  /*5bff0*/  STL.64 [R1+0x2fb0], R106 ;  /* 0x002fb06a01007387 */ /* 0x000fe80000100a00 */
[----:B------:R-:W-:Y:S04]  /*5c000*/  STL.64 [R1+0x470], R46 ;  /* 0x0004702e01007387 */ /* 0x000fe80000100a00 */
[----:B------:R-:W-:Y:S04]  /*5c010*/  STL [R1+0x2fc8], R46 ;  /* 0x002fc82e01007387 */ /* 0x000fe80000100800 */
[----:B------:R-:W-:Y:S04]  /*5c020*/  STL [R1+0x2fb8], R47 ;  /* 0x002fb82f01007387 */ /* 0x000fe80000100800 */
[----:B------:R-:W2:Y:S04]  /*5c030*/  LDL.LU R18, [R1+0x4b0] ;  /* 0x0004b00001127983 */ /* 0x000ea80000300800 */
[----:B------:R-:W2:Y:S04]  /*5c040*/  LDL.LU R17, [R1+0x2048] ;  /* 0x0020480001117983 */ /* 0x000ea80000300800 */
[----:B------:R-:W2:Y:S04]  /*5c050*/  LDL.LU R16, [R1+0x2044] ;  /* 0x0020440001107983 */ /* 0x000ea80000300800 */
[----:B------:R-:W2:Y:S01]  /*5c060*/  LDL.LU R15, [R1+0x204c] ;  /* 0x00204c00010f7983 */ /* 0x000ea20000300800 */
[----:B---3--:R-:W-:-:S03]  /*5c070*/  IMAD.MOV.U32 R49, RZ, RZ, R14 ;  /* 0x000000ffff317224 */ /* 0x008fc600078e000e */
[----:B------:R-:W3:Y:S01]  /*5c080*/  LDL.LU R14, [R1+0x4b8] ;  /* 0x0004b800010e7983 */ /* 0x000ee20000300800 */
[----:B------:R-:W-:-:S03]  /*5c090*/  IMAD.MOV.U32 R48, RZ, RZ, R13 ;  /* 0x000000ffff307224 */ /* 0x000fc600078e000d */
[----:B------:R-:W3:Y:S01]  /*5c0a0*/  LDL.LU R13, [R1+0x2050] ;  /* 0x00205000010d7983 */ /* 0x000ee20000300800 */
[----:B------:R-:W-:-:S03]  /*5c0b0*/  IMAD.MOV.U32 R145, RZ, RZ, R3 ;  /* 0x000000ffff917224 */ /* 0x000fc600078e0003 */
[----:B------:R-:W3:Y:S01]  /*5c0c0*/  LDL.LU R3, [R1+0x4d0] ;  /* 0x0004d00001037983 */ /* 0x000ee20000300800 */
[----:B------:R-:W-:-:S03]  /*5c0d0*/  IMAD.MOV.U32 R144, RZ, RZ, R2 ;  /* 0x000000ffff907224 */ /* 0x000fc600078e0002 */
[----:B------:R-:W3:Y:S04]  /*5c0e0*/  LDL.LU R2, [R1+0x2038] ;  /* 0x0020380001027983 */ /* 0x000ee80000300800 */
[----:B------:R-:W-:Y:S04]  /*5c0f0*/  STL.64 [R1+0x20], R4 ;  /* 0x0000200401007387 */ /* 0x000fe80000100a00 */
[----:B------:R0:W-:Y:S04]  /*5c100*/  STL.64 [R1+0x2fc0], R4 ;  /* 0x002fc00401007387 */ /* 0x0001e80000100a00 */
[----:B------:R-:W-:Y:S04]  /*5c110*/  STL.64 [R1+0x480], R48 ;  /* 0x0004803001007387 */ /* 0x000fe80000100a00 */
[----:B------:R-:W-:Y:S04]  /*5c120*/  STL.64 [R1+0x2fd0], R48 ;  /* 0x002fd03001007387 */ /* 0x000fe80000100a00 */
[----:B------:R-:W-:Y:S04]  /*5c130*/  STL.64 [R1+0x28], R144 ;  /* 0x0000289001007387 */ /* 0x000fe80000100a00 */
[----:B------:R-:W-:Y:S04]  /*5c140*/  STL [R1+0x2fe8], R144 ;  /* 0x002fe89001007387 */ /* 0x000fe80000100800 */
[----:B------:R-:W-:Y:S01]  /*5c150*/  STL [R1+0x2fd8], R145 ;  /* 0x002fd89101007387 */ /* 0x000fe20000100800 */
        /* <DEDUP_REMOVED lines=12> */
[----:B------:R-:W-:Y:S02]  /*5c220*/  IMAD.MOV.U32 R116, RZ, RZ, R7 ;  /* 0x000000ffff747224 */ /* 0x000fe400078e0007 */
[----:B----4-:R-:W-:Y:S01]  /*5c230*/  IMAD.MOV.U32 R141, RZ, RZ, R6 ;  /* 0x000000ffff8d7224 */ /* 0x010fe200078e0006 */
[----:B------:R-:W4:Y:S04]  /*5c240*/  LDL.LU R7, [R1+0x2028] ;  /* 0x0020280001077983 */ /* 0x000f280000300800 */
[----:B------:R-:W4:Y:S01]  /*5c250*/  LDL.LU R6, [R1+0x2024] ;  /* 0x0020240001067983 */ /* 0x000f220000300800 */
[----:B--2---:R-:W-:-:S03]  /*5c260*/  IMAD.MOV.U32 R140, RZ, RZ, R0 ;  /* 0x000000ffff8c7224 */ /* 0x004fc600078e0000 */
[----:B------:R-:W2:Y:S04]  /*5c270*/  LDL.LU R0, [R1+0x202c] ;  /* 0x00202c0001007983 */ /* 0x000ea80000300800 */
[----:B------:R-:W-:Y:S04]  /*5c280*/  STL.64 [R1+0x30], R114 ;  /* 0x0000307201007387 */ /* 0x000fe80000100a00 */
[----:B------:R-:W-:Y:S04]  /*5c290*/  STL.64 [R1+0x2ff0], R114 ;  /* 0x002ff07201007387 */ /* 0x000fe80000100a00 */
[----:B------:R-:W-:Y:S04]  /*5c2a0*/  STL.64 [R1+0x4a0], R116 ;  /* 0x0004a07401007387 */ /* 0x000fe80000100a00 */
[----:B------:R-:W-:Y:S04]  /*5c2b0*/  STL [R1+0x3008], R116 ;  /* 0x0030087401007387 */ /* 0x000fe80000100800 */
[----:B------:R-:W-:Y:S04]  /*5c2c0*/  STL [R1+0x2ff8], R117 ;  /* 0x002ff87501007387 */ /* 0x000fe80000100800 */
[----:B------:R-:W-:Y:S04]  /*5c2d0*/  STL.64 [R1+0x38], R140 ;  /* 0x0000388c01007387 */ /* 0x000fe80000100a00 */
[----:B------:R-:W-:Y:S01]  /*5c2e0*/  STL.64 [R1+0x3000], R140 ;  /* 0x0030008c01007387 */ /* 0x000fe20000100a00 */
[----:B------:R-:W-:-:S02]  /*5c2f0*/  IMAD.MOV.U32 R101, RZ, RZ, R18 ;  /* 0x000000ffff657224 */ /* 0x000fc400078e0012 */
[----:B------:R-:W-:Y:S02]  /*5c300*/  IMAD.MOV.U32 R100, RZ, RZ, R17 ;  /* 0x000000ffff647224 */ /* 0x000fe400078e0011 */
[----:B------:R-:W-:-:S03]  /*5c310*/  IMAD.MOV.U32 R53, RZ, RZ, R16 ;  /* 0x000000ffff357224 */ /* 0x000fc600078e0010 */
[----:B------:R-:W-:Y:S01]  /*5c320*/  STL.64 [R1+0x4b0], R100 ;  /* 0x0004b06401007387 */ /* 0x000fe20000100a00 */
[----:B------:R-:W-:-:S03]  /*5c330*/  IMAD.MOV.U32 R52, RZ, RZ, R15 ;  /* 0x000000ffff347224 */ /* 0x000fc600078e000f */
[----:B------:R-:W-:Y:S04]  /*5c340*/  STL.64 [R1+0x3010], R100 ;  /* 0x0030106401007387 */ /* 0x000fe80000100a00 */
[----:B------:R-:W2:Y:S04]  /*5c350*/  LDL.LU R16, [R1+0x4e8] ;  /* 0x0004e80001107983 */ /* 0x000ea80000300800 */
[----:B------:R-:W2:Y:S01]  /*5c360*/  LDL.LU R15, [R1+0x2030] ;  /* 0x00203000010f7983 */ /* 0x000ea20000300800 */
[----:B---3--:R-:W-:-:S03]  /*5c370*/  IMAD.MOV.U32 R55, RZ, RZ, R14 ;  /* 0x000000ffff377224 */ /* 0x008fc600078e000e */
[----:B------:R-:W3:Y:S01]  /*5c380*/  LDL.LU R14, [R1+0x500] ;  /* 0x00050000010e7983 */ /* 0x000ee20000300800 */
[----:B------:R-:W-:-:S03]  /*5c390*/  IMAD.MOV.U32 R54, RZ, RZ, R13 ;  /* 0x000000ffff367224 */ /* 0x000fc600078e000d */
[----:B------:R-:W3:Y:S01]  /*5c3a0*/  LDL.LU R13, [R1+0x2018] ;  /* 0x00201800010d7983 */ /* 0x000ee20000300800 */
[----:B------:R-:W-:-:S03]  /*5c3b0*/  IMAD.MOV.U32 R57, RZ, RZ, R3 ;  /* 0x000000ffff397224 */ /* 0x000fc600078e0003 */
[----:B0-----:R-:W3:Y:S01]  /*5c3c0*/  LDL.LU R5, [R1+0x504] ;  /* 0x0005040001057983 */ /* 0x001ee20000300800 */
[----:B------:R-:W-:-:S03]  /*5c3d0*/  IMAD.MOV.U32 R56, RZ, RZ, R2 ;  /* 0x000000ffff387224 */ /* 0x000fc600078e0002 */
[----:B------:R-:W3:Y:S04]  /*5c3e0*/  LDL.LU R4, [R1+0x201c] ;  /* 0x00201c0001047983 */ /* 0x000ee80000300800 */
[----:B------:R-:W3:Y:S04]  /*5c3f0*/  LDL.LU R3, [R1+0x2014] ;  /* 0x0020140001037983 */ /* 0x000ee80000300800 */
[----:B------:R-:W3:Y:S04]  /*5c400*/  LDL.LU R2, [R1+0x2020] ;  /* 0x0020200001027983 */ /* 0x000ee80000300800 */
[----:B------:R-:W-:Y:S04]  /*5c410*/  STL.64 [R1+0x40], R52 ;  /* 0x0000403401007387 */ /* 0x000fe80000100a00 */
[----:B------:R-:W-:Y:S04]  /*5c420*/  STL [R1+0x3028], R52 ;  /* 0x0030283401007387 */ /* 0x000fe80000100800 */
[----:B------:R-:W-:Y:S04]  /*5c430*/  STL [R1+0x3018], R53 ;  /* 0x0030183501007387 */ /* 0x000fe80000100800 */
[----:B------:R-:W-:Y:S04]  /*5c440*/  STL.64 [R1+0x4b8], R54 ;  /* 0x0004b83601007387 */ /* 0x000fe80000100a00 */
[----:B------:R-:W-:Y:S04]  /*5c450*/  STL.64 [R1+0x3020], R54 ;  /* 0x0030203601007387 */ /* 0x000fe80000100a00 */
[----:B------:R-:W-:Y:S04]  /*5c460*/  STL.64 [R1+0x50], R56 ;  /* 0x0000503801007387 */ /* 0x000fe80000100a00 */
[----:B------:R-:W-:Y:S01]  /*5c470*/  STL.64 [R1+0x3030], R56 ;  /* 0x0030303801007387 */ /* 0x000fe20000100a00 */
[----:B------:R-:W-:-:S02]  /*5c480*/  IMAD.MOV.U32 R153, RZ, RZ, R12 ;  /* 0x000000ffff997224 */ /* 0x000fc400078e000c */
[----:B------:R-:W-:-:S05]  /*5c490*/  IMAD.MOV.U32 R152, RZ, RZ, R11 ;  /* 0x000000ffff987224 */ /* 0x000fca00078e000b */
[----:B------:R-:W-:Y:S04]  /*5c4a0*/  STL.64 [R1+0x4d0], R152 ;  /* 0x0004d09801007387 */ /* 0x000fe80000100a00 */
[----:B------:R-:W-:Y:S04]  /*5c4b0*/  STL [R1+0x3048], R152 ;  /* 0x0030489801007387 */ /* 0x000fe80000100800 */
[----:B------:R-:W-:Y:S04]  /*5c4c0*/  STL [R1+0x3038], R153 ;  /* 0x0030389901007387 */ /* 0x000fe80000100800 */
        /* <DEDUP_REMOVED lines=8> */
[----:B----4-:R-:W-:Y:S02]  /*5c550*/  IMAD.MOV.U32 R60, RZ, RZ, R7 ;  /* 0x000000ffff3c7224 */ /* 0x010fe400078e0007 */
[----:B------:R-:W-:Y:S01]  /*5c560*/  IMAD.MOV.U32 R23, RZ, RZ, R6 ;  /* 0x000000ffff177224 */ /* 0x000fe200078e0006 */
[----:B------:R-:W4:Y:S01]  /*5c570*/  LDL.LU R7, [R1+0x2010] ;  /* 0x0020100001077983 */ /* 0x000f220000300800 */
[----:B--2---:R-:W-:-:S03]  /*5c580*/  IMAD.MOV.U32 R22, RZ, RZ, R0 ;  /* 0x000000ffff167224 */ /* 0x004fc600078e0000 */
[----:B------:R-:W2:Y:S04]  /*5c590*/  LDL.LU R6, [R1+0x530] ;  /* 0x0005300001067983 */ /* 0x000ea80000300800 */
[----:B------:R-:W2:Y:S04]  /*5c5a0*/  LDL.LU R0, [R1+0x1ff8] ;  /* 0x001ff80001007983 */ /* 0x000ea80000300800 */
[----:B------:R-:W-:Y:S04]  /*5c5b0*/  STL.64 [R1+0x58], R58 ;  /* 0x0000583a01007387 */ /* 0x000fe80000100a00 */
[----:B------:R-:W-:Y:S04]  /*5c5c0*/  STL.64 [R1+0x3040], R58 ;  /* 0x0030403a01007387 */ /* 0x000fe80000100a00 */
        /* <DEDUP_REMOVED lines=9> */
[----:B------:R-:W2:Y:S04]  /*5c660*/  LDL.LU R18, [R1+0x534] ;  /* 0x0005340001127983 */ /* 0x000ea80000300800 */
[----:B------:R-:W2:Y:S04]  /*5c670*/  LDL.LU R17, [R1+0x1ffc] ;  /* 0x001ffc0001117983 */ /* 0x000ea80000300800 */
[----:B------:R-:W2:Y:S04]  /*5c680*/  LDL.LU R16, [R1+0x1ff4] ;  /* 0x001ff40001107983 */ /* 0x000ea80000300800 */
[----:B------:R-:W2:Y:S01]  /*5c690*/  LDL.LU R15, [R1+0x2000] ;  /* 0x00200000010f7983 */ /* 0x000ea20000300800 */
[----:B---3--:R-:W-:-:S02]  /*5c6a0*/  IMAD.MOV.U32 R123, RZ, RZ, R14 ;  /* 0x000000ffff7b7224 */ /* 0x008fc400078e000e */
[----:B------:R-:W-:Y:S02]  /*5c6b0*/  IMAD.MOV.U32 R122, RZ, RZ, R13 ;  /* 0x000000ffff7a7224 */ /* 0x000fe400078e000d */
[----:B------:R-:W-:Y:S02]  /*5c6c0*/  IMAD.MOV.U32 R125, RZ, RZ, R5 ;  /* 0x000000ffff7d7224 */ /* 0x000fe400078e0005 */
        /* <DEDUP_REMOVED lines=8> */
[----:B------:R-:W-:Y:S04]  /*5c750*/  STL.64 [R1+0x3068], R122 ;  /* 0x0030687a01007387 */ /* 0x000fe80000100a00 */
        /* <DEDUP_REMOVED lines=11> */
[----:B------:R-:W-:-:S03]  /*5c810*/  IMAD.MOV.U32 R65, RZ, RZ, R10 ;  /* 0x000000ffff417224 */ /* 0x000fc600078e000a */
[----:B------:R-:W3:Y:S01]  /*5c820*/  LDL.LU R12, [R1+0x560] ;  /* 0x00056000010c7983 */ /* 0x000ee20000300800 */
[----:B------:R-:W-:-:S03]  /*5c830*/  IMAD.MOV.U32 R64, RZ, RZ, R9 ;  /* 0x000000ffff407224 */ /* 0x000fc600078e0009 */
[----:B------:R-:W3:Y:S01]  /*5c840*/  LDL.LU R11, [R1+0x1fd8] ;  /* 0x001fd800010b7983 */ /* 0x000ee20000300800 */
[----:B------:R-:W-:-:S03]  /*5c850*/  IMAD.MOV.U32 R67, RZ, RZ, R8 ;  /* 0x000000ffff437224 */ /* 0x000fc600078e0008 */
[----:B------:R-:W3:Y:S04]  /*5c860*/  LDL.LU R10, [R1+0x564] ;  /* 0x00056400010a7983 */ /* 0x000ee80000300800 */
[----:B------:R-:W3:Y:S04]  /*5c870*/  LDL.LU R9, [R1+0x1fdc] ;  /* 0x001fdc0001097983 */ /* 0x000ee80000300800 */
[----:B------:R-:W3:Y:S01]  /*5c880*/  LDL.LU R8, [R1+0x1fd4] ;  /* 0x001fd40001087983 */ /* 0x000ee20000300800 */
[----:B----4-:R-:W-:Y:S02]  /*5c890*/  IMAD.MOV.U32 R66, RZ, RZ, R7 ;  /* 0x000000ffff427224 */ /* 0x010fe400078e0007 */
[----:B--2---:R-:W-:-:S02]  /*5c8a0*/  IMAD.MOV.U32 R7, RZ, RZ, R6 ;  /* 0x000000ffff077224 */ /* 0x004fc400078e0006 */
[----:B------:R-:W-:Y:S02]  /*5c8b0*/  IMAD.MOV.U32 R6, RZ, RZ, R0 ;  /* 0x000000ffff067224 */ /* 0x000fe400078e0000 */
[----:B------:R-:W2:Y:S04]  /*5c8c0*/  LDL.LU R0, [R1+0x1fe0] ;  /* 0x001fe00001007983 */ /* 0x000ea80000300800 */
[----:B------:R-:W-:Y:S04]  /*5c8d0*/  STL.64 [R1+0x78], R64 ;  /* 0x0000784001007387 */ /* 0x000fe80000100a00 */
[----:B------:R-:W-:Y:S04]  /*5c8e0*/  STL.64 [R1+0x3098], R64 ;  /* 0x0030984001007387 */ /* 0x000fe80000100a00 */
[----:B------:R-:W-:Y:S04]  /*5c8f0*/  STL.64 [R1+0x518], R66 ;  /* 0x0005184201007387 */ /* 0x000fe80000100a00 */
[----:B------:R-:W-:Y:S04]  /*5c900*/  STL [R1+0x30b0], R66 ;  /* 0x0030b04201007387 */ /* 0x000fe80000100800 */
[----:B------:R-:W-:Y:S04]  /*5c910*/  STL [R1+0x30a0], R67 ;  /* 0x0030a04301007387 */ /* 0x000fe80000100800 */
[----:B------:R-:W-:Y:S04]  /*5c920*/  STL.64 [R1+0x80], R6 ;  /* 0x0000800601007387 */ /* 0x000fe80000100a00 */
[----:B------:R0:W-:Y:S01]  /*5c930*/  STL.64 [R1+0x30a8], R6 ;  /* 0x0030a80601007387 */ /* 0x0001e20000100a00 */
[----:B------:R-:W-:-:S02]  /*5c940*/  IMAD.MOV.U32 R69, RZ, RZ, R18 ;  /* 0x000000ffff457224 */ /* 0x000fc400078e0012 */
[----:B------:R-:W-:Y:S02]  /*5c950*/  IMAD.MOV.U32 R68, RZ, RZ, R17 ;  /* 0x000000ffff447224 */ /* 0x000fe400078e0011 */
[----:B------:R-:W-:-:S03]  /*5c960*/  IMAD.MOV.U32 R71, RZ, RZ, R16 ;  /* 0x000000ffff477224 */ /* 0x000fc600078e0010 */
[----:B------:R-:W-:Y:S01]  /*5c970*/  STL.64 [R1+0x530], R68 ;  /* 0x0005304401007387 */ /* 0x000fe20000100a00 */
[----:B------:R-:W-:-:S03]  /*5c980*/  IMAD.MOV.U32 R70, RZ, RZ, R15 ;  /* 0x000000ffff467224 */ /* 0x000fc600078e000f */
[----:B------:R-:W-:Y:S04]  /*5c990*/  STL.64 [R1+0x30b8], R68 ;  /* 0x0030b84401007387 */ /* 0x000fe80000100a00 */
[----:B------:R-:W4:Y:S04]  /*5c9a0*/  LDL.LU R16, [R1+0x570] ;  /* 0x0005700001107983 */ /* 0x000f280000300800 */
[----:B------:R-:W4:Y:S04]  /*5c9b0*/  LDL.LU R15, [R1+0x1fc8] ;  /* 0x001fc800010f7983 */ /* 0x000f280000300800 */
[----:B0-----:R-:W4:Y:S04]  /*5c9c0*/  LDL.LU R7, [R1+0x1fc4] ;  /* 0x001fc40001077983 */ /* 0x001f280000300800 */
[----:B------:R-:W4:Y:S01]  /*5c9d0*/  LDL.LU R6, [R1+0x1fcc] ;  /* 0x001fcc0001067983 */ /* 0x000f220000300800 */
        /* <DEDUP_REMOVED lines=9> */
[----:B------:R-:W-:Y:S04]  /*5ca70*/  STL [R1+0x30d0], R70 ;  /* 0x0030d04601007387 */ /* 0x000fe80000100800 */
[----:B------:R-:W-:Y:S04]  /*5ca80*/  STL [R1+0x30c0], R71 ;  /* 0x0030c04701007387 */ /* 0x000fe80000100800 */
[----:B------:R-:W-:Y:S04]  /*5ca90*/  STL.64 [R1+0x540], R18 ;  /* 0x0005401201007387 */ /* 0x000fe80000100a00 */
[----:B------:R0:W-:Y:S04]  /*5caa0*/  STL.64 [R1+0x30c8], R18 ;  /* 0x0030c81201007387 */ /* 0x0001e80000100a00 */
[----:B------:R-:W-:Y:S04]  /*5cab0*/  STL.64 [R1+0x90], R26 ;  /* 0x0000901a01007387 */ /* 0x000fe80000100a00 */
[----:B------:R-:W-:Y:S01]  /*5cac0*/  STL.64 [R1+0x30d8], R26 ;  /* 0x0030d81a01007387 */ /* 0x000fe20000100a00 */
[----:B------:R-:W-:-:S02]  /*5cad0*/  IMAD.MOV.U32 R45, RZ, RZ, R14 ;  /* 0x000000ffff2d7224 */ /* 0x000fc400078e000e */
[----:B------:R-:W-:-:S05]  /*5cae0*/  IMAD.MOV.U32 R44, RZ, RZ, R13 ;  /* 0x000000ffff2c7224 */ /* 0x000fca00078e000d */
[----:B------:R-:W-:Y:S04]  /*5caf0*/  STL.64 [R1+0x548], R44 ;  /* 0x0005482c01007387 */ /* 0x000fe80000100a00 */
[----:B------:R-:W-:Y:S04]  /*5cb00*/  STL [R1+0x30f0], R44 ;  /* 0x0030f02c01007387 */ /* 0x000fe80000100800 */
[----:B------:R-:W-:Y:S01]  /*5cb10*/  STL [R1+0x30e0], R45 ;  /* 0x0030e02d01007387 */ /* 0x000fe20000100800 */
[----:B------:R-:W-:-:S03]  /*5cb20*/  IMAD.MOV.U32 R50, RZ, RZ, R11 ;  /* 0x000000ffff327224 */ /* 0x000fc600078e000b */
[----:B------:R-:W3:Y:S01]  /*5cb30*/  LDL.LU R14, [R1+0x594] ;  /* 0x00059400010e7983 */ /* 0x000ee20000300800 */
[----:B------:R-:W-:-:S03]  /*5cb40*/  IMAD.MOV.U32 R63, RZ, RZ, R10 ;  /* 0x000000ffff3f7224 */ /* 0x000fc600078e000a */
        /* <DEDUP_REMOVED lines=9> */
[----:B--2---:R-:W-:-:S03]  /*5cbe0*/  IMAD.MOV.U32 R92, RZ, RZ, R0 ;  /* 0x000000ffff5c7224 */ /* 0x004fc600078e0000 */
[----:B------:R-:W2:Y:S04]  /*5cbf0*/  LDL.LU R0, [R1+0x1fac] ;  /* 0x001fac0001007983 */ /* 0x000ea80000300800 */
[----:B------:R-:W-:Y:S04]  /*5cc00*/  STL.64 [R1+0x98], R50 ;  /* 0x0000983201007387 */ /* 0x000fe80000100a00 */
[----:B------:R-:W-:Y:S04]  /*5cc10*/  STL.64 [R1+0x30e8], R50 ;  /* 0x0030e83201007387 */ /* 0x000fe80000100a00 */
[----:B------:R-:W-:Y:S04]  /*5cc20*/  STL.64 [R1+0x560], R62 ;  /* 0x0005603e01007387 */ /* 0x000fe80000100a00 */
[----:B------:R-:W-:Y:S04]  /*5cc30*/  STL.64 [R1+0x30f8], R62 ;  /* 0x0030f83e01007387 */ /* 0x000fe80000100a00 */
[----:B------:R-:W-:Y:S04]  /*5cc40*/  STL.64 [R1+0xa0], R92 ;  /* 0x0000a05c01007387 */ /* 0x000fe80000100a00 */
[----:B------:R-:W-:Y:S04]  /*5cc50*/  STL [R1+0x3110], R92 ;  /* 0x0031105c01007387 */ /* 0x000fe80000100800 */
[----:B------:R-:W-:Y:S01]  /*5cc60*/  STL [R1+0x3100], R93 ;  /* 0x0031005d01007387 */ /* 0x000fe20000100800 */
[----:B----4-:R-:W-:-:S02]  /*5cc70*/  IMAD.MOV.U32 R109, RZ, RZ, R16 ;  /* 0x000000ffff6d7224 */ /* 0x010fc400078e0010 */
[----:B------:R-:W-:-:S05]  /*5cc80*/  IMAD.MOV.U32 R108, RZ, RZ, R15 ;  /* 0x000000ffff6c7224 */ /* 0x000fca00078e000f */
[----:B------:R-:W-:Y:S04]  /*5cc90*/  STL.64 [R1+0x570], R108 ;  /* 0x0005706c01007387 */ /* 0x000fe80000100a00 */
[----:B------:R-:W-:Y:S04]  /*5cca0*/  STL.64 [R1+0x3108], R108 ;  /* 0x0031086c01007387 */ /* 0x000fe80000100a00 */
[----:B0-----:R-:W4:Y:S04]  /*5ccb0*/  LDL.LU R18, [R1+0x5a8] ;  /* 0x0005a80001127983 */ /* 0x001f280000300800 */
[----:B------:R-:W4:Y:S01]  /*5ccc0*/  LDL.LU R17, [R1+0x1fb0] ;  /* 0x001fb00001117983 */ /* 0x000f220000300800 */
[----:B------:R-:W-:-:S02]  /*5ccd0*/  IMAD.MOV.U32 R121, RZ, RZ, R7 ;  /* 0x000000ffff797224 */ /* 0x000fc400078e0007 */
[----:B------:R-:W-:Y:S01]  /*5cce0*/  IMAD.MOV.U32 R120, RZ, RZ, R6 ;  /* 0x000000ffff787224 */ /* 0x000fe200078e0006 */
[----:B------:R-:W4:Y:S04]  /*5ccf0*/  LDL.LU R7, [R1+0x5c0] ;  /* 0x0005c00001077983 */ /* 0x000f280000300800 */
        /* <DEDUP_REMOVED lines=19> */
[----:B------:R-:W-:Y:S01]  /*5ce30*/  STL.64 [R1+0x3138], R30 ;  /* 0x0031381e01007387 */ /* 0x000fe20000100a00 */
[----:B------:R-:W-:-:S03]  /*5ce40*/  IMAD.MOV.U32 R128, RZ, RZ, R9 ;  /* 0x000000ffff807224 */ /* 0x000fc600078e0009 */
[----:B------:R-:W3:Y:S01]  /*5ce50*/  LDL.LU R9, [R1+0x5d0] ;  /* 0x0005d00001097983 */ /* 0x000ee20000300800 */
[----:B------:R-:W-:-:S03]  /*5ce60*/  IMAD.MOV.U32 R131, RZ, RZ, R8 ;  /* 0x000000ffff837224 */ /* 0x000fc600078e0008 */
[----:B------:R-:W3:Y:S01]  /*5ce70*/  LDL.LU R8, [R1+0x1f88] ;  /* 0x001f880001087983 */ /* 0x000ee20000300800 */
[----:B------:R-:W-:-:S03]  /*5ce80*/  IMAD.MOV.U32 R129, RZ, RZ, R12 ;  /* 0x000000ffff817224 */ /* 0x000fc600078e000c */
[----:B------:R-:W3:Y:S04]  /*5ce90*/  LDL.LU R16, [R1+0x1f84] ;  /* 0x001f840001107983 */ /* 0x000ee80000300800 */
[----:B------:R-:W3:Y:S04]  /*5cea0*/  LDL.LU R15, [R1+0x1f8c] ;  /* 0x001f8c00010f7983 */ /* 0x000ee80000300800 */
[----:B------:R-:W3:Y:S04]  /*5ceb0*/  LDL.LU R14, [R1+0x5d8] ;  /* 0x0005d800010e7983 */ /* 0x000ee80000300800 */
[----:B------:R-:W3:Y:S04]  /*5cec0*/  LDL.LU R13, [R1+0x1f90] ;  /* 0x001f9000010d7983 */ /* 0x000ee80000300800 */
[----:B------:R-:W3:Y:S01]  /*5ced0*/  LDL.LU R12, [R1+0x5f0] ;  /* 0x0005f000010c7983 */ /* 0x000ee20000300800 */
[----:B--2---:R-:W-:-:S03]  /*5cee0*/  IMAD.MOV.U32 R130, RZ, RZ, R0 ;  /* 0x000000ffff827224 */ /* 0x004fc600078e0000 */
[----:B------:R-:W2:Y:S04]  /*5cef0*/  LDL.LU R0, [R1+0x1f78] ;  /* 0x001f780001007983 */ /* 0x000ea80000300800 */
[----:B------:R-:W-:Y:S04]  /*5cf00*/  STL.64 [R1+0xb8], R10 ;  /* 0x0000b80a01007387 */ /* 0x000fe80000100a00 */
[----:B------:R-:W-:Y:S04]  /*5cf10*/  STL [R1+0x3150], R10 ;  /* 0x0031500a01007387 */ /* 0x000fe80000100800 */
[----:B------:R0:W-:Y:S04]  /*5cf20*/  STL [R1+0x3140], R11 ;  /* 0x0031400b01007387 */ /* 0x0001e80000100800 */
[----:B------:R-:W-:Y:S04]  /*5cf30*/  STL.64 [R1+0x5a0], R128 ;  /* 0x0005a08001007387 */ /* 0x000fe80000100a00 */
[----:B------:R-:W-:Y:S04]  /*5cf40*/  STL.64 [R1+0x3148], R128 ;  /* 0x0031488001007387 */ /* 0x000fe80000100a00 */
[----:B------:R-:W-:Y:S04]  /*5cf50*/  STL.64 [R1+0xc0], R130 ;  /* 0x0000c08201007387 */ /* 0x000fe80000100a00 */
[----:B------:R-:W-:Y:S01]  /*5cf60*/  STL.64 [R1+0x3158], R130 ;  /* 0x0031588201007387 */ /* 0x000fe20000100a00 */
[----:B----4-:R-:W-:-:S02]  /*5cf70*/  IMAD.MOV.U32 R155, RZ, RZ, R18 ;  /* 0x000000ffff9b7224 */ /* 0x010fc400078e0012 */
[----:B------:R-:W-:-:S05]  /*5cf80*/  IMAD.MOV.U32 R154, RZ, RZ, R17 ;  /* 0x000000ffff9a7224 */ /* 0x000fca00078e0011 */
[----:B------:R-:W-:Y:S04]  /*5cf90*/  STL.64 [R1+0x5a8], R154 ;  /* 0x0005a89a01007387 */ /* 0x000fe80000100a00 */
[----:B------:R-:W-:Y:S04]  /*5cfa0*/  STL [R1+0x3170], R154 ;  /* 0x0031709a01007387 */ /* 0x000fe80000100800 */
[----:B------:R-:W-:Y:S04]  /*5cfb0*/  STL [R1+0x3160], R155 ;  /* 0x0031609b01007387 */ /* 0x000fe80000100800 */
[----:B------:R-:W4:Y:S04]  /*5cfc0*/  LDL.LU R18, [R1+0x5f4] ;  /* 0x0005f40001127983 */ /* 0x000f280000300800 */
        /* <DEDUP_REMOVED lines=24> */
[----:B------:R-:W3:Y:S01]  /*5d150*/  LDL.LU R13, [R1+0x608] ;  /* 0x00060800010d7983 */ /* 0x000ee20000300800 */
[----:B------:R-:W-:-:S03]  /*5d160*/  IMAD.MOV.U32 R133, RZ, RZ, R12 ;  /* 0x000000ffff857224 */ /* 0x000fc600078e000c */
[----:B------:R-:W3:Y:S04]  /*5d170*/  LDL.LU R12, [R1+0x1f70] ;  /* 0x001f7000010c7983 */ /* 0x000ee80000300800 */
[----:B------:R-:W3:Y:S01]  /*5d180*/  LDL.LU R16, [R1+0x620] ;  /* 0x0006200001107983 */ /* 0x000ee20000300800 */
[----:B------:R-:W-:Y:S02]  /*5d190*/  IMAD.MOV.U32 R156, RZ, RZ, R15 ;  /* 0x000000ffff9c7224 */ /* 0x000fe400078e000f */
[----:B------:R-:W-:Y:S01]  /*5d1a0*/  IMAD.MOV.U32 R81, RZ, RZ, R14 ;  /* 0x000000ffff517224 */ /* 0x000fe200078e000e */
[----:B------:R-:W3:Y:S04]  /*5d1b0*/  LDL.LU R15, [R1+0x1f58] ;  /* 0x001f5800010f7983 */ /* 0x000ee80000300800 */
[----:B------:R-:W3:Y:S04]  /*5d1c0*/  LDL.LU R14, [R1+0x624] ;  /* 0x00062400010e7983 */ /* 0x000ee80000300800 */
[----:B0-----:R-:W3:Y:S04]  /*5d1d0*/  LDL.LU R11, [R1+0x1f5c] ;  /* 0x001f5c00010b7983 */ /* 0x001ee80000300800 */
        /* <DEDUP_REMOVED lines=14> */
[----:B-1----:R-:W4:Y:S04]  /*5d2c0*/  LDL.LU R9, [R1+0x108] ;  /* 0x0001080001097983 */ /* 0x002f280000300800 */
[----:B------:R-:W4:Y:S01]  /*5d2d0*/  LDL.LU R8, [R1+0x630] ;  /* 0x0006300001087983 */ /* 0x000f220000300800 */
[----:B------:R-:W-:-:S02]  /*5d2e0*/  IMAD.MOV.U32 R37, RZ, RZ, R7 ;  /* 0x000000ffff257224 */ /* 0x000fc400078e0007 */
[----:B------:R-:W-:Y:S01]  /*5d2f0*/  IMAD.MOV.U32 R36, RZ, RZ, R6 ;  /* 0x000000ffff247224 */ /* 0x000fe200078e0006 */
[----:B------:R-:W4:Y:S04]  /*5d300*/  LDL.LU R7, [R1+0x10c] ;  /* 0x00010c0001077983 */ /* 0x000f280000300800 */
[----:B------:R-:W4:Y:S01]  /*5d310*/  LDL.LU R6, [R1+0x1f50] ;  /* 0x001f500001067983 */ /* 0x000f220000300800 */
[----:B---3--:R-:W-:Y:S02]  /*5d320*/  IMAD.MOV.U32 R137, RZ, RZ, R5 ;  /* 0x000000ffff897224 */ /* 0x008fe400078e0005 */
[----:B------:R-:W-:Y:S02]  /*5d330*/  IMAD.MOV.U32 R136, RZ, RZ, R4 ;  /* 0x000000ffff887224 */ /* 0x000fe400078e0004 */
[----:B------:R-:W-:-:S02]  /*5d340*/  IMAD.MOV.U32 R83, RZ, RZ, R3 ;  /* 0x000000ffff537224 */ /* 0x000fc400078e0003 */
[----:B------:R-:W3:Y:S01]  /*5d350*/  LDL.LU R3, [R1+0x638] ;  /* 0x0006380001037983 */ /* 0x000ee20000300800 */
[----:B------:R-:W-:-:S03]  /*5d360*/  IMAD.MOV.U32 R82, RZ, RZ, R2 ;  /* 0x000000ffff527224 */ /* 0x000fc600078e0002 */
[----:B------:R-:W3:Y:S04]  /*5d370*/  LDL.LU R2, [R1+0x1f54] ;  /* 0x001f540001027983 */ /* 0x000ee80000300800 */
[----:B------:R-:W3:Y:S04]  /*5d380*/  LDL.LU R5, [R1+0x110] ;  /* 0x0001100001057983 */ /* 0x000ee80000300800 */
[----:B------:R-:W3:Y:S04]  /*5d390*/  LDL.LU R4, [R1+0x1f44] ;  /* 0x001f440001047983 */ /* 0x000ee80000300800 */
[----:B------:R-:W-:Y:S04]  /*5d3a0*/  STL.64 [R1+0xe8], R36 ;  /* 0x0000e82401007387 */ /* 0x000fe80000100a00 */
[----:B------:R-:W-:Y:S04]  /*5d3b0*/  STL.64 [R1+0x31c0], R36 ;  /* 0x0031c02401007387 */ /* 0x000fe80000100a00 */
[----:B------:R-:W-:Y:S04]  /*5d3c0*/  STL.64 [R1+0x600], R136 ;  /* 0x0006008801007387 */ /* 0x000fe80000100a00 */
[----:B------:R-:W-:Y:S04]  /*5d3d0*/  STL [R1+0x31c8], R137 ;  /* 0x0031c88901007387 */ /* 0x000fe80000100800 */
[----:B------:R-:W-:Y:S04]  /*5d3e0*/  STL [R1+0x31d8], R136 ;  /* 0x0031d88801007387 */ /* 0x000fe80000100800 */
[----:B------:R-:W-:Y:S04]  /*5d3f0*/  STL.64 [R1+0xf0], R82 ;  /* 0x0000f05201007387 */ /* 0x000fe80000100a00 */
[----:B------:R-:W-:Y:S04]  /*5d400*/  STL.64 [R1+0x31d0], R82 ;  /* 0x0031d05201007387 */ /* 0x000fe80000100a00 */
[----:B------:R-:W-:Y:S04]  /*5d410*/  STL.64 [R1+0x608], R12 ;  /* 0x0006080c01007387 */ /* 0x000fe80000100a00 */
[----:B------:R0:W-:Y:S04]  /*5d420*/  STL.64 [R1+0x31e0], R12 ;  /* 0x0031e00c01007387 */ /* 0x0001e80000100a00 */
[----:B------:R-:W3:Y:S04]  /*5d430*/  LDL.LU R20, [R1+0x640] ;  /* 0x0006400001147983 */ /* 0x000ee80000300800 */
[----:B------:R-:W3:Y:S01]  /*5d440*/  LDL.LU R19, [R1+0x1f48] ;  /* 0x001f480001137983 */ /* 0x000ee20000300800 */
[----:B------:R-:W-:-:S03]  /*5d450*/  IMAD.MOV.U32 R85, RZ, RZ, R16 ;  /* 0x000000ffff557224 */ /* 0x000fc600078e0010 */
[----:B------:R-:W3:Y:S04]  /*5d460*/  LDL.LU R18, [R1+0x118] ;  /* 0x0001180001127983 */ /* 0x000ee80000300800 */
[----:B------:R-:W3:Y:S04]  /*5d470*/  LDL.LU R17, [R1+0x1f4c] ;  /* 0x001f4c0001117983 */ /* 0x000ee80000300800 */
[----:B------:R-:W3:Y:S01]  /*5d480*/  LDL.LU R16, [R1+0x120] ;  /* 0x0001200001107983 */ /* 0x000ee20000300800 */
[----:B------:R-:W-:-:S03]  /*5d490*/  IMAD.MOV.U32 R39, RZ, RZ, R10 ;  /* 0x000000ffff277224 */ /* 0x000fc600078e000a */
[----:B0-----:R-:W3:Y:S04]  /*5d4a0*/  LDL.LU R13, [R1+0x648] ;  /* 0x00064800010d7983 */ /* 0x001ee80000300800 */
[----:B------:R-:W3:Y:S01]  /*5d4b0*/  LDL.LU R10, [R1+0x124] ;  /* 0x00012400010a7983 */ /* 0x000ee20000300800 */
[----:B--2---:R-:W-:-:S03]  /*5d4c0*/  IMAD.MOV.U32 R38, RZ, RZ, R0 ;  /* 0x000000ffff267224 */ /* 0x004fc600078e0000 */
[----:B------:R-:W2:Y:S01]  /*5d4d0*/  LDL.LU R0, [R1+0x1f3c] ;  /* 0x001f3c0001007983 */ /* 0x000ea20000300800 */
[----:B------:R-:W-:Y:S02]  /*5d4e0*/  IMAD.MOV.U32 R84, RZ, RZ, R15 ;  /* 0x000000ffff547224 */ /* 0x000fe400078e000f */
[----:B------:R-:W-:Y:S02]  /*5d4f0*/  IMAD.MOV.U32 R86, RZ, RZ, R11 ;  /* 0x000000ffff567224 */ /* 0x000fe400078e000b */
[----:B------:R-:W-:Y:S01]  /*5d500*/  IMAD.MOV.U32 R87, RZ, RZ, R14 ;  /* 0x000000ffff577224 */ /* 0x000fe200078e000e */
[----:B------:R-:W-:Y:S04]  /*5d510*/  STL.64 [R1+0xf8], R84 ;  /* 0x0000f85401007387 */ /* 0x000fe80000100a00 */
[----:B------:R-:W-:Y:S04]  /*5d520*/  STL [R1+0x31f8], R84 ;  /* 0x0031f85401007387 */ /* 0x000fe80000100800 */
[----:B------:R-:W-:Y:S04]  /*5d530*/  STL [R1+0x31e8], R85 ;  /* 0x0031e85501007387 */ /* 0x000fe80000100800 */
        /* <DEDUP_REMOVED lines=8> */
[----:B------:R0:W-:Y:S04]  /*5d5c0*/  STL [R1+0x3208], R15 ;  /* 0x0032080f01007387 */ /* 0x0001e80000100800 */
[----:B------:R-:W4:Y:S04]  /*5d5d0*/  LDL.LU R12, [R1+0x650] ;  /* 0x00065000010c7983 */ /* 0x000f280000300800 */
[----:B------:R-:W4:Y:S01]  /*5d5e0*/  LDL.LU R11, [R1+0x1f40] ;  /* 0x001f4000010b7983 */ /* 0x000f220000300800 */
[----:B------:R-:W-:-:S02]  /*5d5f0*/  IMAD.MOV.U32 R34, RZ, RZ, R6 ;  /* 0x000000ffff227224 */ /* 0x000fc400078e0006 */
[----:B------:R-:W-:Y:S01]  /*5d600*/  IMAD.MOV.U32 R35, RZ, RZ, R7 ;  /* 0x000000ffff237224 */ /* 0x000fe200078e0007 */
[----:B------:R-:W4:Y:S04]  /*5d610*/  LDL.LU R9, [R1+0x128] ;  /* 0x0001280001097983 */ /* 0x000f280000300800 */
[----:B------:R-:W4:Y:S04]  /*5d620*/  LDL.LU R8, [R1+0x1f30] ;  /* 0x001f300001087983 */ /* 0x000f280000300800 */
[----:B------:R-:W4:Y:S04]  /*5d630*/  LDL.LU R7, [R1+0x658] ;  /* 0x0006580001077983 */ /* 0x000f280000300800 */
[----:B------:R-:W4:Y:S01]  /*5d640*/  LDL.LU R6, [R1+0x1f34] ;  /* 0x001f340001067983 */ /* 0x000f220000300800 */
[----:B---3--:R-:W-:-:S03]  /*5d650*/  IMAD.MOV.U32 R73, RZ, RZ, R5 ;  /* 0x000000ffff497224 */ /* 0x008fc600078e0005 */
[----:B------:R-:W3:Y:S01]  /*5d660*/  LDL.LU R5, [R1+0x130] ;  /* 0x0001300001057983 */ /* 0x000ee20000300800 */
[----:B------:R-:W-:-:S03]  /*5d670*/  IMAD.MOV.U32 R72, RZ, RZ, R4 ;  /* 0x000000ffff487224 */ /* 0x000fc600078e0004 */
[----:B------:R-:W3:Y:S04]  /*5d680*/  LDL.LU R4, [R1+0x1f38] ;  /* 0x001f380001047983 */ /* 0x000ee80000300800 */
[----:B------:R-:W-:Y:S04]  /*5d690*/  STL.64 [R1+0x108], R34 ;  /* 0x0001082201007387 */ /* 0x000fe80000100a00 */
[----:B------:R-:W-:Y:S04]  /*5d6a0*/  STL.64 [R1+0x3210], R34 ;  /* 0x0032102201007387 */ /* 0x000fe80000100a00 */
[----:B------:R-:W-:Y:S04]  /*5d6b0*/  STL.64 [R1+0x638], R2 ;  /* 0x0006380201007387 */ /* 0x000fe80000100a00 */
[----:B------:R1:W-:Y:S04]  /*5d6c0*/  STL.64 [R1+0x3220], R2 ;  /* 0x0032200201007387 */ /* 0x0003e80000100a00 */
[----:B------:R-:W-:Y:S04]  /*5d6d0*/  STL.64 [R1+0x110], R72 ;  /* 0x0001104801007387 */ /* 0x000fe80000100a00 */
[----:B------:R-:W-:Y:S04]  /*5d6e0*/  STL [R1+0x3238], R72 ;  /* 0x0032384801007387 */ /* 0x000fe80000100800 */
[----:B------:R-:W-:Y:S01]  /*5d6f0*/  STL [R1+0x3228], R73 ;  /* 0x0032284901007387 */ /* 0x000fe20000100800 */
[----:B------:R-:W-:-:S02]  /*5d700*/  IMAD.MOV.U32 R77, RZ, RZ, R20 ;  /* 0x000000ffff4d7224 */ /* 0x000fc400078e0014 */
[----:B------:R-:W-:-:S05]  /*5d710*/  IMAD.MOV.U32 R76, RZ, RZ, R19 ;  /* 0x000000ffff4c7224 */ /* 0x000fca00078e0013 */
[----:B------:R-:W-:Y:S04]  /*5d720*/  STL.64 [R1+0x640], R76 ;  /* 0x0006404c01007387 */ /* 0x000fe80000100a00 */
[----:B------:R-:W-:Y:S01]  /*5d730*/  STL.64 [R1+0x3230], R76 ;  /* 0x0032304c01007387 */ /* 0x000fe20000100a00 */
[----:B------:R-:W-:-:S03]  /*5d740*/  IMAD.MOV.U32 R95, RZ, RZ, R16 ;  /* 0x000000ffff5f7224 */ /* 0x000fc600078e0010 */
[----:B------:R-:W3:Y:S04]  /*5d750*/  LDL.LU R16, [R1+0x138] ;  /* 0x0001380001107983 */ /* 0x000ee80000300800 */
[----:B0-----:R-:W3:Y:S01]  /*5d760*/  LDL.LU R15, [R1+0x660] ;  /* 0x00066000010f7983 */ /* 0x001ee20000300800 */
[----:B------:R-:W-:Y:S02]  /*5d770*/  IMAD.MOV.U32 R94, RZ, RZ, R13 ;  /* 0x000000ffff5e7224 */ /* 0x000fe400078e000d */
[----:B------:R-:W-:Y:S01]  /*5d780*/  IMAD.MOV.U32 R119, RZ, RZ, R10 ;  /* 0x000000ffff777224 */ /* 0x000fe200078e000a */
[----:B------:R-:W3:Y:S04]  /*5d790*/  LDL.LU R14, [R1+0x13c] ;  /* 0x00013c00010e7983 */ /* 0x000ee80000300800 */
[----:B------:R-:W3:Y:S04]  /*5d7a0*/  LDL.LU R13, [R1+0x1f28] ;  /* 0x001f2800010d7983 */ /* 0x000ee80000300800 */
[----:B------:R-:W3:Y:S04]  /*5d7b0*/  LDL.LU R10, [R1+0x668] ;  /* 0x00066800010a7983 */ /* 0x000ee80000300800 */
[----:B-1----:R-:W3:Y:S04]  /*5d7c0*/  LDL.LU R3, [R1+0x1f2c] ;  /* 0x001f2c0001037983 */ /* 0x002ee80000300800 */
[----:B------:R-:W3:Y:S01]  /*5d7d0*/  LDL.LU R2, [R1+0x140] ;  /* 0x0001400001027983 */ /* 0x000ee20000300800 */
[----:B--2---:R-:W-:-:S03]  /*5d7e0*/  IMAD.MOV.U32 R118, RZ, RZ, R0 ;  /* 0x000000ffff767224 */ /* 0x004fc600078e0000 */
[----:B------:R-:W2:Y:S01]  /*5d7f0*/  LDL.LU R0, [R1+0x1f1c] ;  /* 0x001f1c0001007983 */ /* 0x000ea20000300800 */
[----:B------:R-:W-:Y:S02]  /*5d800*/  IMAD.MOV.U32 R78, RZ, RZ, R17 ;  /* 0x000000ffff4e7224 */ /* 0x000fe400078e0011 */
[----:B------:R-:W-:-:S05]  /*5d810*/  IMAD.MOV.U32 R79, RZ, RZ, R18 ;  /* 0x000000ffff4f7224 */ /* 0x000fca00078e0012 */
[----:B------:R-:W-:Y:S04]  /*5d820*/  STL.64 [R1+0x118], R78 ;  /* 0x0001184e01007387 */ /* 0x000fe80000100a00 */
[----:B------:R-:W-:Y:S04]  /*5d830*/  STL.64 [R1+0x3240], R78 ;  /* 0x0032404e01007387 */ /* 0x000fe80000100a00 */
[----:B------:R-:W-:Y:S04]  /*5d840*/  STL.64 [R1+0x648], R94 ;  /* 0x0006485e01007387 */ /* 0x000fe80000100a00 */
[----:B------:R-:W-:Y:S04]  /*5d850*/  STL [R1+0x3258], R94 ;  /* 0x0032585e01007387 */ /* 0x000fe80000100800 */
[----:B------:R-:W-:Y:S04]  /*5d860*/  STL [R1+0x3248], R95 ;  /* 0x0032485f01007387 */ /* 0x000fe80000100800 */
[----:B------:R-:W-:Y:S04]  /*5d870*/  STL.64 [R1+0x120], R118 ;  /* 0x0001207601007387 */ /* 0x000fe80000100a00 */
[----:B------:R-:W-:Y:S01]  /*5d880*/  STL.64 [R1+0x3250], R118 ;  /* 0x0032507601007387 */ /* 0x000fe20000100a00 */
[----:B----4-:R-:W-:-:S02]  /*5d890*/  IMAD.MOV.U32 R127, RZ, RZ, R12 ;  /* 0x000000ffff7f7224 */ /* 0x010fc400078e000c */
[----:B------:R-:W-:-:S05]  /*5d8a0*/  IMAD.MOV.U32 R126, RZ, RZ, R11 ;  /* 0x000000ffff7e7224 */ /* 0x000fca00078e000b */
[----:B------:R-:W-:Y:S04]  /*5d8b0*/  STL.64 [R1+0x650], R126 ;  /* 0x0006507e01007387 */ /* 0x000fe80000100a00 */
[----:B------:R-:W-:Y:S04]  /*5d8c0*/  STL.64 [R1+0x3260], R126 ;  /* 0x0032607e01007387 */ /* 0x000fe80000100a00 */
[----:B------:R-:W4:Y:S04]  /*5d8d0*/  LDL.LU R12, [R1+0x670] ;  /* 0x00067000010c7983 */ /* 0x000f280000300800 */
[----:B------:R-:W4:Y:S01]  /*5d8e0*/  LDL.LU R11, [R1+0x1f20] ;  /* 0x001f2000010b7983 */ /* 0x000f220000300800 */
[----:B------:R-:W-:-:S02]  /*5d8f0*/  IMAD.MOV.U32 R135, RZ, RZ, R9 ;  /* 0x000000ffff877224 */ /* 0x000fc400078e0009 */
[----:B------:R-:W-:Y:S01]  /*5d900*/  IMAD.MOV.U32 R134, RZ, RZ, R8 ;  /* 0x000000ffff867224 */ /* 0x000fe200078e0008 */
[----:B------:R-:W4:Y:S01]  /*5d910*/  LDL.LU R9, [R1+0x148] ;  /* 0x0001480001097983 */ /* 0x000f220000300800 */
[----:B------:R-:W-:-:S03]  /*5d920*/  IMAD.MOV.U32 R89, RZ, RZ, R7 ;  /* 0x000000ffff597224 */ /* 0x000fc600078e0007 */
[----:B------:R-:W4:Y:S01]  /*5d930*/  LDL.LU R8, [R1+0x1f24] ;  /* 0x001f240001087983 */ /* 0x000f220000300800 */
[----:B------:R-:W-:Y:S02]  /*5d940*/  IMAD.MOV.U32 R88, RZ, RZ, R6 ;  /* 0x000000ffff587224 */ /* 0x000fe400078e0006 */
[----:B---3--:R-:W-:Y:S02]  /*5d950*/  IMAD.MOV.U32 R165, RZ, RZ, R5 ;  /* 0x000000ffffa57224 */ /* 0x008fe400078e0005 */
[----:B------:R-:W3:Y:S01]  /*5d960*/  LDL.LU R5, [R1+0x150] ;  /* 0x0001500001057983 */ /* 0x000ee20000300800 */
        /* <DEDUP_REMOVED lines=17> */
[----:B------:R-:W3:Y:S04]  /*5da80*/  LDL.LU R17, [R1+0x1f18] ;  /* 0x001f180001117983 */ /* 0x000ee80000300800 */
[----:B------:R-:W3:Y:S04]  /*5da90*/  LDL.LU R16, [R1+0x160] ;  /* 0x0001600001107983 */ /* 0x000ee80000300800 */
[----:B------:R-:W3:Y:S01]  /*5daa0*/  LDL.LU R15, [R1+0x1f08] ;  /* 0x001f0800010f7983 */ /* 0x000ee20000300800 */
[----:B------:R-:W-:-:S03]  /*5dab0*/  IMAD.MOV.U32 R161, RZ, RZ, R10 ;  /* 0x000000ffffa17224 */ /* 0x000fc600078e000a */
[----:B------:R-:W3:Y:S01]  /*5dac0*/  LDL.LU R10, [R1+0x688] ;  /* 0x00068800010a7983 */ /* 0x000ee20000300800 */
[----:B------:R-:W-:Y:S02]  /*5dad0*/  IMAD.MOV.U32 R160, RZ, RZ, R3 ;  /* 0x000000ffffa07224 */ /* 0x000fe400078e0003 */
[----:B------:R-:W-:Y:S01]  /*5dae0*/  IMAD.MOV.U32 R91, RZ, RZ, R2 ;  /* 0x000000ffff5b7224 */ /* 0x000fe200078e0002 */
[----:B------:R-:W3:Y:S04]  /*5daf0*/  LDL.LU R3, [R1+0x1f0c] ;  /* 0x001f0c0001037983 */ /* 0x000ee80000300800 */
        /* <DEDUP_REMOVED lines=32> */
[----:B------:R0:W-:Y:S04]  /*5dd00*/  STL [R1+0x32c8], R5 ;  /* 0x0032c80501007387 */ /* 0x0001e80000100800 */
        /* <DEDUP_REMOVED lines=8> */
[----:B------:R-:W3:Y:S04]  /*5dd90*/  LDL.LU R16, [R1+0x6a0] ;  /* 0x0006a00001107983 */ /* 0x000ee80000300800 */
        /* <DEDUP_REMOVED lines=27> */
[----:B---3--:R-:W-:Y:S02]  /*5df50*/  IMAD.MOV.U32 R59, RZ, RZ, R9 ;  /* 0x000000ffff3b7224 */ /* 0x008fe400078e0009 */
[----:B------:R-:W-:Y:S01]  /*5df60*/  IMAD.MOV.U32 R58, RZ, RZ, R8 ;  /* 0x000000ffff3a7224 */ /* 0x000fe200078e0008 */
[----:B------:R-:W3:Y:S01]  /*5df70*/  LDL.LU R11, [R1+0x1ee0] ;  /* 0x001ee000010b7983 */ /* 0x000ee20000300800 */
[----:B------:R-:W-:-:S03]  /*5df80*/  IMAD.MOV.U32 R61, RZ, RZ, R7 ;  /* 0x000000ffff3d7224 */ /* 0x000fc600078e0007 */
        /* <DEDUP_REMOVED lines=19> */
[----:B------:R-:W-:-:S03]  /*5e0c0*/  IMAD.MOV.U32 R123, RZ, RZ, R10 ;  /* 0x000000ffff7b7224 */ /* 0x000fc600078e000a */
[----:B------:R-:W3:Y:S01]  /*5e0d0*/  LDL.LU R10, [R1+0x1a4] ;  /* 0x0001a400010a7983 */ /* 0x000ee20000300800 */
[----:B------:R-:W-:Y:S02]  /*5e0e0*/  IMAD.MOV.U32 R122, RZ, RZ, R5 ;  /* 0x000000ffff7a7224 */ /* 0x000fe400078e0005 */
[----:B------:R-:W-:Y:S01]  /*5e0f0*/  IMAD.MOV.U32 R125, RZ, RZ, R4 ;  /* 0x000000ffff7d7224 */ /* 0x000fe200078e0004 */
[----:B------:R-:W3:Y:S01]  /*5e100*/  LDL.LU R5, [R1+0x1ed8] ;  /* 0x001ed80001057983 */ /* 0x000ee20000300800 */
[----:B------:R-:W-:Y:S02]  /*5e110*/  IMAD.MOV.U32 R124, RZ, RZ, R3 ;  /* 0x000000ffff7c7224 */ /* 0x000fe400078e0003 */
[----:B------:R-:W-:Y:S01]  /*5e120*/  IMAD.MOV.U32 R159, RZ, RZ, R2 ;  /* 0x000000ffff9f7224 */ /* 0x000fe200078e0002 */
        /* <DEDUP_REMOVED lines=19> */
[----:B---3--:R-:W-:Y:S01]  /*5e260*/  IMAD.MOV.U32 R24, RZ, RZ, R11 ;  /* 0x000000ffff187224 */ /* 0x008fe200078e000b */
[----:B------:R-:W3:Y:S01]  /*5e270*/  LDL.LU R12, [R1+0x1b0] ;  /* 0x0001b000010c7983 */ /* 0x000ee20000300800 */
[----:B------:R-:W-:Y:S02]  /*5e280*/  IMAD.MOV.U32 R53, RZ, RZ, R9 ;  /* 0x000000ffff357224 */ /* 0x000fe400078e0009 */
        /* <DEDUP_REMOVED lines=47> */
[----:B---3--:R-:W-:-:S02]  /*5e580*/  IMAD.MOV.U32 R28, RZ, RZ, R11 ;  /* 0x000000ffff1c7224 */ /* 0x008fc400078e000b */
        /* <DEDUP_REMOVED lines=9> */
[----:B------:R-:W-:Y:S04]  /*5e620*/  STL.64 [R1+0x1b0], R28 ;  /* 0x0001b01c01007387 */ /* 0x000fe80000100a00 */
[----:B------:R-:W-:Y:S04]  /*5e630*/  STL.64 [R1+0x33b8], R28 ;  /* 0x0033b81c01007387 */ /* 0x000fe80000100a00 */
[----:B------:R-:W-:Y:S04]  /*5e640*/  STL.64 [R1+0x6d8], R64 ;  /* 0x0006d84001007387 */ /* 0x000fe80000100a00 */
[----:B------:R-:W-:Y:S04]  /*5e650*/  STL.64 [R1+0x33c8], R64 ;  /* 0x0033c84001007387 */ /* 0x000fe80000100a00 */
[----:B------:R-:W-:Y:S04]  /*5e660*/  STL.64 [R1+0x1b8], R6 ;  /* 0x0001b80601007387 */ /* 0x000fe80000100a00 */
[----:B------:R-:W-:Y:S04]  /*5e670*/  STL [R1+0x33e0], R6 ;  /* 0x0033e00601007387 */ /* 0x000fe80000100800 */
[----:B------:R0:W-:Y:S01]  /*5e680*/  STL [R1+0x33d0], R7 ;  /* 0x0033d00701007387 */ /* 0x0001e20000100800 */
[----:B------:R-:W-:-:S02]  /*5e690*/  IMAD.MOV.U32 R69, RZ, RZ, R18 ;  /* 0x000000ffff457224 */ /* 0x000fc400078e0012 */
[----:B------:R-:W-:Y:S02]  /*5e6a0*/  IMAD.MOV.U32 R68, RZ, RZ, R17 ;  /* 0x000000ffff447224 */ /* 0x000fe400078e0011 */
[----:B------:R-:W-:-:S03]  /*5e6b0*/  IMAD.MOV.U32 R19, RZ, RZ, R10 ;  /* 0x000000ffff137224 */ /* 0x000fc600078e000a */
[----:B------:R-:W-:Y:S04]  /*5e6c0*/  STL.64 [R1+0x6e0], R68 ;  /* 0x0006e04401007387 */ /* 0x000fe80000100a00 */
[----:B------:R-:W-:Y:S04]  /*5e6d0*/  STL.64 [R1+0x33d8], R68 ;  /* 0x0033d84401007387 */ /* 0x000fe80000100a00 */
[----:B------:R-:W3:Y:S04]  /*5e6e0*/  LDL.LU R10, [R1+0x700] ;  /* 0x00070000010a7983 */ /* 0x000ee80000300800 */
[----:B0-----:R-:W3:Y:S01]  /*5e6f0*/  LDL.LU R7, [R1+0x1ea8] ;  /* 0x001ea80001077983 */ /* 0x001ee20000300800 */
[----:B------:R-:W-:-:S02]  /*5e700*/  IMAD.MOV.U32 R18, RZ, RZ, R5 ;  /* 0x000000ffff127224 */ /* 0x000fc400078e0005 */
[----:B------:R-:W-:Y:S01]  /*5e710*/  IMAD.MOV.U32 R27, RZ, RZ, R4 ;  /* 0x000000ffff1b7224 */ /* 0x000fe200078e0004 */
        /* <DEDUP_REMOVED lines=10> */
[----:B------:R0:W-:Y:S04]  /*5e7c0*/  STL.64 [R1+0x33e8], R18 ;  /* 0x0033e81201007387 */ /* 0x0001e80000100a00 */
        /* <DEDUP_REMOVED lines=11> */
[----:B---3--:R-:W-:-:S02]  /*5e880*/  IMAD.MOV.U32 R108, RZ, RZ, R13 ;  /* 0x000000ffff6c7224 */ /* 0x008fc400078e000d */
[----:B------:R-:W-:Y:S02]  /*5e890*/  IMAD.MOV.U32 R149, RZ, RZ, R9 ;  /* 0x000000ffff957224 */ /* 0x000fe400078e0009 */
[----:B------:R-:W3:Y:S01]  /*5e8a0*/  LDL.LU R9, [R1+0x1f0] ;  /* 0x0001f00001097983 */ /* 0x000ee20000300800 */
[----:B------:R-:W-:Y:S02]  /*5e8b0*/  IMAD.MOV.U32 R109, RZ, RZ, R14 ;  /* 0x000000ffff6d7224 */ /* 0x000fe400078e000e */
[----:B------:R-:W-:Y:S02]  /*5e8c0*/  IMAD.MOV.U32 R148, RZ, RZ, R8 ;  /* 0x000000ffff947224 */ /* 0x000fe400078e0008 */
        /* <DEDUP_REMOVED lines=23> */
[----:B------:R-:W-:Y:S02]  /*5ea40*/  IMAD.MOV.U32 R131, RZ, RZ, R4 ;  /* 0x000000ffff837224 */ /* 0x000fe400078e0004 */
[----:B------:R-:W-:Y:S01]  /*5ea50*/  IMAD.MOV.U32 R130, RZ, RZ, R3 ;  /* 0x000000ffff827224 */ /* 0x000fe200078e0003 */
        /* <DEDUP_REMOVED lines=19> */
[----:B0-----:R-:W4:Y:S04]  /*5eb90*/  LDL.LU R19, [R1+0x730] ;  /* 0x0007300001137983 */ /* 0x001f280000300800 */
[----:B------:R-:W4:Y:S04]  /*5eba0*/  LDL.LU R18, [R1+0x1e80] ;  /* 0x001e800001127983 */ /* 0x000f280000300800 */
[----:B------:R-:W4:Y:S04]  /*5ebb0*/  LDL.LU R17, [R1+0x210] ;  /* 0x0002100001117983 */ /* 0x000f280000300800 */
[----:B------:R-:W4:Y:S04]  /*5ebc0*/  LDL.LU R16, [R1+0x1e84] ;  /* 0x001e840001107983 */ /* 0x000f280000300800 */
[----:B------:R-:W4:Y:S01]  /*5ebd0*/  LDL.LU R15, [R1+0x218] ;  /* 0x00021800010f7983 */ /* 0x000f220000300800 */
[----:B---3--:R-:W-:-:S02]  /*5ebe0*/  IMAD.MOV.U32 R157, RZ, RZ, R14 ;  /* 0x000000ffff9d7224 */ /* 0x008fc400078e000e */
[----:B------:R-:W-:Y:S01]  /*5ebf0*/  IMAD.MOV.U32 R156, RZ, RZ, R13 ;  /* 0x000000ffff9c7224 */ /* 0x000fe200078e000d */
[----:B------:R-:W3:Y:S01]  /*5ec00*/  LDL.LU R14, [R1+0x738] ;  /* 0x00073800010e7983 */ /* 0x000ee20000300800 */
[----:B------:R-:W-:Y:S02]  /*5ec10*/  IMAD.MOV.U32 R81, RZ, RZ, R12 ;  /* 0x000000ffff517224 */ /* 0x000fe400078e000c */
[----:B------:R-:W-:Y:S01]  /*5ec20*/  IMAD.MOV.U32 R80, RZ, RZ, R11 ;  /* 0x000000ffff507224 */ /* 0x000fe200078e000b */
[----:B------:R-:W3:Y:S04]  /*5ec30*/  LDL.LU R13, [R1+0x21c] ;  /* 0x00021c00010d7983 */ /* 0x000ee80000300800 */
        /* <DEDUP_REMOVED lines=12> */
[----:B0-----:R-:W3:Y:S04]  /*5ed00*/  LDL.LU R8, [R1+0x740] ;  /* 0x0007400001087983 */ /* 0x001ee80000300800 */
        /* <DEDUP_REMOVED lines=20> */
[----:B----4-:R-:W-:-:S02]  /*5ee50*/  IMAD.MOV.U32 R45, RZ, RZ, R19 ;  /* 0x000000ffff2d7224 */ /* 0x010fc400078e0013 */
[----:B------:R-:W-:-:S05]  /*5ee60*/  IMAD.MOV.U32 R44, RZ, RZ, R18 ;  /* 0x000000ffff2c7224 */ /* 0x000fca00078e0012 */
[----:B------:R-:W-:Y:S01]  /*5ee70*/  STL.64 [R1+0x730], R44 ;  /* 0x0007302c01007387 */ /* 0x000fe20000100a00 */
[----:B------:R-:W-:-:S03]  /*5ee80*/  IMAD.MOV.U32 R66, RZ, RZ, R16 ;  /* 0x000000ffff427224 */ /* 0x000fc600078e0010 */
[----:B------:R-:W-:Y:S01]  /*5ee90*/  STL.64 [R1+0x34b0], R44 ;  /* 0x0034b02c01007387 */ /* 0x000fe20000100a00 */
[----:B------:R-:W-:-:S03]  /*5eea0*/  IMAD.MOV.U32 R71, RZ, RZ, R15 ;  /* 0x000000ffff477224 */ /* 0x000fc600078e000f */
[----:B------:R-:W4:Y:S04]  /*5eeb0*/  LDL.LU R16, [R1+0x230] ;  /* 0x0002300001107983 */ /* 0x000f280000300800 */
[----:B------:R-:W4:Y:S01]  /*5eec0*/  LDL.LU R15, [R1+0x750] ;  /* 0x00075000010f7983 */ /* 0x000f220000300800 */
[----:B------:R-:W-:Y:S02]  /*5eed0*/  IMAD.MOV.U32 R67, RZ, RZ, R17 ;  /* 0x000000ffff437224 */ /* 0x000fe400078e0011 */
[----:B---3--:R-:W-:Y:S02]  /*5eee0*/  IMAD.MOV.U32 R93, RZ, RZ, R13 ;  /* 0x000000ffff5d7224 */ /* 0x008fe400078e000d */
[----:B------:R-:W3:Y:S01]  /*5eef0*/  LDL.LU R13, [R1+0x234] ;  /* 0x00023400010d7983 */ /* 0x000ee20000300800 */
[----:B------:R-:W-:-:S02]  /*5ef00*/  IMAD.MOV.U32 R70, RZ, RZ, R14 ;  /* 0x000000ffff467224 */ /* 0x000fc400078e000e */
[----:B------:R-:W-:Y:S02]  /*5ef10*/  IMAD.MOV.U32 R92, RZ, RZ, R12 ;  /* 0x000000ffff5c7224 */ /* 0x000fe400078e000c */
[----:B------:R-:W3:Y:S04]  /*5ef20*/  LDL.LU R12, [R1+0x1e60] ;  /* 0x001e6000010c7983 */ /* 0x000ee80000300800 */
[----:B------:R-:W3:Y:S04]  /*5ef30*/  LDL.LU R14, [R1+0x758] ;  /* 0x00075800010e7983 */ /* 0x000ee80000300800 */
[----:B0-----:R-:W3:Y:S04]  /*5ef40*/  LDL.LU R11, [R1+0x1e64] ;  /* 0x001e6400010b7983 */ /* 0x001ee80000300800 */
        /* <DEDUP_REMOVED lines=50> */
[----:B------:R-:W3:Y:S04]  /*5f270*/  LDL.LU R9, [R1+0x1e48] ;  /* 0x001e480001097983 */ /* 0x000ee80000300800 */
[----:B------:R-:W-:Y:S04]  /*5f280*/  STL.64 [R1+0x230], R12 ;  /* 0x0002300c01007387 */ /* 0x000fe80000100a00 */
[----:B------:R0:W-:Y:S04]  /*5f290*/  STL.64 [R1+0x3510], R12 ;  /* 0x0035100c01007387 */ /* 0x0001e80000100a00 */
        /* <DEDUP_REMOVED lines=10> */
[----:B------:R-:W3:Y:S04]  /*5f340*/  LDL.LU R17, [R1+0x780] ;  /* 0x0007800001117983 */ /* 0x000ee80000300800 */
        /* <DEDUP_REMOVED lines=19> */
[----:B------:R-:W-:Y:S01]  /*5f480*/  STL.64 [R1+0x770], R118 ;  /* 0x0007707601007387 */ /* 0x000fe20000100a00 */
[----:B------:R-:W-:-:S03]  /*5f490*/  IMAD.MOV.U32 R127, RZ, RZ, R16 ;  /* 0x000000ffff7f7224 */ /* 0x000fc600078e0010 */
[----:B------:R-:W-:Y:S01]  /*5f4a0*/  STL [R1+0x3568], R118 ;  /* 0x0035687601007387 */ /* 0x000fe20000100800 */
[----:B------:R-:W-:-:S03]  /*5f4b0*/  IMAD.MOV.U32 R126, RZ, RZ, R15 ;  /* 0x000000ffff7e7224 */ /* 0x000fc600078e000f */
[----:B------:R-:W-:Y:S04]  /*5f4c0*/  STL [R1+0x3558], R119 ;  /* 0x0035587701007387 */ /* 0x000fe80000100800 */
[----:B------:R-:W4:Y:S04]  /*5f4d0*/  LDL.LU R16, [R1+0x790] ;  /* 0x0007900001107983 */ /* 0x000f280000300800 */
[----:B------:R-:W4:Y:S01]  /*5f4e0*/  LDL.LU R15, [R1+0x1e30] ;  /* 0x001e3000010f7983 */ /* 0x000f220000300800 */
[----:B---3--:R-:W-:-:S03]  /*5f4f0*/  IMAD.MOV.U32 R89, RZ, RZ, R14 ;  /* 0x000000ffff597224 */ /* 0x008fc600078e000e */
[----:B------:R-:W3:Y:S01]  /*5f500*/  LDL.LU R14, [R1+0x430] ;  /* 0x00043000010e7983 */ /* 0x000ee20000300800 */
[----:B------:R-:W-:-:S03]  /*5f510*/  IMAD.MOV.U32 R88, RZ, RZ, R11 ;  /* 0x000000ffff587224 */ /* 0x000fc600078e000b */
[----:B0-----:R-:W3:Y:S01]  /*5f520*/  LDL.LU R13, [R1+0x1e34] ;  /* 0x001e3400010d7983 */ /* 0x001ee20000300800 */
        /* <DEDUP_REMOVED lines=14> */
[----:B------:R-:W-:Y:S01]  /*5f610*/  STL.64 [R1+0x780], R96 ;  /* 0x0007806001007387 */ /* 0x000fe20000100a00 */
[----:B------:R-:W-:-:S03]  /*5f620*/  IMAD.MOV.U32 R161, RZ, RZ, R8 ;  /* 0x000000ffffa17224 */ /* 0x000fc600078e0008 */
[----:B------:R-:W-:Y:S01]  /*5f630*/  STL [R1+0x3590], R96 ;  /* 0x0035906001007387 */ /* 0x000fe20000100800 */
[----:B------:R-:W-:-:S03]  /*5f640*/  IMAD.MOV.U32 R160, RZ, RZ, R7 ;  /* 0x000000ffffa07224 */ /* 0x000fc600078e0007 */
[----:B------:R-:W-:Y:S04]  /*5f650*/  STL [R1+0x3580], R97 ;  /* 0x0035806101007387 */ /* 0x000fe80000100800 */
[----:B------:R-:W3:Y:S04]  /*5f660*/  LDL.LU R8, [R1+0x7a0] ;  /* 0x0007a00001087983 */ /* 0x000ee80000300800 */
[----:B------:R-:W3:Y:S01]  /*5f670*/  LDL.LU R7, [R1+0x1e28] ;  /* 0x001e280001077983 */ /* 0x000ee20000300800 */
[----:B------:R-:W-:Y:S02]  /*5f680*/  IMAD.MOV.U32 R43, RZ, RZ, R6 ;  /* 0x000000ffff2b7224 */ /* 0x000fe400078e0006 */
[----:B------:R-:W-:Y:S01]  /*5f690*/  IMAD.MOV.U32 R42, RZ, RZ, R5 ;  /* 0x000000ffff2a7224 */ /* 0x000fe200078e0005 */
[----:B------:R-:W3:Y:S01]  /*5f6a0*/  LDL.LU R6, [R1+0x448] ;  /* 0x0004480001067983 */ /* 0x000ee20000300800 */
[----:B------:R-:W-:-:S03]  /*5f6b0*/  IMAD.MOV.U32 R107, RZ, RZ, R4 ;  /* 0x000000ffff6b7224 */ /* 0x000fc600078e0004 */
[----:B------:R-:W3:Y:S04]  /*5f6c0*/  LDL.LU R5, [R1+0x1e18] ;  /* 0x001e180001057983 */ /* 0x000ee80000300800 */
[----:B------:R-:W3:Y:S04]  /*5f6d0*/  LDL.LU R4, [R1+0x7a8] ;  /* 0x0007a80001047983 */ /* 0x000ee80000300800 */
[----:B-1----:R-:W3:Y:S04]  /*5f6e0*/  LDL.LU R3, [R1+0x1e1c] ;  /* 0x001e1c0001037983 */ /* 0x002ee80000300800 */
        /* <DEDUP_REMOVED lines=24> */
[----:B------:R-:W3:Y:S01]  /*5f870*/  LDL.LU R11, [R1+0x478] ;  /* 0x00047800010b7983 */ /* 0x000ee20000300800 */
[----:B------:R-:W-:Y:S02]  /*5f880*/  IMAD.MOV.U32 R101, RZ, RZ, R10 ;  /* 0x000000ffff657224 */ /* 0x000fe400078e000a */
[----:B------:R-:W-:Y:S01]  /*5f890*/  IMAD.MOV.U32 R100, RZ, RZ, R9 ;  /* 0x000000ffff647224 */ /* 0x000fe200078e0009 */
        /* <DEDUP_REMOVED lines=32> */
[----:B------:R0:W-:Y:S01]  /*5faa0*/  STL.64 [R1+0x35f8], R14 ;  /* 0x0035f80e01007387 */ /* 0x0001e20000100a00 */
[----:B----4-:R-:W-:-:S02]  /*5fab0*/  IMAD.MOV.U32 R41, RZ, RZ, R22 ;  /* 0x000000ffff297224 */ /* 0x010fc400078e0016 */
[----:B------:R-:W-:-:S05]  /*5fac0*/  IMAD.MOV.U32 R40, RZ, RZ, R19 ;  /* 0x000000ffff287224 */ /* 0x000fca00078e0013 */
[----:B------:R-:W-:Y:S04]  /*5fad0*/  STL.64 [R1+0x7b0], R40 ;  /* 0x0007b02801007387 */ /* 0x000fe80000100a00 */
[----:B------:R-:W-:Y:S01]  /*5fae0*/  STL [R1+0x3610], R40 ;  /* 0x0036102801007387 */ /* 0x000fe20000100800 */
[----:B------:R-:W-:-:S03]  /*5faf0*/  IMAD.MOV.U32 R85, RZ, RZ, R16 ;  /* 0x000000ffff557224 */ /* 0x000fc600078e0010 */
[----:B------:R-:W-:Y:S04]  /*5fb00*/  STL [R1+0x3600], R41 ;  /* 0x0036002901007387 */ /* 0x000fe80000100800 */
[----:B------:R-:W4:Y:S04]  /*5fb10*/  LDL.LU R16, [R1+0x7d0] ;  /* 0x0007d00001107983 */ /* 0x000f280000300800 */
[----:B0-----:R-:W4:Y:S01]  /*5fb20*/  LDL.LU R15, [R1+0x1e00] ;  /* 0x001e0000010f7983 */ /* 0x001f220000300800 */
[----:B---3--:R-:W-:Y:S02]  /*5fb30*/  IMAD.MOV.U32 R84, RZ, RZ, R13 ;  /* 0x000000ffff547224 */ /* 0x008fe400078e000d */
[----:B------:R-:W-:Y:S01]  /*5fb40*/  IMAD.MOV.U32 R72, RZ, RZ, R17 ;  /* 0x000000ffff487224 */ /* 0x000fe200078e0011 */
[----:B------:R-:W3:Y:S01]  /*5fb50*/  LDL.LU R14, [R1+0x4a8] ;  /* 0x0004a800010e7983 */ /* 0x000ee20000300800 */
[----:B------:R-:W-:-:S02]  /*5fb60*/  IMAD.MOV.U32 R73, RZ, RZ, R18 ;  /* 0x000000ffff497224 */ /* 0x000fc400078e0012 */
[----:B------:R-:W-:Y:S01]  /*5fb70*/  IMAD.MOV.U32 R91, RZ, RZ, R11 ;  /* 0x000000ffff5b7224 */ /* 0x000fe200078e000b */
        /* <DEDUP_REMOVED lines=116> */
[----:B------:R-:W-:Y:S01]  /*602c0*/  STL.64 [R1+0x800], R18 ;  /* 0x0008001201007387 */ /* 0x000fe20000100a00 */
[----:B------:R-:W-:-:S03]  /*602d0*/  IMAD.MOV.U32 R51, RZ, RZ, R8 ;  /* 0x000000ffff337224 */ /* 0x000fc600078e0008 */
[----:B------:R0:W-:Y:S04]  /*602e0*/  STL.64 [R1+0x36d0], R18 ;  /* 0x0036d01201007387 */ /* 0x0001e80000100a00 */
[----:B------:R-:W3:Y:S04]  /*602f0*/  LDL.LU R9, [R1+0x820] ;  /* 0x0008200001097983 */ /* 0x000ee80000300800 */
        /* <DEDUP_REMOVED lines=24> */
[----:B0-----:R-:W4:Y:S01]  /*60480*/  LDL.LU R19, [R1+0x1d9c] ;  /* 0x001d9c0001137983 */ /* 0x001f220000300800 */
[----:B---3--:R-:W-:-:S03]  /*60490*/  IMAD.MOV.U32 R131, RZ, RZ, R11 ;  /* 0x000000ffff837224 */ /* 0x008fc600078e000b */
[----:B------:R-:W3:Y:S01]  /*604a0*/  LDL.LU R18, [R1+0x568] ;  /* 0x0005680001127983 */ /* 0x000ee20000300800 */
[----:B------:R-:W-:-:S03]  /*604b0*/  IMAD.MOV.U32 R130, RZ, RZ, R10 ;  /* 0x000000ffff827224 */ /* 0x000fc600078e000a */
[----:B------:R-:W3:Y:S01]  /*604c0*/  LDL.LU R17, [R1+0x1d8c] ;  /* 0x001d8c0001117983 */ /* 0x000ee20000300800 */
[----:B------:R-:W-:-:S03]  /*604d0*/  IMAD.MOV.U32 R30, RZ, RZ, R13 ;  /* 0x000000ffff1e7224 */ /* 0x000fc600078e000d */
[----:B------:R-:W3:Y:S01]  /*604e0*/  LDL.LU R11, [R1+0x838] ;  /* 0x00083800010b7983 */ /* 0x000ee20000300800 */
[----:B------:R-:W-:-:S03]  /*604f0*/  IMAD.MOV.U32 R31, RZ, RZ, R14 ;  /* 0x000000ffff1f7224 */ /* 0x000fc600078e000e */
[----:B------:R-:W3:Y:S01]  /*60500*/  LDL.LU R10, [R1+0x1d90] ;  /* 0x001d9000010a7983 */ /* 0x000ee20000300800 */
[----:B------:R-:W-:Y:S02]  /*60510*/  IMAD.MOV.U32 R111, RZ, RZ, R5 ;  /* 0x000000ffff6f7224 */ /* 0x000fe400078e0005 */
[----:B------:R-:W-:Y:S01]  /*60520*/  IMAD.MOV.U32 R110, RZ, RZ, R4 ;  /* 0x000000ffff6e7224 */ /* 0x000fe200078e0004 */
        /* <DEDUP_REMOVED lines=8> */
[----:B------:R-:W-:Y:S04]  /*605b0*/  STL.64 [R1+0x3720], R110 ;  /* 0x0037206e01007387 */ /* 0x000fe80000100a00 */
[----:B------:R-:W-:Y:S04]  /*605c0*/  STL.64 [R1+0x820], R8 ;  /* 0x0008200801007387 */ /* 0x000fe80000100a00 */
[----:B------:R-:W-:Y:S04]  /*605d0*/  STL [R1+0x3738], R8 ;  /* 0x0037380801007387 */ /* 0x000fe80000100800 */
[----:B------:R0:W-:Y:S04]  /*605e0*/  STL [R1+0x3728], R9 ;  /* 0x0037280901007387 */ /* 0x0001e80000100800 */
        /* <DEDUP_REMOVED lines=22> */
[----:B------:R-:W-:Y:S01]  /*60750*/  STL.64 [R1+0x3750], R52 ;  /* 0x0037503401007387 */ /* 0x000fe20000100a00 */
[----:B---3--:R-:W-:-:S03]  /*60760*/  IMAD.MOV.U32 R117, RZ, RZ, R11 ;  /* 0x000000ffff757224 */ /* 0x008fc600078e000b */
[----:B------:R-:W3:Y:S01]  /*60770*/  LDL.LU R11, [R1+0x850] ;  /* 0x00085000010b7983 */ /* 0x000ee20000300800 */
[----:B------:R-:W-:-:S03]  /*60780*/  IMAD.MOV.U32 R116, RZ, RZ, R10 ;  /* 0x000000ffff747224 */ /* 0x000fc600078e000a */
[----:B------:R-:W4:Y:S01]  /*60790*/  LDL.LU R10, [R1+0xfa8] ;  /* 0x000fa800010a7983 */ /* 0x000f220000300800 */
[----:B------:R-:W-:Y:S02]  /*607a0*/  IMAD.MOV.U32 R108, RZ, RZ, R17 ;  /* 0x000000ffff6c7224 */ /* 0x000fe400078e0011 */
[----:B------:R-:W-:Y:S01]  /*607b0*/  IMAD.MOV.U32 R109, RZ, RZ, R18 ;  /* 0x000000ffff6d7224 */ /* 0x000fe200078e0012 */
[----:B0-----:R-:W4:Y:S01]  /*607c0*/  LDL.LU R9, [R1+0x5b0] ;  /* 0x0005b00001097983 */ /* 0x001f220000300800 */
[----:B------:R-:W-:-:S03]  /*607d0*/  IMAD.MOV.U32 R129, RZ, RZ, R5 ;  /* 0x000000ffff817224 */ /* 0x000fc600078e0005 */
[----:B------:R-:W4:Y:S01]  /*607e0*/  LDL.LU R8, [R1+0x1d80] ;  /* 0x001d800001087983 */ /* 0x000f220000300800 */
[----:B------:R-:W-:-:S03]  /*607f0*/  IMAD.MOV.U32 R128, RZ, RZ, R4 ;  /* 0x000000ffff807224 */ /* 0x000fc600078e0004 */
[----:B-1----:R-:W4:Y:S04]  /*60800*/  LDL.LU R7, [R1+0x5b8] ;  /* 0x0005b80001077983 */ /* 0x002f280000300800 */
[----:B------:R-:W4:Y:S04]  /*60810*/  LDL.LU R6, [R1+0x858] ;  /* 0x0008580001067983 */ /* 0x000f280000300800 */
[----:B------:R-:W4:Y:S04]  /*60820*/  LDL.LU R5, [R1+0x5bc] ;  /* 0x0005bc0001057983 */ /* 0x000f280000300800 */
[----:B------:R-:W4:Y:S04]  /*60830*/  LDL.LU R4, [R1+0xf9c] ;  /* 0x000f9c0001047983 */ /* 0x000f280000300800 */
        /* <DEDUP_REMOVED lines=18> */
[----:B------:R-:W4:Y:S04]  /*60960*/  LDL.LU R14, [R1+0x868] ;  /* 0x00086800010e7983 */ /* 0x000f280000300800 */
[----:B------:R-:W4:Y:S04]  /*60970*/  LDL.LU R3, [R1+0xf94] ;  /* 0x000f940001037983 */ /* 0x000f280000300800 */
[----:B------:R-:W4:Y:S01]  /*60980*/  LDL.LU R2, [R1+0x5e0] ;  /* 0x0005e00001027983 */ /* 0x000f220000300800 */
[----:B--2---:R-:W-:-:S03]  /*60990*/  IMAD.MOV.U32 R156, RZ, RZ, R0 ;  /* 0x000000ffff9c7224 */ /* 0x004fc600078e0000 */
[----:B------:R-:W2:Y:S01]  /*609a0*/  LDL.LU R0, [R1+0xf98] ;  /* 0x000f980001007983 */ /* 0x000ea20000300800 */
[----:B------:R-:W-:Y:S02]  /*609b0*/  IMAD.MOV.U32 R158, RZ, RZ, R13 ;  /* 0x000000ffff9e7224 */ /* 0x000fe400078e000d */
[----:B------:R-:W-:-:S03]  /*609c0*/  IMAD.MOV.U32 R75, RZ, RZ, R12 ;  /* 0x000000ffff4b7224 */ /* 0x000fc600078e000c */
[----:B------:R-:W-:Y:S04]  /*609d0*/  STL.64 [R1+0x588], R158 ;  /* 0x0005889e01007387 */ /* 0x000fe80000100a00 */
[----:B------:R-:W-:Y:S04]  /*609e0*/  STL [R1+0x3798], R158 ;  /* 0x0037989e01007387 */ /* 0x000fe80000100800 */
[----:B------:R-:W-:Y:S04]  /*609f0*/  STL [R1+0x3788], R159 ;  /* 0x0037889f01007387 */ /* 0x000fe80000100800 */
[----:B------:R-:W-:Y:S04]  /*60a00*/  STL.64 [R1+0x848], R74 ;  /* 0x0008484a01007387 */ /* 0x000fe80000100a00 */
[----:B------:R-:W-:Y:S04]  /*60a10*/  STL.64 [R1+0x3790], R74 ;  /* 0x0037904a01007387 */ /* 0x000fe80000100a00 */
[----:B------:R-:W-:Y:S04]  /*60a20*/  STL.64 [R1+0x598], R156 ;  /* 0x0005989c01007387 */ /* 0x000fe80000100a00 */
[----:B------:R-:W-:Y:S01]  /*60a30*/  STL.64 [R1+0x37a0], R156 ;  /* 0x0037a09c01007387 */ /* 0x000fe20000100a00 */
[----:B---3--:R-:W-:-:S02]  /*60a40*/  IMAD.MOV.U32 R33, RZ, RZ, R11 ;  /* 0x000000ffff217224 */ /* 0x008fc400078e000b */
[----:B----4-:R-:W-:-:S05]  /*60a50*/  IMAD.MOV.U32 R32, RZ, RZ, R10 ;  /* 0x000000ffff207224 */ /* 0x010fca00078e000a */
[----:B------:R-:W-:Y:S04]  /*60a60*/  STL.64 [R1+0x850], R32 ;  /* 0x0008502001007387 */ /* 0x000fe80000100a00 */
[----:B------:R-:W-:Y:S04]  /*60a70*/  STL [R1+0x37b8], R32 ;  /* 0x0037b82001007387 */ /* 0x000fe80000100800 */
[----:B------:R-:W-:Y:S04]  /*60a80*/  STL [R1+0x37a8], R33 ;  /* 0x0037a82101007387 */ /* 0x000fe80000100800 */
[----:B------:R-:W3:Y:S04]  /*60a90*/  LDL.LU R13, [R1+0x5e8] ;  /* 0x0005e800010d7983 */ /* 0x000ee80000300800 */
[----:B------:R-:W4:Y:S01]  /*60aa0*/  LDL.LU R12, [R1+0x870] ;  /* 0x00087000010c7983 */ /* 0x000f220000300800 */
[----:B------:R-:W-:-:S02]  /*60ab0*/  IMAD.MOV.U32 R37, RZ, RZ, R9 ;  /* 0x000000ffff257224 */ /* 0x000fc400078e0009 */
[----:B------:R-:W-:Y:S01]  /*60ac0*/  IMAD.MOV.U32 R36, RZ, RZ, R8 ;  /* 0x000000ffff247224 */ /* 0x000fe200078e0008 */
[----:B------:R-:W4:Y:S01]  /*60ad0*/  LDL.LU R9, [R1+0x5ec] ;  /* 0x0005ec0001097983 */ /* 0x000f220000300800 */
[----:B------:R-:W-:Y:S02]  /*60ae0*/  IMAD.MOV.U32 R11, RZ, RZ, R7 ;  /* 0x000000ffff0b7224 */ /* 0x000fe400078e0007 */
[----:B------:R-:W-:Y:S01]  /*60af0*/  IMAD.MOV.U32 R10, RZ, RZ, R6 ;  /* 0x000000ffff0a7224 */ /* 0x000fe200078e0006 */
[----:B------:R-:W4:Y:S01]  /*60b00*/  LDL.LU R8, [R1+0xf88] ;  /* 0x000f880001087983 */ /* 0x000f220000300800 */
[----:B------:R-:W-:-:S03]  /*60b10*/  IMAD.MOV.U32 R45, RZ, RZ, R5 ;  /* 0x000000ffff2d7224 */ /* 0x000fc600078e0005 */
[----:B------:R-:W4:Y:S01]  /*60b20*/  LDL.LU R7, [R1+0x878] ;  /* 0x0008780001077983 */ /* 0x000f220000300800 */
[----:B------:R-:W-:-:S03]  /*60b30*/  IMAD.MOV.U32 R44, RZ, RZ, R4 ;  /* 0x000000ffff2c7224 */ /* 0x000fc600078e0004 */
[----:B------:R-:W4:Y:S04]  /*60b40*/  LDL.LU R6, [R1+0xf8c] ;  /* 0x000f8c0001067983 */ /* 0x000f280000300800 */
[----:B------:R-:W4:Y:S04]  /*60b50*/  LDL.LU R5, [R1+0x5f8] ;  /* 0x0005f80001057983 */ /* 0x000f280000300800 */
[----:B------:R-:W4:Y:S04]  /*60b60*/  LDL.LU R4, [R1+0xf7c] ;  /* 0x000f7c0001047983 */ /* 0x000f280000300800 */
        /* <DEDUP_REMOVED lines=12> */
[----:B------:R-:W4:Y:S01]  /*60c30*/  LDL.LU R18, [R1+0x880] ;  /* 0x0008800001127983 */ /* 0x000f220000300800 */
[----:B------:R-:W-:-:S03]  /*60c40*/  IMAD.MOV.U32 R92, RZ, RZ, R15 ;  /* 0x000000ffff5c7224 */ /* 0x000fc600078e000f */
        /* <DEDUP_REMOVED lines=18> */
[----:B---3--:R-:W-:-:S02]  /*60d70*/  IMAD.MOV.U32 R137, RZ, RZ, R13 ;  /* 0x000000ffff897224 */ /* 0x008fc400078e000d */
[----:B----4-:R-:W-:-:S05]  /*60d80*/  IMAD.MOV.U32 R136, RZ, RZ, R12 ;  /* 0x000000ffff887224 */ /* 0x010fca00078e000c */
[----:B------:R-:W-:Y:S04]  /*60d90*/  STL.64 [R1+0x870], R136 ;  /* 0x0008708801007387 */ /* 0x000fe80000100a00 */
[----:B------:R-:W-:Y:S04]  /*60da0*/  STL.64 [R1+0x3800], R136 ;  /* 0x0038008801007387 */ /* 0x000fe80000100a00 */
[----:B0-----:R-:W3:Y:S04]  /*60db0*/  LDL.LU R11, [R1+0x890] ;  /* 0x00089000010b7983 */ /* 0x001ee80000300800 */
        /* <DEDUP_REMOVED lines=22> */
[----:B------:R-:W-:Y:S01]  /*60f20*/  STL.64 [R1+0x880], R76 ;  /* 0x0008804c01007387 */ /* 0x000fe20000100a00 */
[----:B------:R-:W-:-:S03]  /*60f30*/  IMAD.MOV.U32 R79, RZ, RZ, R16 ;  /* 0x000000ffff4f7224 */ /* 0x000fc600078e0010 */
[----:B------:R-:W-:Y:S01]  /*60f40*/  STL.64 [R1+0x3828], R76 ;  /* 0x0038284c01007387 */ /* 0x000fe20000100a00 */
[----:B------:R-:W-:Y:S02]  /*60f50*/  IMAD.MOV.U32 R78, RZ, RZ, R15 ;  /* 0x000000ffff4e7224 */ /* 0x000fe400078e000f */
[----:B------:R-:W-:Y:S02]  /*60f60*/  IMAD.MOV.U32 R126, RZ, RZ, R3 ;  /* 0x000000ffff7e7224 */ /* 0x000fe400078e0003 */
[----:B------:R-:W4:Y:S01]  /*60f70*/  LDL.LU R3, [R1+0x8a8] ;  /* 0x0008a80001037983 */ /* 0x000f220000300800 */
[----:B------:R-:W-:-:S03]  /*60f80*/  IMAD.MOV.U32 R89, RZ, RZ, R2 ;  /* 0x000000ffff597224 */ /* 0x000fc600078e0002 */
[----:B------:R-:W4:Y:S04]  /*60f90*/  LDL.LU R2, [R1+0x8b0] ;  /* 0x0008b00001027983 */ /* 0x000f280000300800 */
[----:B------:R-:W4:Y:S04]  /*60fa0*/  LDL.LU R16, [R1+0x8ac] ;  /* 0x0008ac0001107983 */ /* 0x000f280000300800 */
[----:B------:R-:W4:Y:S01]  /*60fb0*/  LDL.LU R15, [R1+0xf60] ;  /* 0x000f6000010f7983 */ /* 0x000f220000300800 */
[----:B------:R-:W-:-:S03]  /*60fc0*/  IMAD.MOV.U32 R127, RZ, RZ, R14 ;  /* 0x000000ffff7f7224 */ /* 0x000fc600078e000e */
[----:B------:R-:W4:Y:S04]  /*60fd0*/  LDL.LU R14, [R1+0x8b8] ;  /* 0x0008b800010e7983 */ /* 0x000f280000300800 */
[----:B0-----:R-:W4:Y:S04]  /*60fe0*/  LDL.LU R13, [R1+0xf64] ;  /* 0x000f6400010d7983 */ /* 0x001f280000300800 */
[----:B------:R-:W4:Y:S01]  /*60ff0*/  LDL.LU R12, [R1+0x8c0] ;  /* 0x0008c000010c7983 */ /* 0x000f220000300800 */
        /* <DEDUP_REMOVED lines=11> */
[----:B------:R-:W-:Y:S01]  /*610b0*/  STL.64 [R1+0x890], R164 ;  /* 0x000890a401007387 */ /* 0x000fe20000100a00 */
[----:B------:R-:W-:-:S03]  /*610c0*/  IMAD.MOV.U32 R161, RZ, RZ, R9 ;  /* 0x000000ffffa17224 */ /* 0x000fc600078e0009 */
[----:B------:R-:W-:Y:S01]  /*610d0*/  STL [R1+0x3860], R164 ;  /* 0x003860a401007387 */ /* 0x000fe20000100800 */
[----:B------:R-:W-:-:S03]  /*610e0*/  IMAD.MOV.U32 R160, RZ, RZ, R8 ;  /* 0x000000ffffa07224 */ /* 0x000fc600078e0008 */
[----:B------:R-:W-:Y:S01]  /*610f0*/  STL [R1+0x3850], R165 ;  /* 0x003850a501007387 */ /* 0x000fe20000100800 */
[----:B------:R-:W-:-:S03]  /*61100*/  IMAD.MOV.U32 R43, RZ, RZ, R7 ;  /* 0x000000ffff2b7224 */ /* 0x000fc600078e0007 */
[----:B------:R-:W3:Y:S01]  /*61110*/  LDL.LU R11, [R1+0x8c8] ;  /* 0x0008c800010b7983 */ /* 0x000ee20000300800 */
[----:B------:R-:W-:-:S03]  /*61120*/  IMAD.MOV.U32 R42, RZ, RZ, R6 ;  /* 0x000000ffff2a7224 */ /* 0x000fc600078e0006 */
[----:B------:R-:W4:Y:S01]  /*61130*/  LDL.LU R10, [R1+0xf58] ;  /* 0x000f5800010a7983 */ /* 0x000f220000300800 */
[----:B------:R-:W-:-:S03]  /*61140*/  IMAD.MOV.U32 R49, RZ, RZ, R5 ;  /* 0x000000ffff317224 */ /* 0x000fc600078e0005 */
[----:B------:R-:W4:Y:S01]  /*61150*/  LDL.LU R9, [R1+0x8d0] ;  /* 0x0008d00001097983 */ /* 0x000f220000300800 */
[----:B------:R-:W-:-:S03]  /*61160*/  IMAD.MOV.U32 R48, RZ, RZ, R4 ;  /* 0x000000ffff307224 */ /* 0x000fc600078e0004 */
[----:B------:R-:W4:Y:S04]  /*61170*/  LDL.LU R8, [R1+0xf5c] ;  /* 0x000f5c0001087983 */ /* 0x000f280000300800 */
[----:B------:R-:W4:Y:S04]  /*61180*/  LDL.LU R7, [R1+0x8d8] ;  /* 0x0008d80001077983 */ /* 0x000f280000300800 */
[----:B------:R-:W4:Y:S04]  /*61190*/  LDL.LU R6, [R1+0x8e0] ;  /* 0x0008e00001067983 */ /* 0x000f280000300800 */
[----:B------:R-:W4:Y:S04]  /*611a0*/  LDL.LU R5, [R1+0x8dc] ;  /* 0x0008dc0001057983 */ /* 0x000f280000300800 */
[----:B------:R-:W4:Y:S04]  /*611b0*/  LDL.LU R4, [R1+0xf4c] ;  /* 0x000f4c0001047983 */ /* 0x000f280000300800 */
[----:B------:R-:W-:Y:S04]  /*611c0*/  STL.64 [R1+0x628], R160 ;  /* 0x000628a001007387 */ /* 0x000fe80000100a00 */
[----:B------:R-:W-:Y:S04]  /*611d0*/  STL.64 [R1+0x3858], R160 ;  /* 0x003858a001007387 */ /* 0x000fe80000100a00 */
[----:B------:R-:W-:Y:S04]  /*611e0*/  STL.64 [R1+0x898], R42 ;  /* 0x0008982a01007387 */ /* 0x000fe80000100a00 */
[----:B------:R-:W-:Y:S04]  /*611f0*/  STL.64 [R1+0x3868], R42 ;  /* 0x0038682a01007387 */ /* 0x000fe80000100a00 */
[----:B------:R-:W-:Y:S04]  /*61200*/  STL.64 [R1+0x8a0], R48 ;  /* 0x0008a03001007387 */ /* 0x000fe80000100a00 */
[----:B------:R-:W-:Y:S04]  /*61210*/  STL [R1+0x3880], R48 ;  /* 0x0038803001007387 */ /* 0x000fe80000100800 */
[----:B------:R-:W-:Y:S04]  /*61220*/  STL [R1+0x3870], R49 ;  /* 0x0038703101007387 */ /* 0x000fe80000100800 */
[----:B------:R-:W-:Y:S01]  /*61230*/  STL.64 [R1+0x8b0], R2 ;  /* 0x0008b00201007387 */ /* 0x000fe20000100a00 */
[----:B------:R-:W-:-:S03]  /*61240*/  IMAD.MOV.U32 R67, RZ, RZ, R16 ;  /* 0x000000ffff437224 */ /* 0x000fc600078e0010 */
[----:B------:R0:W-:Y:S01]  /*61250*/  STL.64 [R1+0x3878], R2 ;  /* 0x0038780201007387 */ /* 0x0001e20000100a00 */
[----:B------:R-:W-:-:S03]  /*61260*/  IMAD.MOV.U32 R66, RZ, RZ, R15 ;  /* 0x000000ffff427224 */ /* 0x000fc600078e000f */
[----:B------:R-:W4:Y:S04]  /*61270*/  LDL.LU R16, [R1+0x8e8] ;  /* 0x0008e80001107983 */ /* 0x000f280000300800 */
[----:B------:R-:W4:Y:S01]  /*61280*/  LDL.LU R15, [R1+0xf50] ;  /* 0x000f5000010f7983 */ /* 0x000f220000300800 */
[----:B------:R-:W-:Y:S02]  /*61290*/  IMAD.MOV.U32 R81, RZ, RZ, R14 ;  /* 0x000000ffff517224 */ /* 0x000fe400078e000e */
[----:B------:R-:W-:Y:S01]  /*612a0*/  IMAD.MOV.U32 R80, RZ, RZ, R13 ;  /* 0x000000ffff507224 */ /* 0x000fe200078e000d */
[----:B------:R-:W4:Y:S04]  /*612b0*/  LDL.LU R14, [R1+0x8f0] ;  /* 0x0008f000010e7983 */ /* 0x000f280000300800 */
[----:B------:R-:W4:Y:S01]  /*612c0*/  LDL.LU R13, [R1+0xf40] ;  /* 0x000f4000010d7983 */ /* 0x000f220000300800 */
[----:B------:R-:W-:-:S03]  /*612d0*/  IMAD.MOV.U32 R83, RZ, RZ, R12 ;  /* 0x000000ffff537224 */ /* 0x000fc600078e000c */
[----:B------:R-:W4:Y:S01]  /*612e0*/  LDL.LU R12, [R1+0x8f8] ;  /* 0x0008f800010c7983 */ /* 0x000f220000300800 */
[----:B--2---:R-:W-:-:S03]  /*612f0*/  IMAD.MOV.U32 R82, RZ, RZ, R0 ;  /* 0x000000ffff527224 */ /* 0x004fc600078e0000 */
[----:B0-----:R-:W2:Y:S04]  /*61300*/  LDL.LU R3, [R1+0xf44] ;  /* 0x000f440001037983 */ /* 0x001ea80000300800 */
[----:B------:R-:W2:Y:S04]  /*61310*/  LDL.LU R2, [R1+0x900] ;  /* 0x0009000001027983 */ /* 0x000ea80000300800 */
        /* <DEDUP_REMOVED lines=11> */
[----:B------:R-:W-:Y:S01]  /*613d0*/  STL.64 [R1+0x38a8], R86 ;  /* 0x0038a85601007387 */ /* 0x000fe20000100a00 */
[----:B------:R-:W-:-:S03]  /*613e0*/  IMAD.MOV.U32 R96, RZ, RZ, R8 ;  /* 0x000000ffff607224 */ /* 0x000fc600078e0008 */
[----:B------:R-:W3:Y:S01]  /*613f0*/  LDL.LU R11, [R1+0x908] ;  /* 0x00090800010b7983 */ /* 0x000ee20000300800 */
        /* <DEDUP_REMOVED lines=24> */
[----:B------:R-:W4:Y:S04]  /*61580*/  LDL.LU R22, [R1+0x928] ;  /* 0x0009280001167983 */ /* 0x000f280000300800 */
[----:B------:R-:W4:Y:S04]  /*61590*/  LDL.LU R19, [R1+0xf30] ;  /* 0x000f300001137983 */ /* 0x000f280000300800 */
[----:B------:R-:W4:Y:S01]  /*615a0*/  LDL.LU R16, [R1+0x930] ;  /* 0x0009300001107983 */ /* 0x000f220000300800 */
[----:B------:R-:W-:-:S03]  /*615b0*/  IMAD.MOV.U32 R106, RZ, RZ, R13 ;  /* 0x000000ffff6a7224 */ /* 0x000fc600078e000d */
[----:B------:R-:W4:Y:S01]  /*615c0*/  LDL.LU R13, [R1+0xf34] ;  /* 0x000f3400010d7983 */ /* 0x000f220000300800 */
[----:B------:R-:W-:-:S03]  /*615d0*/  IMAD.MOV.U32 R21, RZ, RZ, R12 ;  /* 0x000000ffff157224 */ /* 0x000fc600078e000c */
[----:B------:R-:W4:Y:S01]  /*615e0*/  LDL.LU R12, [R1+0x938] ;  /* 0x00093800010c7983 */ /* 0x000f220000300800 */
[----:B--2---:R-:W-:Y:S02]  /*615f0*/  IMAD.MOV.U32 R20, RZ, RZ, R3 ;  /* 0x000000ffff147224 */ /* 0x004fe400078e0003 */
[----:B------:R-:W-:Y:S01]  /*61600*/  IMAD.MOV.U32 R101, RZ, RZ, R2 ;  /* 0x000000ffff657224 */ /* 0x000fe200078e0002 */
[----:B------:R-:W2:Y:S01]  /*61610*/  LDL.LU R3, [R1+0x940] ;  /* 0x0009400001037983 */ /* 0x000ea20000300800 */
[----:B------:R-:W-:-:S03]  /*61620*/  IMAD.MOV.U32 R100, RZ, RZ, R0 ;  /* 0x000000ffff647224 */ /* 0x000fc600078e0000 */
[----:B------:R-:W2:Y:S04]  /*61630*/  LDL.LU R2, [R1+0x93c] ;  /* 0x00093c0001027983 */ /* 0x000ea80000300800 */
[----:B------:R-:W2:Y:S01]  /*61640*/  LDL.LU R0, [R1+0xf24] ;  /* 0x000f240001007983 */ /* 0x000ea20000300800 */
        /* <DEDUP_REMOVED lines=8> */
[----:B---3--:R-:W-:-:S02]  /*616d0*/  IMAD.MOV.U32 R55, RZ, RZ, R11 ;  /* 0x000000ffff377224 */ /* 0x008fc400078e000b */
[----:B----4-:R-:W-:-:S05]  /*616e0*/  IMAD.MOV.U32 R54, RZ, RZ, R10 ;  /* 0x000000ffff367224 */ /* 0x010fca00078e000a */
[----:B------:R-:W-:Y:S04]  /*616f0*/  STL.64 [R1+0x910], R54 ;  /* 0x0009103601007387 */ /* 0x000fe80000100a00 */
[----:B------:R-:W-:Y:S04]  /*61700*/  STL.64 [R1+0x38f8], R54 ;  /* 0x0038f83601007387 */ /* 0x000fe80000100a00 */
        /* <DEDUP_REMOVED lines=22> */
[----:B------:R-:W-:Y:S04]  /*61870*/  STL.64 [R1+0x928], R84 ;  /* 0x0009285401007387 */ /* 0x000fe80000100a00 */
[----:B------:R-:W-:Y:S04]  /*61880*/  STL.64 [R1+0x3928], R84 ;  /* 0x0039285401007387 */ /* 0x000fe80000100a00 */
[----:B------:R-:W4:Y:S04]  /*61890*/  LDL.LU R16, [R1+0x968] ;  /* 0x0009680001107983 */ /* 0x000f280000300800 */
[----:B0-----:R-:W4:Y:S01]  /*618a0*/  LDL.LU R15, [R1+0x970] ;  /* 0x00097000010f7983 */ /* 0x001f220000300800 */
[----:B------:R-:W-:-:S03]  /*618b0*/  IMAD.MOV.U32 R94, RZ, RZ, R13 ;  /* 0x000000ffff5e7224 */ /* 0x000fc600078e000d */
[----:B------:R-:W4:Y:S04]  /*618c0*/  LDL.LU R14, [R1+0x96c] ;  /* 0x00096c00010e7983 */ /* 0x000f280000300800 */
        /* <DEDUP_REMOVED lines=17> */
[----:B----4-:R-:W-:Y:S02]  /*619e0*/  IMAD.MOV.U32 R60, RZ, RZ, R17 ;  /* 0x000000ffff3c7224 */ /* 0x010fe400078e0011 */
[----:B------:R-:W-:-:S03]  /*619f0*/  IMAD.MOV.U32 R125, RZ, RZ, R11 ;  /* 0x000000ffff7d7224 */ /* 0x000fc600078e000b */
[----:B------:R-:W-:Y:S01]  /*61a00*/  STL.64 [R1+0x948], R60 ;  /* 0x0009483c01007387 */ /* 0x000fe20000100a00 */
[----:B------:R-:W-:-:S03]  /*61a10*/  IMAD.MOV.U32 R124, RZ, RZ, R10 ;  /* 0x000000ffff7c7224 */ /* 0x000fc600078e000a */
        /* <DEDUP_REMOVED lines=48> */
[----:B------:R-:W-:Y:S01]  /*61d20*/  STL.64 [R1+0x988], R18 ;  /* 0x0009881201007387 */ /* 0x000fe20000100a00 */
[----:B------:R-:W-:-:S03]  /*61d30*/  IMAD.MOV.U32 R51, RZ, RZ, R9 ;  /* 0x000000ffff337224 */ /* 0x000fc600078e0009 */
[----:B------:R0:W-:Y:S01]  /*61d40*/  STL.64 [R1+0x39a0], R18 ;  /* 0x0039a01201007387 */ /* 0x0001e20000100a00 */
        /* <DEDUP_REMOVED lines=48> */
[----:B------:R-:W-:Y:S01]  /*62050*/  STL [R1+0x3a08], R114 ;  /* 0x003a087201007387 */ /* 0x000fe20000100800 */
[----:B------:R-:W-:-:S03]  /*62060*/  IMAD.MOV.U32 R141, RZ, RZ, R7 ;  /* 0x000000ffff8d7224 */ /* 0x000fc600078e0007 */
[----:B------:R-:W-:Y:S01]  /*62070*/  STL [R1+0x39f8], R115 ;  /* 0x0039f87301007387 */ /* 0x000fe20000100800 */
[----:B------:R-:W-:-:S03]  /*62080*/  IMAD.MOV.U32 R140, RZ, RZ, R6 ;  /* 0x000000ffff8c7224 */ /* 0x000fc600078e0006 */
[----:B------:R-:W3:Y:S01]  /*62090*/  LDL.LU R7, [R1+0xa08] ;  /* 0x000a080001077983 */ /* 0x000ee20000300800 */
        /* <DEDUP_REMOVED lines=22> */
[----:B0-----:R-:W4:Y:S04]  /*62200*/  LDL.LU R18, [R1+0xa28] ;  /* 0x000a280001127983 */ /* 0x001f280000300800 */
[----:B------:R-:W4:Y:S01]  /*62210*/  LDL.LU R17, [R1+0xa30] ;  /* 0x000a300001117983 */ /* 0x000f220000300800 */
        /* <DEDUP_REMOVED lines=15> */
[----:B------:R-:W-:Y:S04]  /*62310*/  STL [R1+0x3a48], R130 ;  /* 0x003a488201007387 */ /* 0x000fe80000100800 */
[----:B------:R-:W-:Y:S04]  /*62320*/  STL [R1+0x3a38], R131 ;  /* 0x003a388301007387 */ /* 0x000fe80000100800 */
[----:B------:R-:W-:Y:S04]  /*62330*/  STL.64 [R1+0x9f8], R110 ;  /* 0x0009f86e01007387 */ /* 0x000fe80000100a00 */
[----:B------:R-:W-:Y:S04]  /*62340*/  STL.64 [R1+0x3a40], R110 ;  /* 0x003a406e01007387 */ /* 0x000fe80000100a00 */
[----:B---3--:R-:W-:Y:S04]  /*62350*/  STL.64 [R1+0xa08], R6 ;  /* 0x000a080601007387 */ /* 0x008fe80000100a00 */
[----:B------:R0:W-:Y:S01]  /*62360*/  STL.64 [R1+0x3a50], R6 ;  /* 0x003a500601007387 */ /* 0x0001e20000100a00 */
[----:B----4-:R-:W-:-:S03]  /*62370*/  IMAD.MOV.U32 R23, RZ, RZ, R11 ;  /* 0x000000ffff177224 */ /* 0x010fc600078e000b */
        /* <DEDUP_REMOVED lines=23> */
[----:B------:R-:W-:Y:S01]  /*624f0*/  STL [R1+0x3a88], R128 ;  /* 0x003a888001007387 */ /* 0x000fe20000100800 */
[----:B------:R-:W-:-:S03]  /*62500*/  IMAD.MOV.U32 R152, RZ, RZ, R13 ;  /* 0x000000ffff987224 */ /* 0x000fc600078e000d */
[----:B------:R-:W-:Y:S04]  /*62510*/  STL [R1+0x3a78], R129 ;  /* 0x003a788101007387 */ /* 0x000fe80000100800 */
[----:B------:R-:W4:Y:S04]  /*62520*/  LDL.LU R17, [R1+0xa68] ;  /* 0x000a680001117983 */ /* 0x000f280000300800 */
[----:B------:R-:W4:Y:S01]  /*62530*/  LDL.LU R13, [R1+0xeb0] ;  /* 0x000eb000010d7983 */ /* 0x000f220000300800 */
[----:B------:R-:W-:-:S03]  /*62540*/  IMAD.MOV.U32 R75, RZ, RZ, R12 ;  /* 0x000000ffff4b7224 */ /* 0x000fc600078e000c */
[----:B------:R-:W4:Y:S01]  /*62550*/  LDL.LU R12, [R1+0xa70] ;  /* 0x000a7000010c7983 */ /* 0x000f220000300800 */
[----:B--2---:R-:W-:-:S03]  /*62560*/  IMAD.MOV.U32 R74, RZ, RZ, R3 ;  /* 0x000000ffff4a7224 */ /* 0x004fc600078e0003 */
[----:B0-----:R-:W2:Y:S01]  /*62570*/  LDL.LU R7, [R1+0xea0] ;  /* 0x000ea00001077983 */ /* 0x001ea20000300800 */
[----:B------:R-:W-:-:S03]  /*62580*/  IMAD.MOV.U32 R157, RZ, RZ, R2 ;  /* 0x000000ffff9d7224 */ /* 0x000fc600078e0002 */
[----:B------:R-:W2:Y:S01]  /*62590*/  LDL.LU R6, [R1+0xa78] ;  /* 0x000a780001067983 */ /* 0x000ea20000300800 */
[----:B------:R-:W-:-:S03]  /*625a0*/  IMAD.MOV.U32 R156, RZ, RZ, R0 ;  /* 0x000000ffff9c7224 */ /* 0x000fc600078e0000 */
[----:B------:R-:W2:Y:S04]  /*625b0*/  LDL.LU R3, [R1+0xea4] ;  /* 0x000ea40001037983 */ /* 0x000ea80000300800 */
        /* <DEDUP_REMOVED lines=37> */
[----:B------:R-:W4:Y:S01]  /*62810*/  LDL.LU R18, [R1+0xaa8] ;  /* 0x000aa80001127983 */ /* 0x000f220000300800 */
[----:B--2---:R-:W-:-:S03]  /*62820*/  IMAD.MOV.U32 R136, RZ, RZ, R7 ;  /* 0x000000ffff887224 */ /* 0x004fc600078e0007 */
[----:B------:R-:W2:Y:S01]  /*62830*/  LDL.LU R17, [R1+0xe90] ;  /* 0x000e900001117983 */ /* 0x000ea20000300800 */
[----:B------:R-:W-:Y:S02]  /*62840*/  IMAD.MOV.U32 R137, RZ, RZ, R12 ;  /* 0x000000ffff897224 */ /* 0x000fe400078e000c */
[----:B------:R-:W-:Y:S01]  /*62850*/  IMAD.MOV.U32 R13, RZ, RZ, R6 ;  /* 0x000000ffff0d7224 */ /* 0x000fe200078e0006 */
[----:B0-----:R-:W2:Y:S01]  /*62860*/  LDL.LU R10, [R1+0xab0] ;  /* 0x000ab000010a7983 */ /* 0x001ea20000300800 */
[----:B------:R-:W-:-:S03]  /*62870*/  IMAD.MOV.U32 R12, RZ, RZ, R3 ;  /* 0x000000ffff0c7224 */ /* 0x000fc600078e0003 */
[----:B------:R-:W2:Y:S01]  /*62880*/  LDL.LU R7, [R1+0xe94] ;  /* 0x000e940001077983 */ /* 0x000ea20000300800 */
[----:B------:R-:W-:-:S03]  /*62890*/  IMAD.MOV.U32 R35, RZ, RZ, R2 ;  /* 0x000000ffff237224 */ /* 0x000fc600078e0002 */
[----:B------:R-:W2:Y:S01]  /*628a0*/  LDL.LU R6, [R1+0xab8] ;  /* 0x000ab80001067983 */ /* 0x000ea20000300800 */
[----:B------:R-:W-:-:S03]  /*628b0*/  IMAD.MOV.U32 R34, RZ, RZ, R0 ;  /* 0x000000ffff227224 */ /* 0x000fc600078e0000 */
[----:B------:R-:W2:Y:S04]  /*628c0*/  LDL.LU R3, [R1+0xac0] ;  /* 0x000ac00001037983 */ /* 0x000ea80000300800 */
[----:B------:R-:W2:Y:S04]  /*628d0*/  LDL.LU R2, [R1+0xabc] ;  /* 0x000abc0001027983 */ /* 0x000ea80000300800 */
[----:B------:R-:W2:Y:S04]  /*628e0*/  LDL.LU R0, [R1+0xe84] ;  /* 0x000e840001007983 */ /* 0x000ea80000300800 */
[----:B------:R-:W-:Y:S04]  /*628f0*/  STL.64 [R1+0xa70], R136 ;  /* 0x000a708801007387 */ /* 0x000fe80000100a00 */
[----:B------:R-:W-:Y:S04]  /*62900*/  STL.64 [R1+0x3ad8], R136 ;  /* 0x003ad88801007387 */ /* 0x000fe80000100a00 */
[----:B------:R-:W-:Y:S04]  /*62910*/  STL.64 [R1+0xa78], R12 ;  /* 0x000a780c01007387 */ /* 0x000fe80000100a00 */
[----:B------:R-:W-:Y:S04]  /*62920*/  STL [R1+0x3af0], R12 ;  /* 0x003af00c01007387 */ /* 0x000fe80000100800 */
[----:B------:R0:W-:Y:S04]  /*62930*/  STL [R1+0x3ae0], R13 ;  /* 0x003ae00d01007387 */ /* 0x0001e80000100800 */
[----:B------:R-:W-:Y:S04]  /*62940*/  STL.64 [R1+0xa80], R34 ;  /* 0x000a802201007387 */ /* 0x000fe80000100a00 */
[----:B------:R-:W-:Y:S01]  /*62950*/  STL.64 [R1+0x3ae8], R34 ;  /* 0x003ae82201007387 */ /* 0x000fe20000100a00 */
[----:B---3--:R-:W-:-:S02]  /*62960*/  IMAD.MOV.U32 R77, RZ, RZ, R19 ;  /* 0x000000ffff4d7224 */ /* 0x008fc400078e0013 */
[----:B----4-:R-:W-:-:S05]  /*62970*/  IMAD.MOV.U32 R76, RZ, RZ, R16 ;  /* 0x000000ffff4c7224 */ /* 0x010fca00078e0010 */
[----:B------:R-:W-:Y:S01]  /*62980*/  STL.64 [R1+0xa90], R76 ;  /* 0x000a904c01007387 */ /* 0x000fe20000100a00 */
[----:B------:R-:W-:-:S03]  /*62990*/  IMAD.MOV.U32 R127, RZ, RZ, R15 ;  /* 0x000000ffff7f7224 */ /* 0x000fc600078e000f */
[----:B------:R-:W-:Y:S01]  /*629a0*/  STL.64 [R1+0x3af8], R76 ;  /* 0x003af84c01007387 */ /* 0x000fe20000100a00 */
[----:B------:R-:W-:-:S03]  /*629b0*/  IMAD.MOV.U32 R126, RZ, RZ, R14 ;  /* 0x000000ffff7e7224 */ /* 0x000fc600078e000e */
[----:B------:R-:W3:Y:S04]  /*629c0*/  LDL.LU R16, [R1+0xac8] ;  /* 0x000ac80001107983 */ /* 0x000ee80000300800 */
[----:B------:R-:W4:Y:S04]  /*629d0*/  LDL.LU R15, [R1+0xe88] ;  /* 0x000e8800010f7983 */ /* 0x000f280000300800 */
[----:B------:R-:W4:Y:S01]  /*629e0*/  LDL.LU R14, [R1+0xad0] ;  /* 0x000ad000010e7983 */ /* 0x000f220000300800 */
[----:B------:R-:W-:-:S03]  /*629f0*/  IMAD.MOV.U32 R27, RZ, RZ, R5 ;  /* 0x000000ffff1b7224 */ /* 0x000fc600078e0005 */
[----:B0-----:R-:W4:Y:S01]  /*62a00*/  LDL.LU R13, [R1+0xe78] ;  /* 0x000e7800010d7983 */ /* 0x001f220000300800 */
[----:B------:R-:W-:-:S03]  /*62a10*/  IMAD.MOV.U32 R26, RZ, RZ, R4 ;  /* 0x000000ffff1a7224 */ /* 0x000fc600078e0004 */
        /* <DEDUP_REMOVED lines=12> */
[----:B--2---:R-:W-:-:S05]  /*62ae0*/  IMAD.MOV.U32 R30, RZ, RZ, R17 ;  /* 0x000000ffff1e7224 */ /* 0x004fca00078e0011 */
[----:B------:R-:W-:Y:S04]  /*62af0*/  STL.64 [R1+0xaa8], R30 ;  /* 0x000aa81e01007387 */ /* 0x000fe80000100a00 */
[----:B------:R-:W-:Y:S04]  /*62b00*/  STL [R1+0x3b30], R30 ;  /* 0x003b301e01007387 */ /* 0x000fe80000100800 */
[----:B------:R-:W-:Y:S04]  /*62b10*/  STL [R1+0x3b20], R31 ;  /* 0x003b201f01007387 */ /* 0x000fe80000100800 */
[----:B0-----:R-:W2:Y:S01]  /*62b20*/  LDL.LU R8, [R1+0xae8] ;  /* 0x000ae80001087983 */ /* 0x001ea20000300800 */
[----:B------:R-:W-:-:S03]  /*62b30*/  IMAD.MOV.U32 R44, RZ, RZ, R0 ;  /* 0x000000ffff2c7224 */ /* 0x000fc600078e0000 */
[----:B------:R-:W2:Y:S01]  /*62b40*/  LDL.LU R0, [R1+0xaf0] ;  /* 0x000af00001007983 */ /* 0x000ea20000300800 */
[----:B------:R-:W-:Y:S02]  /*62b50*/  IMAD.MOV.U32 R33, RZ, RZ, R10 ;  /* 0x000000ffff217224 */ /* 0x000fe400078e000a */
[----:B------:R-:W-:Y:S01]  /*62b60*/  IMAD.MOV.U32 R32, RZ, RZ, R7 ;  /* 0x000000ffff207224 */ /* 0x000fe200078e0007 */
[----:B------:R-:W2:Y:S01]  /*62b70*/  LDL.LU R10, [R1+0xaec] ;  /* 0x000aec00010a7983 */ /* 0x000ea20000300800 */
        /* <DEDUP_REMOVED lines=19> */
[----:B------:R-:W-:Y:S01]  /*62cb0*/  STL.64 [R1+0x3b48], R116 ;  /* 0x003b487401007387 */ /* 0x000fe20000100a00 */
[----:B------:R-:W-:-:S03]  /*62cc0*/  IMAD.MOV.U32 R132, RZ, RZ, R13 ;  /* 0x000000ffff847224 */ /* 0x000fc600078e000d */
[----:B------:R-:W3:Y:S01]  /*62cd0*/  LDL.LU R18, [R1+0xb08] ;  /* 0x000b080001127983 */ /* 0x000ee20000300800 */
[----:B------:R-:W-:-:S03]  /*62ce0*/  IMAD.MOV.U32 R159, RZ, RZ, R12 ;  /* 0x000000ffff9f7224 */ /* 0x000fc600078e000c */
[----:B------:R-:W4:Y:S01]  /*62cf0*/  LDL.LU R17, [R1+0xc20] ;  /* 0x000c200001117983 */ /* 0x000f220000300800 */
[----:B------:R-:W-:Y:S02]  /*62d00*/  IMAD.MOV.U32 R158, RZ, RZ, R11 ;  /* 0x000000ffff9e7224 */ /* 0x000fe400078e000b */
[----:B------:R-:W-:Y:S02]  /*62d10*/  IMAD.MOV.U32 R79, RZ, RZ, R5 ;  /* 0x000000ffff4f7224 */ /* 0x000fe400078e0005 */
        /* <DEDUP_REMOVED lines=8> */
[----:B------:R-:W-:Y:S04]  /*62da0*/  STL [R1+0x3b70], R158 ;  /* 0x003b709e01007387 */ /* 0x000fe80000100800 */
[----:B------:R-:W-:Y:S01]  /*62db0*/  STL [R1+0x3b60], R159 ;  /* 0x003b609f01007387 */ /* 0x000fe20000100800 */
[----:B--2---:R-:W-:-:S03]  /*62dc0*/  IMAD.MOV.U32 R89, RZ, RZ, R8 ;  /* 0x000000ffff597224 */ /* 0x004fc600078e0008 */
[----:B------:R-:W2:Y:S01]  /*62dd0*/  LDL.LU R8, [R1+0xb10] ;  /* 0x000b100001087983 */ /* 0x000ea20000300800 */
[----:B------:R-:W-:-:S03]  /*62de0*/  IMAD.MOV.U32 R88, RZ, RZ, R0 ;  /* 0x000000ffff587224 */ /* 0x000fc600078e0000 */
[----:B------:R-:W2:Y:S04]  /*62df0*/  LDL.LU R0, [R1+0xd90] ;  /* 0x000d900001007983 */ /* 0x000ea80000300800 */
[----:B------:R-:W-:Y:S04]  /*62e00*/  STL.64 [R1+0xae0], R78 ;  /* 0x000ae04e01007387 */ /* 0x000fe80000100a00 */
[----:B------:R-:W-:Y:S04]  /*62e10*/  STL.64 [R1+0x3b68], R78 ;  /* 0x003b684e01007387 */ /* 0x000fe80000100a00 */
[----:B------:R-:W-:Y:S04]  /*62e20*/  STL.64 [R1+0xaf0], R88 ;  /* 0x000af05801007387 */ /* 0x000fe80000100a00 */
[----:B------:R-:W-:Y:S04]  /*62e30*/  STL.64 [R1+0x3b78], R88 ;  /* 0x003b785801007387 */ /* 0x000fe80000100a00 */
[----:B------:R-:W2:Y:S04]  /*62e40*/  LDL.LU R16, [R1+0xb18] ;  /* 0x000b180001107983 */ /* 0x000ea80000300800 */
[----:B------:R-:W2:Y:S01]  /*62e50*/  LDL.LU R15, [R1+0xc30] ;  /* 0x000c3000010f7983 */ /* 0x000ea20000300800 */
[----:B------:R-:W-:-:S03]  /*62e60*/  IMAD.MOV.U32 R161, RZ, RZ, R10 ;  /* 0x000000ffffa17224 */ /* 0x000fc600078e000a */
[----:B------:R-:W2:Y:S01]  /*62e70*/  LDL.LU R12, [R1+0xb1c] ;  /* 0x000b1c00010c7983 */ /* 0x000ea20000300800 */
[----:B------:R-:W-:-:S03]  /*62e80*/  IMAD.MOV.U32 R160, RZ, RZ, R9 ;  /* 0x000000ffffa07224 */ /* 0x000fc600078e0009 */
[----:B------:R-:W2:Y:S04]  /*62e90*/  LDL.LU R11, [R1+0xd94] ;  /* 0x000d9400010b7983 */ /* 0x000ea80000300800 */
[----:B------:R-:W2:Y:S04]  /*62ea0*/  LDL.LU R10, [R1+0xc38] ;  /* 0x000c3800010a7983 */ /* 0x000ea80000300800 */
[----:B------:R-:W2:Y:S01]  /*62eb0*/  LDL.LU R9, [R1+0xd98] ;  /* 0x000d980001097983 */ /* 0x000ea20000300800 */
[----:B------:R-:W-:Y:S02]  /*62ec0*/  IMAD.MOV.U32 R43, RZ, RZ, R7 ;  /* 0x000000ffff2b7224 */ /* 0x000fe400078e0007 */
[----:B------:R-:W-:Y:S01]  /*62ed0*/  IMAD.MOV.U32 R42, RZ, RZ, R6 ;  /* 0x000000ffff2a7224 */ /* 0x000fe200078e0006 */
[----:B------:R-:W2:Y:S04]  /*62ee0*/  LDL.LU R7, [R1+0xb20] ;  /* 0x000b200001077983 */ /* 0x000ea80000300800 */
[----:B------:R-:W2:Y:S04]  /*62ef0*/  LDL.LU R6, [R1+0xd9c] ;  /* 0x000d9c0001067983 */ /* 0x000ea80000300800 */
[----:B------:R-:W-:Y:S04]  /*62f00*/  STL.64 [R1+0xae8], R160 ;  /* 0x000ae8a001007387 */ /* 0x000fe80000100a00 */
[----:B------:R-:W-:Y:S04]  /*62f10*/  STL [R1+0x3b90], R160 ;  /* 0x003b90a001007387 */ /* 0x000fe80000100800 */
[----:B------:R-:W-:Y:S04]  /*62f20*/  STL [R1+0x3b80], R161 ;  /* 0x003b80a101007387 */ /* 0x000fe80000100800 */
[----:B------:R-:W-:Y:S04]  /*62f30*/  STL.64 [R1+0xaf8], R42 ;  /* 0x000af82a01007387 */ /* 0x000fe80000100a00 */
[----:B------:R-:W-:Y:S04]  /*62f40*/  STL.64 [R1+0x3b88], R42 ;  /* 0x003b882a01007387 */ /* 0x000fe80000100a00 */
[----:B------:R-:W-:Y:S01]  /*62f50*/  STL.64 [R1+0xb00], R2 ;  /* 0x000b000201007387 */ /* 0x000fe20000100a00 */
[----:B---3--:R-:W-:-:S03]  /*62f60*/  IMAD.MOV.U32 R67, RZ, RZ, R18 ;  /* 0x000000ffff437224 */ /* 0x008fc600078e0012 */
[----:B------:R0:W-:Y:S01]  /*62f70*/  STL.64 [R1+0x3b98], R2 ;  /* 0x003b980201007387 */ /* 0x0001e20000100a00 */
[----:B----4-:R-:W-:Y:S02]  /*62f80*/  IMAD.MOV.U32 R66, RZ, RZ, R17 ;  /* 0x000000ffff427224 */ /* 0x010fe400078e0011 */
[----:B------:R-:W-:Y:S02]  /*62f90*/  IMAD.MOV.U32 R83, RZ, RZ, R5 ;  /* 0x000000ffff537224 */ /* 0x000fe400078e0005 */
[----:B------:R-:W3:Y:S01]  /*62fa0*/  LDL.LU R5, [R1+0xb28] ;  /* 0x000b280001057983 */ /* 0x000ee20000300800 */
[----:B------:R-:W-:-:S03]  /*62fb0*/  IMAD.MOV.U32 R82, RZ, RZ, R4 ;  /* 0x000000ffff527224 */ /* 0x000fc600078e0004 */
[----:B------:R-:W3:Y:S01]  /*62fc0*/  LDL.LU R4, [R1+0xc40] ;  /* 0x000c400001047983 */ /* 0x000ee20000300800 */
[----:B------:R-:W-:-:S03]  /*62fd0*/  IMAD.MOV.U32 R87, RZ, RZ, R14 ;  /* 0x000000ffff577224 */ /* 0x000fc600078e000e */
[----:B------:R-:W-:Y:S01]  /*62fe0*/  STL.64 [R1+0xc20], R66 ;  /* 0x000c204201007387 */ /* 0x000fe20000100a00 */
[----:B------:R-:W-:-:S03]  /*62ff0*/  IMAD.MOV.U32 R86, RZ, RZ, R13 ;  /* 0x000000ffff567224 */ /* 0x000fc600078e000d */
[----:B------:R-:W-:Y:S04]  /*63000*/  STL [R1+0x3bb0], R66 ;  /* 0x003bb04201007387 */ /* 0x000fe80000100800 */
[----:B------:R-:W-:Y:S04]  /*63010*/  STL [R1+0x3ba0], R67 ;  /* 0x003ba04301007387 */ /* 0x000fe80000100800 */
[----:B------:R-:W4:Y:S04]  /*63020*/  LDL.LU R14, [R1+0xb2c] ;  /* 0x000b2c00010e7983 */ /* 0x000f280000300800 */
[----:B------:R-:W3:Y:S01]  /*63030*/  LDL.LU R13, [R1+0xda0] ;  /* 0x000da000010d7983 */ /* 0x000ee20000300800 */
[----:B--2---:R-:W-:-:S03]  /*63040*/  IMAD.MOV.U32 R103, RZ, RZ, R8 ;  /* 0x000000ffff677224 */ /* 0x004fc600078e0008 */
[----:B------:R-:W2:Y:S01]  /*63050*/  LDL.LU R8, [R1+0xc48] ;  /* 0x000c480001087983 */ /* 0x000ea20000300800 */
[----:B------:R-:W-:-:S03]  /*63060*/  IMAD.MOV.U32 R102, RZ, RZ, R0 ;  /* 0x000000ffff667224 */ /* 0x000fc600078e0000 */
[----:B------:R-:W3:Y:S04]  /*63070*/  LDL.LU R0, [R1+0xda4] ;  /* 0x000da40001007983 */ /* 0x000ee80000300800 */
[----:B------:R-:W-:Y:S04]  /*63080*/  STL.64 [R1+0xb08], R82 ;  /* 0x000b085201007387 */ /* 0x000fe80000100a00 */
[----:B------:R-:W-:Y:S04]  /*63090*/  STL.64 [R1+0x3ba8], R82 ;  /* 0x003ba85201007387 */ /* 0x000fe80000100a00 */
[----:B------:R-:W-:Y:S04]  /*630a0*/  STL.64 [R1+0xc28], R86 ;  /* 0x000c285601007387 */ /* 0x000fe80000100a00 */
[----:B------:R-:W-:Y:S01]  /*630b0*/  STL.64 [R1+0x3bb8], R86 ;  /* 0x003bb85601007387 */ /* 0x000fe20000100a00 */
[----:B------:R-:W-:-:S03]  /*630c0*/  IMAD.MOV.U32 R119, RZ, RZ, R16 ;  /* 0x000000ffff777224 */ /* 0x000fc600078e0010 */
[----:B------:R-:W-:Y:S01]  /*630d0*/  STL.64 [R1+0xb10], R102 ;  /* 0x000b106601007387 */ /* 0x000fe20000100a00 */
[----:B------:R-:W-:-:S03]  /*630e0*/  IMAD.MOV.U32 R118, RZ, RZ, R15 ;  /* 0x000000ffff767224 */ /* 0x000fc600078e000f */
[----:B------:R-:W-:Y:S04]  /*630f0*/  STL [R1+0x3bd0], R102 ;  /* 0x003bd06601007387 */ /* 0x000fe80000100800 */
[----:B------:R-:W-:Y:S01]  /*63100*/  STL [R1+0x3bc0], R103 ;  /* 0x003bc06701007387 */ /* 0x000fe20000100800 */
[----:B------:R-:W-:-:S03]  /*63110*/  IMAD.MOV.U32 R107, RZ, RZ, R12 ;  /* 0x000000ffff6b7224 */ /* 0x000fc600078e000c */
[----:B0-----:R-:W3:Y:S01]  /*63120*/  LDL.LU R3, [R1+0xb30] ;  /* 0x000b300001037983 */ /* 0x001ee20000300800 */
[----:B------:R-:W-:-:S03]  /*63130*/  IMAD.MOV.U32 R106, RZ, RZ, R11 ;  /* 0x000000ffff6a7224 */ /* 0x000fc600078e000b */
[----:B------:R-:W3:Y:S01]  /*63140*/  LDL.LU R2, [R1+0xda8] ;  /* 0x000da80001027983 */ /* 0x000ee20000300800 */
[----:B------:R-:W-:Y:S02]  /*63150*/  IMAD.MOV.U32 R21, RZ, RZ, R10 ;  /* 0x000000ffff157224 */ /* 0x000fe400078e000a */
[----:B------:R-:W-:Y:S01]  /*63160*/  IMAD.MOV.U32 R20, RZ, RZ, R9 ;  /* 0x000000ffff147224 */ /* 0x000fe200078e0009 */
[----:B------:R-:W-:Y:S04]  /*63170*/  STL.64 [R1+0xc30], R118 ;  /* 0x000c307601007387 */ /* 0x000fe80000100a00 */
[----:B------:R-:W-:Y:S04]  /*63180*/  STL.64 [R1+0x3bc8], R118 ;  /* 0x003bc87601007387 */ /* 0x000fe80000100a00 */
[----:B------:R-:W3:Y:S04]  /*63190*/  LDL.LU R11, [R1+0xb38] ;  /* 0x000b3800010b7983 */ /* 0x000ee80000300800 */
[----:B------:R-:W3:Y:S04]  /*631a0*/  LDL.LU R10, [R1+0xc50] ;  /* 0x000c5000010a7983 */ /* 0x000ee80000300800 */
[----:B------:R-:W-:Y:S04]  /*631b0*/  STL.64 [R1+0xb18], R106 ;  /* 0x000b186a01007387 */ /* 0x000fe80000100a00 */
[----:B------:R-:W-:Y:S01]  /*631c0*/  STL.64 [R1+0x3bd8], R106 ;  /* 0x003bd86a01007387 */ /* 0x000fe20000100a00 */
[----:B------:R-:W-:-:S03]  /*631d0*/  IMAD.MOV.U32 R55, RZ, RZ, R7 ;  /* 0x000000ffff377224 */ /* 0x000fc600078e0007 */
[----:B------:R-:W-:Y:S01]  /*631e0*/  STL.64 [R1+0xc38], R20 ;  /* 0x000c381401007387 */ /* 0x000fe20000100a00 */
[----:B------:R-:W-:-:S03]  /*631f0*/  IMAD.MOV.U32 R54, RZ, RZ, R6 ;  /* 0x000000ffff367224 */ /* 0x000fc600078e0006 */
[----:B------:R0:W-:Y:S04]  /*63200*/  STL.64 [R1+0x3be0], R20 ;  /* 0x003be01401007387 */ /* 0x0001e80000100a00 */
[----:B0-----:R-:W3:Y:S04]  /*63210*/  LDL.LU R20, [R1+0xb3c] ;  /* 0x000b3c0001147983 */ /* 0x001ee80000300800 */
[----:B------:R-:W3:Y:S04]  /*63220*/  LDL.LU R19, [R1+0xdac] ;  /* 0x000dac0001137983 */ /* 0x000ee80000300800 */
[----:B------:R-:W3:Y:S04]  /*63230*/  LDL.LU R7, [R1+0xc58] ;  /* 0x000c580001077983 */ /* 0x000ee80000300800 */
[----:B------:R-:W3:Y:S04]  /*63240*/  LDL.LU R6, [R1+0xdb0] ;  /* 0x000db00001067983 */ /* 0x000ee80000300800 */
[----:B------:R-:W3:Y:S04]  /*63250*/  LDL.LU R12, [R1+0xb40] ;  /* 0x000b4000010c7983 */ /* 0x000ee80000300800 */
[----:B------:R-:W3:Y:S04]  /*63260*/  LDL.LU R9, [R1+0xdb4] ;  /* 0x000db40001097983 */ /* 0x000ee80000300800 */
[----:B------:R-:W-:Y:S04]  /*63270*/  STL.64 [R1+0xb20], R54 ;  /* 0x000b203601007387 */ /* 0x000fe80000100a00 */
[----:B------:R-:W-:Y:S01]  /*63280*/  STL [R1+0x3bf8], R54 ;  /* 0x003bf83601007387 */ /* 0x000fe20000100800 */
[----:B----4-:R-:W-:-:S03]  /*63290*/  IMAD.MOV.U32 R73, RZ, RZ, R14 ;  /* 0x000000ffff497224 */ /* 0x010fc600078e000e */
[----:B------:R-:W-:Y:S04]  /*632a0*/  STL [R1+0x3be8], R55 ;  /* 0x003be83701007387 */ /* 0x000fe80000100800 */
[----:B------:R-:W4:Y:S04]  /*632b0*/  LDL.LU R18, [R1+0xb48] ;  /* 0x000b480001127983 */ /* 0x000f280000300800 */
[----:B------:R-:W4:Y:S04]  /*632c0*/  LDL.LU R17, [R1+0xc60] ;  /* 0x000c600001117983 */ /* 0x000f280000300800 */
[----:B------:R-:W4:Y:S04]  /*632d0*/  LDL.LU R15, [R1+0xb4c] ;  /* 0x000b4c00010f7983 */ /* 0x000f280000300800 */
[----:B------:R-:W4:Y:S01]  /*632e0*/  LDL.LU R14, [R1+0xdb8] ;  /* 0x000db800010e7983 */ /* 0x000f220000300800 */
[----:B--2---:R-:W-:-:S03]  /*632f0*/  IMAD.MOV.U32 R85, RZ, RZ, R8 ;  /* 0x000000ffff557224 */ /* 0x004fc600078e0008 */
[----:B------:R-:W2:Y:S01]  /*63300*/  LDL.LU R8, [R1+0xc68] ;  /* 0x000c680001087983 */ /* 0x000ea20000300800 */
[----:B---3--:R-:W-:-:S03]  /*63310*/  IMAD.MOV.U32 R84, RZ, RZ, R0 ;  /* 0x000000ffff547224 */ /* 0x008fc600078e0000 */
[----:B------:R-:W3:Y:S01]  /*63320*/  LDL.LU R0, [R1+0xdbc] ;  /* 0x000dbc0001007983 */ /* 0x000ee20000300800 */
[----:B------:R-:W-:-:S03]  /*63330*/  IMAD.MOV.U32 R72, RZ, RZ, R13 ;  /* 0x000000ffff487224 */ /* 0x000fc600078e000d */
[----:B------:R-:W-:Y:S04]  /*63340*/  STL.64 [R1+0xc40], R4 ;  /* 0x000c400401007387 */ /* 0x000fe80000100a00 */
[----:B------:R0:W-:Y:S01]  /*63350*/  STL.64 [R1+0x3bf0], R4 ;  /* 0x003bf00401007387 */ /* 0x0001e20000100a00 */
[----:B------:R-:W-:-:S03]  /*63360*/  IMAD.MOV.U32 R135, RZ, RZ, R3 ;  /* 0x000000ffff877224 */ /* 0x000fc600078e0003 */
[----:B------:R-:W3:Y:S01]  /*63370*/  LDL.LU R3, [R1+0xb50] ;  /* 0x000b500001037983 */ /* 0x000ee20000300800 */
[----:B------:R-:W-:-:S03]  /*63380*/  IMAD.MOV.U32 R134, RZ, RZ, R2 ;  /* 0x000000ffff867224 */ /* 0x000fc600078e0002 */
[----:B------:R-:W3:Y:S04]  /*63390*/  LDL.LU R2, [R1+0xdc0] ;  /* 0x000dc00001027983 */ /* 0x000ee80000300800 */
[----:B------:R-:W-:Y:S04]  /*633a0*/  STL.64 [R1+0xb28], R72 ;  /* 0x000b284801007387 */ /* 0x000fe80000100a00 */
[----:B------:R-:W-:Y:S01]  /*633b0*/  STL.64 [R1+0x3c00], R72 ;  /* 0x003c004801007387 */ /* 0x000fe20000100a00 */
[----:B------:R-:W-:-:S03]  /*633c0*/  IMAD.MOV.U32 R57, RZ, RZ, R11 ;  /* 0x000000ffff397224 */ /* 0x000fc600078e000b */
[----:B------:R-:W-:Y:S01]  /*633d0*/  STL.64 [R1+0xc48], R84 ;  /* 0x000c485401007387 */ /* 0x000fe20000100a00 */
[----:B------:R-:W-:-:S03]  /*633e0*/  IMAD.MOV.U32 R56, RZ, RZ, R10 ;  /* 0x000000ffff387224 */ /* 0x000fc600078e000a */
[----:B------:R1:W-:Y:S04]  /*633f0*/  STL [R1+0x3c08], R85 ;  /* 0x003c085501007387 */ /* 0x0003e80000100800 */
[----:B------:R-:W3:Y:S04]  /*63400*/  LDL.LU R11, [R1+0xb58] ;  /* 0x000b5800010b7983 */ /* 0x000ee80000300800 */
[----:B------:R-:W3:Y:S04]  /*63410*/  LDL.LU R10, [R1+0xc70] ;  /* 0x000c7000010a7983 */ /* 0x000ee80000300800 */
[----:B------:R-:W3:Y:S04]  /*63420*/  LDL.LU R16, [R1+0xb5c] ;  /* 0x000b5c0001107983 */ /* 0x000ee80000300800 */
[----:B------:R-:W3:Y:S04]  /*63430*/  LDL.LU R13, [R1+0xdc4] ;  /* 0x000dc400010d7983 */ /* 0x000ee80000300800 */
[----:B------:R-:W-:Y:S04]  /*63440*/  STL.64 [R1+0xb30], R134 ;  /* 0x000b308601007387 */ /* 0x000fe80000100a00 */
[----:B------:R0:W-:Y:S01]  /*63450*/  STL.64 [R1+0x3c10], R134 ;  /* 0x003c108601007387 */ /* 0x0001e20000100a00 */
[----:B------:R-:W-:-:S02]  /*63460*/  IMAD.MOV.U32 R61, RZ, RZ, R20 ;  /* 0x000000ffff3d7224 */ /* 0x000fc400078e0014 */
[----:B------:R-:W-:Y:S02]  /*63470*/  IMAD.MOV.U32 R60, RZ, RZ, R19 ;  /* 0x000000ffff3c7224 */ /* 0x000fe400078e0013 */
[----:B------:R-:W-:Y:S02]  /*63480*/  IMAD.MOV.U32 R47, RZ, RZ, R7 ;  /* 0x000000ffff2f7224 */ /* 0x000fe400078e0007 */
[----:B------:R-:W3:Y:S01]  /*63490*/  LDL.LU R7, [R1+0xc78] ;  /* 0x000c780001077983 */ /* 0x000ee20000300800 */
[----:B------:R-:W-:-:S03]  /*634a0*/  IMAD.MOV.U32 R46, RZ, RZ, R6 ;  /* 0x000000ffff2e7224 */ /* 0x000fc600078e0006 */
[----:B------:R-:W3:Y:S01]  /*634b0*/  LDL.LU R6, [R1+0xdc8] ;  /* 0x000dc80001067983 */ /* 0x000ee20000300800 */
[----:B------:R-:W-:-:S03]  /*634c0*/  IMAD.MOV.U32 R105, RZ, RZ, R12 ;  /* 0x000000ffff697224 */ /* 0x000fc600078e000c */
[----:B------:R-:W-:Y:S01]  /*634d0*/  STL.64 [R1+0xc50], R56 ;  /* 0x000c503801007387 */ /* 0x000fe20000100a00 */
[----:B------:R-:W-:-:S03]  /*634e0*/  IMAD.MOV.U32 R104, RZ, RZ, R9 ;  /* 0x000000ffff687224 */ /* 0x000fc600078e0009 */
[----:B------:R-:W3:Y:S04]  /*634f0*/  LDL.LU R12, [R1+0xb60] ;  /* 0x000b6000010c7983 */ /* 0x000ee80000300800 */
[----:B------:R-:W3:Y:S04]  /*63500*/  LDL.LU R9, [R1+0xdcc] ;  /* 0x000dcc0001097983 */ /* 0x000ee80000300800 */
[----:B------:R-:W-:Y:S04]  /*63510*/  STL.64 [R1+0xb38], R60 ;  /* 0x000b383c01007387 */ /* 0x000fe80000100a00 */
[----:B------:R-:W-:Y:S04]  /*63520*/  STL.64 [R1+0xc58], R46 ;  /* 0x000c582e01007387 */ /* 0x000fe80000100a00 */
[----:B0-----:R-:W3:Y:S01]  /*63530*/  LDL.LU R5, [R1+0xb68] ;  /* 0x000b680001057983 */ /* 0x001ee20000300800 */
[----:B----4-:R-:W-:-:S03]  /*63540*/  IMAD.MOV.U32 R145, RZ, RZ, R18 ;  /* 0x000000ffff917224 */ /* 0x010fc600078e0012 */
[----:B------:R-:W4:Y:S04]  /*63550*/  LDL.LU R4, [R1+0xc80] ;  /* 0x000c800001047983 */ /* 0x000f280000300800 */
[----:B------:R-:W-:Y:S04]  /*63560*/  STL.64 [R1+0xb40], R104 ;  /* 0x000b406801007387 */ /* 0x000fe80000100a00 */
[----:B------:R-:W4:Y:S04]  /*63570*/  LDL.LU R19, [R1+0xb6c] ;  /* 0x000b6c0001137983 */ /* 0x000f280000300800 */
[----:B------:R-:W4:Y:S01]  /*63580*/  LDL.LU R18, [R1+0xdd0] ;  /* 0x000dd00001127983 */ /* 0x000f220000300800 */
[----:B--2---:R-:W-:-:S03]  /*63590*/  IMAD.MOV.U32 R49, RZ, RZ, R8 ;  /* 0x000000ffff317224 */ /* 0x004fc600078e0008 */
[----:B------:R-:W2:Y:S01]  /*635a0*/  LDL.LU R8, [R1+0xc88] ;  /* 0x000c880001087983 */ /* 0x000ea20000300800 */
[----:B---3--:R-:W-:-:S03]  /*635b0*/  IMAD.MOV.U32 R48, RZ, RZ, R0 ;  /* 0x000000ffff307224 */ /* 0x008fc600078e0000 */
[----:B------:R-:W3:Y:S01]  /*635c0*/  LDL.LU R0, [R1+0xdd4] ;  /* 0x000dd40001007983 */ /* 0x000ee20000300800 */
[----:B------:R-:W-:-:S05]  /*635d0*/  IMAD.MOV.U32 R144, RZ, RZ, R17 ;  /* 0x000000ffff907224 */ /* 0x000fca00078e0011 */
[----:B------:R-:W-:Y:S01]  /*635e0*/  STL.64 [R1+0xc60], R144 ;  /* 0x000c609001007387 */ /* 0x000fe20000100a00 */
[----:B------:R-:W-:-:S03]  /*635f0*/  IMAD.MOV.U32 R81, RZ, RZ, R3 ;  /* 0x000000ffff517224 */ /* 0x000fc600078e0003 */
        /* <DEDUP_REMOVED lines=14> */
[----:B------:R-:W3:Y:S04]  /*636e0*/  LDL.LU R16, [R1+0xca0] ;  /* 0x000ca00001107983 */ /* 0x000ee80000300800 */
[----:B------:R-:W3:Y:S01]  /*636f0*/  LDL.LU R13, [R1+0xde4] ;  /* 0x000de400010d7983 */ /* 0x000ee20000300800 */
[----:B------:R-:W-:-:S03]  /*63700*/  IMAD.MOV.U32 R101, RZ, RZ, R7 ;  /* 0x000000ffff657224 */ /* 0x000fc600078e0007 */
[----:B------:R-:W3:Y:S01]  /*63710*/  LDL.LU R7, [R1+0xb78] ;  /* 0x000b780001077983 */ /* 0x000ee20000300800 */
[----:B------:R-:W-:-:S03]  /*63720*/  IMAD.MOV.U32 R100, RZ, RZ, R6 ;  /* 0x000000ffff647224 */ /* 0x000fc600078e0006 */
[----:B------:R-:W3:Y:S04]  /*63730*/  LDL.LU R6, [R1+0xde8] ;  /* 0x000de80001067983 */ /* 0x000ee80000300800 */
        /* <DEDUP_REMOVED lines=9> */
[----:B----4-:R-:W-:-:S03]  /*637d0*/  IMAD.MOV.U32 R154, RZ, RZ, R4 ;  /* 0x000000ffff9a7224 */ /* 0x010fc600078e0004 */
[----:B------:R-:W4:Y:S04]  /*637e0*/  LDL.LU R17, [R1+0xdec] ;  /* 0x000dec0001117983 */ /* 0x000f280000300800 */
[----:B------:R-:W4:Y:S04]  /*637f0*/  LDL.LU R5, [R1+0xcb0] ;  /* 0x000cb00001057983 */ /* 0x000f280000300800 */
[----:B------:R-:W4:Y:S04]  /*63800*/  LDL.LU R4, [R1+0xdf0] ;  /* 0x000df00001047983 */ /* 0x000f280000300800 */
[----:B------:R-:W-:Y:S01]  /*63810*/  STL.64 [R1+0xb60], R124 ;  /* 0x000b607c01007387 */ /* 0x000fe20000100a00 */
[----:B--2---:R-:W-:-:S03]  /*63820*/  IMAD.MOV.U32 R113, RZ, RZ, R8 ;  /* 0x000000ffff717224 */ /* 0x004fc600078e0008 */
[----:B------:R-:W2:Y:S01]  /*63830*/  LDL.LU R8, [R1+0xb88] ;  /* 0x000b880001087983 */ /* 0x000ea20000300800 */
[----:B---3--:R-:W-:-:S03]  /*63840*/  IMAD.MOV.U32 R112, RZ, RZ, R0 ;  /* 0x000000ffff707224 */ /* 0x008fc600078e0000 */
[----:B------:R-:W3:Y:S01]  /*63850*/  LDL.LU R0, [R1+0xdf4] ;  /* 0x000df40001007983 */ /* 0x000ee20000300800 */
[----:B------:R-:W-:Y:S02]  /*63860*/  IMAD.MOV.U32 R162, RZ, RZ, R18 ;  /* 0x000000ffffa27224 */ /* 0x000fe400078e0012 */
[----:B------:R-:W-:Y:S01]  /*63870*/  IMAD.MOV.U32 R163, RZ, RZ, R19 ;  /* 0x000000ffffa37224 */ /* 0x000fe200078e0013 */
        /* <DEDUP_REMOVED lines=11> */
[----:B------:R-:W-:Y:S01]  /*63930*/  STL.64 [R1+0xb70], R28 ;  /* 0x000b701c01007387 */ /* 0x000fe20000100a00 */
[----:B------:R-:W-:Y:S02]  /*63940*/  IMAD.MOV.U32 R51, RZ, RZ, R22 ;  /* 0x000000ffff337224 */ /* 0x000fe400078e0016 */
[----:B------:R-:W-:Y:S02]  /*63950*/  IMAD.MOV.U32 R50, RZ, RZ, R21 ;  /* 0x000000ffff327224 */ /* 0x000fe400078e0015 */
[----:B------:R-:W-:Y:S02]  /*63960*/  IMAD.MOV.U32 R25, RZ, RZ, R16 ;  /* 0x000000ffff197224 */ /* 0x000fe400078e0010 */
        /* <DEDUP_REMOVED lines=8> */
[----:B------:R-:W-:Y:S01]  /*639f0*/  STL.64 [R1+0xc98], R50 ;  /* 0x000c983201007387 */ /* 0x000fe20000100a00 */
[----:B------:R-:W-:-:S03]  /*63a00*/  IMAD.MOV.U32 R69, RZ, RZ, R12 ;  /* 0x000000ffff457224 */ /* 0x000fc600078e000c */
[----:B------:R-:W-:Y:S01]  /*63a10*/  STL.64 [R1+0xca0], R24 ;  /* 0x000ca01801007387 */ /* 0x000fe20000100a00 */
[----:B------:R-:W-:-:S03]  /*63a20*/  IMAD.MOV.U32 R68, RZ, RZ, R9 ;  /* 0x000000ffff447224 */ /* 0x000fc600078e0009 */
[----:B------:R-:W3:Y:S04]  /*63a30*/  LDL.LU R12, [R1+0xba0] ;  /* 0x000ba000010c7983 */ /* 0x000ee80000300800 */
[----:B------:R-:W3:Y:S04]  /*63a40*/  LDL.LU R9, [R1+0xcc8] ;  /* 0x000cc80001097983 */ /* 0x000ee80000300800 */
[----:B------:R-:W-:Y:S04]  /*63a50*/  STL.64 [R1+0xb78], R40 ;  /* 0x000b782801007387 */ /* 0x000fe80000100a00 */
[----:B------:R-:W3:Y:S04]  /*63a60*/  LDL.LU R30, [R1+0xba4] ;  /* 0x000ba400011e7983 */ /* 0x000ee80000300800 */
[----:B------:R-:W3:Y:S01]  /*63a70*/  LDL.LU R27, [R1+0xe04] ;  /* 0x000e0400011b7983 */ /* 0x000ee20000300800 */
[----:B----4-:R-:W-:-:S03]  /*63a80*/  IMAD.MOV.U32 R123, RZ, RZ, R5 ;  /* 0x000000ffff7b7224 */ /* 0x010fc600078e0005 */
[----:B------:R-:W4:Y:S01]  /*63a90*/  LDL.LU R5, [R1+0xcd0] ;  /* 0x000cd00001057983 */ /* 0x000f220000300800 */
[----:B------:R-:W-:-:S03]  /*63aa0*/  IMAD.MOV.U32 R122, RZ, RZ, R4 ;  /* 0x000000ffff7a7224 */ /* 0x000fc600078e0004 */
[----:B------:R-:W4:Y:S04]  /*63ab0*/  LDL.LU R4, [R1+0xe08] ;  /* 0x000e080001047983 */ /* 0x000f280000300800 */
[----:B------:R-:W-:Y:S01]  /*63ac0*/  STL.64 [R1+0xca8], R68 ;  /* 0x000ca84401007387 */ /* 0x000fe20000100a00 */
[----:B--2---:R-:W-:-:S03]  /*63ad0*/  IMAD.MOV.U32 R141, RZ, RZ, R8 ;  /* 0x000000ffff8d7224 */ /* 0x004fc600078e0008 */
[----:B------:R-:W2:Y:S01]  /*63ae0*/  LDL.LU R8, [R1+0xba8] ;  /* 0x000ba80001087983 */ /* 0x000ea20000300800 */
[----:B---3--:R-:W-:-:S03]  /*63af0*/  IMAD.MOV.U32 R140, RZ, RZ, R0 ;  /* 0x000000ffff8c7224 */ /* 0x008fc600078e0000 */
[----:B------:R-:W3:Y:S01]  /*63b00*/  LDL.LU R0, [R1+0xe0c] ;  /* 0x000e0c0001007983 */ /* 0x000ee20000300800 */
[----:B------:R-:W-:Y:S02]  /*63b10*/  IMAD.MOV.U32 R90, RZ, RZ, R17 ;  /* 0x000000ffff5a7224 */ /* 0x000fe400078e0011 */
[----:B------:R-:W-:-:S05]  /*63b20*/  IMAD.MOV.U32 R91, RZ, RZ, R20 ;  /* 0x000000ffff5b7224 */ /* 0x000fca00078e0014 */
[----:B------:R-:W-:Y:S04]  /*63b30*/  STL.64 [R1+0xb80], R90 ;  /* 0x000b805a01007387 */ /* 0x000fe80000100a00 */
[----:B------:R-:W-:Y:S01]  /*63b40*/  STL.64 [R1+0xcb0], R122 ;  /* 0x000cb07a01007387 */ /* 0x000fe20000100a00 */
        /* <DEDUP_REMOVED lines=15> */
[----:B------:R-:W-:Y:S04]  /*63c40*/  STL.64 [R1+0xcb8], R62 ;  /* 0x000cb83e01007387 */ /* 0x000fe80000100a00 */
[----:B------:R-:W3:Y:S04]  /*63c50*/  LDL.LU R20, [R1+0xbb8] ;  /* 0x000bb80001147983 */ /* 0x000ee80000300800 */
[----:B------:R-:W3:Y:S04]  /*63c60*/  LDL.LU R17, [R1+0xcf0] ;  /* 0x000cf00001117983 */ /* 0x000ee80000300800 */
[----:B------:R-:W-:Y:S04]  /*63c70*/  STL.64 [R1+0xb90], R148 ;  /* 0x000b909401007387 */ /* 0x000fe80000100a00 */
[----:B------:R-:W-:Y:S04]  /*63c80*/  STL.64 [R1+0xcc0], R110 ;  /* 0x000cc06e01007387 */ /* 0x000fe80000100a00 */
[----:B------:R-:W3:Y:S01]  /*63c90*/  LDL.LU R16, [R1+0xbbc] ;  /* 0x000bbc0001107983 */ /* 0x000ee20000300800 */
[----:B------:R-:W-:-:S03]  /*63ca0*/  IMAD.MOV.U32 R53, RZ, RZ, R12 ;  /* 0x000000ffff357224 */ /* 0x000fc600078e000c */
[----:B------:R-:W3:Y:S01]  /*63cb0*/  LDL.LU R13, [R1+0xe20] ;  /* 0x000e2000010d7983 */ /* 0x000ee20000300800 */
[----:B------:R-:W-:-:S03]  /*63cc0*/  IMAD.MOV.U32 R52, RZ, RZ, R9 ;  /* 0x000000ffff347224 */ /* 0x000fc600078e0009 */
[----:B------:R-:W3:Y:S04]  /*63cd0*/  LDL.LU R12, [R1+0xcf8] ;  /* 0x000cf800010c7983 */ /* 0x000ee80000300800 */
[----:B------:R-:W3:Y:S04]  /*63ce0*/  LDL.LU R9, [R1+0xe24] ;  /* 0x000e240001097983 */ /* 0x000ee80000300800 */
[----:B------:R-:W-:Y:S01]  /*63cf0*/  STL.64 [R1+0xb98], R6 ;  /* 0x000b980601007387 */ /* 0x000fe20000100a00 */
        /* <DEDUP_REMOVED lines=14> */
[----:B------:R-:W2:Y:S01]  /*63de0*/  LDL.LU R3, [R1+0xbcc] ;  /* 0x000bcc0001037983 */ /* 0x000ea20000300800 */
[----:B------:R-:W-:-:S03]  /*63df0*/  IMAD.MOV.U32 R156, RZ, RZ, R2 ;  /* 0x000000ffff9c7224 */ /* 0x000fc600078e0002 */
[----:B------:R-:W2:Y:S04]  /*63e00*/  LDL.LU R2, [R1+0xe2c] ;  /* 0x000e2c0001027983 */ /* 0x000ea80000300800 */
[----:B------:R-:W-:Y:S04]  /*63e10*/  STL.64 [R1+0xba8], R74 ;  /* 0x000ba84a01007387 */ /* 0x000fe80000100a00 */
[----:B------:R-:W2:Y:S04]  /*63e20*/  LDL.LU R32, [R1+0xd08] ;  /* 0x000d080001207983 */ /* 0x000ea80000300800 */
[----:B------:R-:W2:Y:S04]  /*63e30*/  LDL.LU R31, [R1+0xe30] ;  /* 0x000e3000011f7983 */ /* 0x000ea80000300800 */
[----:B------:R-:W-:Y:S04]  /*63e40*/  STL.64 [R1+0xcd8], R156 ;  /* 0x000cd89c01007387 */ /* 0x000fe80000100a00 */
[----:B------:R-:W2:Y:S04]  /*63e50*/  LDL.LU R30, [R1+0xbd0] ;  /* 0x000bd000011e7983 */ /* 0x000ea80000300800 */
[----:B------:R-:W2:Y:S01]  /*63e60*/  LDL.LU R27, [R1+0xe34] ;  /* 0x000e3400011b7983 */ /* 0x000ea20000300800 */
[----:B------:R-:W-:-:S02]  /*63e70*/  IMAD.MOV.U32 R71, RZ, RZ, R26 ;  /* 0x000000ffff477224 */ /* 0x000fc400078e001a */
[----:B------:R-:W-:Y:S01]  /*63e80*/  IMAD.MOV.U32 R70, RZ, RZ, R23 ;  /* 0x000000ffff467224 */ /* 0x000fe200078e0017 */
[----:B------:R-:W-:Y:S01]  /*63e90*/  STL.64 [R1+0xce0], R10 ;  /* 0x000ce00a01007387 */ /* 0x000fe20000100a00 */
[----:B------:R-:W-:-:S03]  /*63ea0*/  IMAD.MOV.U32 R139, RZ, RZ, R22 ;  /* 0x000000ffff8b7224 */ /* 0x000fc600078e0016 */
[----:B------:R-:W-:Y:S01]  /*63eb0*/  STL.64 [R1+0xce8], R70 ;  /* 0x000ce84601007387 */ /* 0x000fe20000100a00 */
[----:B------:R-:W-:-:S03]  /*63ec0*/  IMAD.MOV.U32 R138, RZ, RZ, R21 ;  /* 0x000000ffff8a7224 */ /* 0x000fc600078e0015 */
[----:B------:R-:W2:Y:S04]  /*63ed0*/  LDL.LU R26, [R1+0xbd8] ;  /* 0x000bd800011a7983 */ /* 0x000ea80000300800 */
[----:B------:R-:W2:Y:S01]  /*63ee0*/  LDL.LU R21, [R1+0xd10] ;  /* 0x000d100001157983 */ /* 0x000ea20000300800 */
[----:B------:R-:W-:-:S03]  /*63ef0*/  IMAD.MOV.U32 R23, RZ, RZ, R20 ;  /* 0x000000ffff177224 */ /* 0x000fc600078e0014 */
[----:B------:R-:W-:Y:S01]  /*63f00*/  STL.64 [R1+0xbb0], R138 ;  /* 0x000bb08a01007387 */ /* 0x000fe20000100a00 */
[----:B------:R-:W-:-:S03]  /*63f10*/  IMAD.MOV.U32 R22, RZ, RZ, R17 ;  /* 0x000000ffff167224 */ /* 0x000fc600078e0011 */
[----:B------:R-:W2:Y:S04]  /*63f20*/  LDL.LU R20, [R1+0xbdc] ;  /* 0x000bdc0001147983 */ /* 0x000ea80000300800 */
[----:B------:R-:W2:Y:S01]  /*63f30*/  LDL.LU R17, [R1+0xe38] ;  /* 0x000e380001117983 */ /* 0x000ea20000300800 */
[----:B------:R-:W-:-:S03]  /*63f40*/  IMAD.MOV.U32 R37, RZ, RZ, R16 ;  /* 0x000000ffff257224 */ /* 0x000fc600078e0010 */
[----:B------:R-:W2:Y:S01]  /*63f50*/  LDL.LU R16, [R1+0xd18] ;  /* 0x000d180001107983 */ /* 0x000ea20000300800 */
[----:B------:R-:W-:-:S03]  /*63f60*/  IMAD.MOV.U32 R36, RZ, RZ, R13 ;  /* 0x000000ffff247224 */ /* 0x000fc600078e000d */
[----:B------:R-:W2:Y:S01]  /*63f70*/  LDL.LU R13, [R1+0xe3c] ;  /* 0x000e3c00010d7983 */ /* 0x000ea20000300800 */
[----:B------:R-:W-:-:S03]  /*63f80*/  IMAD.MOV.U32 R59, RZ, RZ, R12 ;  /* 0x000000ffff3b7224 */ /* 0x000fc600078e000c */
[----:B------:R-:W-:Y:S01]  /*63f90*/  STL.64 [R1+0xcf0], R22 ;  /* 0x000cf01601007387 */ /* 0x000fe20000100a00 */
[----:B------:R-:W-:Y:S02]  /*63fa0*/  IMAD.MOV.U32 R58, RZ, RZ, R9 ;  /* 0x000000ffff3a7224 */ /* 0x000fe400078e0009 */
[----:B----4-:R-:W-:Y:S02]  /*63fb0*/  IMAD.MOV.U32 R65, RZ, RZ, R5 ;  /* 0x000000ffff417224 */ /* 0x010fe400078e0005 */
[----:B------:R-:W4:Y:S01]  /*63fc0*/  LDL.LU R5, [R1+0xbe0] ;  /* 0x000be00001057983 */ /* 0x000f220000300800 */
[----:B------:R-:W-:-:S03]  /*63fd0*/  IMAD.MOV.U32 R64, RZ, RZ, R4 ;  /* 0x000000ffff407224 */ /* 0x000fc600078e0004 */
[----:B------:R-:W4:Y:S04]  /*63fe0*/  LDL.LU R4, [R1+0xe40] ;  /* 0x000e400001047983 */ /* 0x000f280000300800 */
[----:B------:R-:W-:Y:S04]  /*63ff0*/  STL.64 [R1+0xbb8], R36 ;  /* 0x000bb82401007387 */ /* 0x000fe80000100a00 */
[----:B------:R-:W-:Y:S04]  /*64000*/  STL.64 [R1+0xcf8], R58 ;  /* 0x000cf83a01007387 */ /* 0x000fe80000100a00 */
[----:B------:R-:W4:Y:S01]  /*64010*/  LDL.LU R12, [R1+0xd20] ;  /* 0x000d2000010c7983 */ /* 0x000f220000300800 */
[----:B---3--:R-:W-:-:S03]  /*64020*/  IMAD.MOV.U32 R114, RZ, RZ, R0 ;  /* 0x000000ffff727224 */ /* 0x008fc600078e0000 */
[----:B------:R-:W3:Y:S01]  /*64030*/  LDL.LU R0, [R1+0xe44] ;  /* 0x000e440001007983 */ /* 0x000ee20000300800 */
[----:B--2---:R-:W-:-:S03]  /*64040*/  IMAD.MOV.U32 R115, RZ, RZ, R8 ;  /* 0x000000ffff737224 */ /* 0x004fc600078e0008 */
[----:B------:R-:W-:Y:S04]  /*64050*/  STL.64 [R1+0xbc0], R64 ;  /* 0x000bc04001007387 */ /* 0x000fe80000100a00 */
[----:B------:R-:W2:Y:S04]  /*64060*/  LDL.LU R9, [R1+0xd28] ;  /* 0x000d280001097983 */ /* 0x000ea80000300800 */
[----:B------:R-:W2:Y:S01]  /*64070*/  LDL.LU R8, [R1+0xe48] ;  /* 0x000e480001087983 */ /* 0x000ea20000300800 */
[----:B------:R-:W-:-:S03]  /*64080*/  IMAD.MOV.U32 R121, RZ, RZ, R3 ;  /* 0x000000ffff797224 */ /* 0x000fc600078e0003 */
[----:B------:R-:W2:Y:S01]  /*64090*/  LDL.LU R3, [R1+0xbe8] ;  /* 0x000be80001037983 */ /* 0x000ea20000300800 */
[----:B------:R-:W-:-:S03]  /*640a0*/  IMAD.MOV.U32 R120, RZ, RZ, R2 ;  /* 0x000000ffff787224 */ /* 0x000fc600078e0002 */
[----:B------:R-:W2:Y:S04]  /*640b0*/  LDL.LU R2, [R1+0xd30] ;  /* 0x000d300001027983 */ /* 0x000ea80000300800 */
[----:B------:R-:W2:Y:S01]  /*640c0*/  LDL.LU R33, [R1+0xbec] ;  /* 0x000bec0001217983 */ /* 0x000ea20000300800 */
[----:B------:R-:W-:-:S03]  /*640d0*/  IMAD.MOV.U32 R129, RZ, RZ, R32 ;  /* 0x000000ffff817224 */ /* 0x000fc600078e0020 */
[----:B------:R-:W2:Y:S01]  /*640e0*/  LDL.LU R32, [R1+0xe4c] ;  /* 0x000e4c0001207983 */ /* 0x000ea20000300800 */
[----:B------:R-:W-:-:S03]  /*640f0*/  IMAD.MOV.U32 R128, RZ, RZ, R31 ;  /* 0x000000ffff807224 */ /* 0x000fc600078e001f */
[----:B------:R-:W-:Y:S04]  /*64100*/  STL.64 [R1+0xd00], R114 ;  /* 0x000d007201007387 */ /* 0x000fe80000100a00 */
[----:B------:R-:W2:Y:S01]  /*64110*/  LDL.LU R38, [R1+0xbf0] ;  /* 0x000bf00001267983 */ /* 0x000ea20000300800 */
[----:B------:R-:W-:-:S03]  /*64120*/  IMAD.MOV.U32 R131, RZ, RZ, R30 ;  /* 0x000000ffff837224 */ /* 0x000fc600078e001e */
[----:B------:R-:W2:Y:S01]  /*64130*/  LDL.LU R31, [R1+0xd38] ;  /* 0x000d3800011f7983 */ /* 0x000ea20000300800 */
[----:B------:R-:W-:-:S03]  /*64140*/  IMAD.MOV.U32 R130, RZ, RZ, R27 ;  /* 0x000000ffff827224 */ /* 0x000fc600078e001b */
[----:B------:R-:W-:Y:S04]  /*64150*/  STL.64 [R1+0xbc8], R120 ;  /* 0x000bc87801007387 */ /* 0x000fe80000100a00 */
[----:B------:R-:W-:Y:S04]  /*64160*/  STL.64 [R1+0xd08], R128 ;  /* 0x000d088001007387 */ /* 0x000fe80000100a00 */
[----:B------:R-:W2:Y:S01]  /*64170*/  LDL.LU R30, [R1+0xbf4] ;  /* 0x000bf400011e7983 */ /* 0x000ea20000300800 */
[----:B------:R-:W-:Y:S02]  /*64180*/  IMAD.MOV.U32 R143, RZ, RZ, R26 ;  /* 0x000000ffff8f7224 */ /* 0x000fe400078e001a */
[----:B------:R-:W-:-:S02]  /*64190*/  IMAD.MOV.U32 R142, RZ, RZ, R21 ;  /* 0x000000ffff8e7224 */ /* 0x000fc400078e0015 */
[----:B------:R-:W2:Y:S04]  /*641a0*/  LDL.LU R21, [R1+0xe50] ;  /* 0x000e500001157983 */ /* 0x000ea80000300800 */
[----:B------:R-:W-:Y:S01]  /*641b0*/  STL.64 [R1+0xbd0], R130 ;  /* 0x000bd08201007387 */ /* 0x000fe20000100a00 */
[----:B------:R-:W-:-:S03]  /*641c0*/  IMAD.MOV.U32 R93, RZ, RZ, R20 ;  /* 0x000000ffff5d7224 */ /* 0x000fc600078e0014 */
[----:B------:R-:W2:Y:S01]  /*641d0*/  LDL.LU R20, [R1+0xbf8] ;  /* 0x000bf80001147983 */ /* 0x000ea20000300800 */
[----:B------:R-:W-:-:S03]  /*641e0*/  IMAD.MOV.U32 R92, RZ, RZ, R17 ;  /* 0x000000ffff5c7224 */ /* 0x000fc600078e0011 */
[----:B------:R-:W2:Y:S01]  /*641f0*/  LDL.LU R17, [R1+0xd40] ;  /* 0x000d400001117983 */ /* 0x000ea20000300800 */
[----:B------:R-:W-:-:S03]  /*64200*/  IMAD.MOV.U32 R137, RZ, RZ, R16 ;  /* 0x000000ffff897224 */ /* 0x000fc600078e0010 */
[----:B------:R-:W2:Y:S01]  /*64210*/  LDL.LU R16, [R1+0xbfc] ;  /* 0x000bfc0001107983 */ /* 0x000ea20000300800 */
[----:B------:R-:W-:-:S03]  /*64220*/  IMAD.MOV.U32 R136, RZ, RZ, R13 ;  /* 0x000000ffff887224 */ /* 0x000fc600078e000d */
[----:B------:R-:W2:Y:S04]  /*64230*/  LDL.LU R13, [R1+0xe54] ;  /* 0x000e5400010d7983 */ /* 0x000ea80000300800 */
[----:B------:R-:W-:Y:S01]  /*64240*/  STL.64 [R1+0xd10], R142 ;  /* 0x000d108e01007387 */ /* 0x000fe20000100a00 */
[----:B----4-:R-:W-:-:S03]  /*64250*/  IMAD.MOV.U32 R35, RZ, RZ, R5 ;  /* 0x000000ffff237224 */ /* 0x010fc600078e0005 */
[----:B------:R-:W4:Y:S01]  /*64260*/  LDL.LU R5, [R1+0xc00] ;  /* 0x000c000001057983 */ /* 0x000f220000300800 */
[----:B------:R-:W-:-:S03]  /*64270*/  IMAD.MOV.U32 R34, RZ, RZ, R4 ;  /* 0x000000ffff227224 */ /* 0x000fc600078e0004 */
[----:B------:R-:W4:Y:S04]  /*64280*/  LDL.LU R4, [R1+0xd48] ;  /* 0x000d480001047983 */ /* 0x000f280000300800 */
[----:B------:R-:W-:Y:S04]  /*64290*/  STL.64 [R1+0xbd8], R92 ;  /* 0x000bd85c01007387 */ /* 0x000fe80000100a00 */
[----:B------:R-:W-:Y:S01]  /*642a0*/  STL.64 [R1+0xd18], R136 ;  /* 0x000d188801007387 */ /* 0x000fe20000100a00 */
[----:B------:R-:W-:-:S03]  /*642b0*/  IMAD.MOV.U32 R77, RZ, RZ, R12 ;  /* 0x000000ffff4d7224 */ /* 0x000fc600078e000c */
[----:B------:R-:W4:Y:S01]  /*642c0*/  LDL.LU R12, [R1+0xc04] ;  /* 0x000c0400010c7983 */ /* 0x000f220000300800 */
[----:B---3--:R-:W-:-:S03]  /*642d0*/  IMAD.MOV.U32 R76, RZ, RZ, R0 ;  /* 0x000000ffff4c7224 */ /* 0x008fc600078e0000 */
[----:B------:R-:W3:Y:S04]  /*642e0*/  LDL.LU R0, [R1+0xe58] ;  /* 0x000e580001007983 */ /* 0x000ee80000300800 */
[----:B------:R-:W-:Y:S01]  /*642f0*/  STL.64 [R1+0xbe0], R34 ;  /* 0x000be02201007387 */ /* 0x000fe20000100a00 */
[----:B--2---:R-:W-:-:S03]  /*64300*/  IMAD.MOV.U32 R27, RZ, RZ, R3 ;  /* 0x000000ffff1b7224 */ /* 0x004fc600078e0003 */
[----:B------:R-:W2:Y:S01]  /*64310*/  LDL.LU R3, [R1+0xc08] ;  /* 0x000c080001037983 */ /* 0x000ea20000300800 */
[----:B------:R-:W-:-:S03]  /*64320*/  IMAD.MOV.U32 R26, RZ, RZ, R2 ;  /* 0x000000ffff1a7224 */ /* 0x000fc600078e0002 */
[----:B------:R-:W2:Y:S04]  /*64330*/  LDL.LU R2, [R1+0xd50] ;  /* 0x000d500001027983 */ /* 0x000ea80000300800 */
[----:B------:R-:W-:Y:S04]  /*64340*/  STL.64 [R1+0xd20], R76 ;  /* 0x000d204c01007387 */ /* 0x000fe80000100a00 */
[----:B------:R-:W2:Y:S04]  /*64350*/  LDL.LU R66, [R1+0xc0c] ;  /* 0x000c0c0001427983 */ /* 0x000ea80000300800 */
[----:B------:R-:W2:Y:S04]  /*64360*/  LDL.LU R55, [R1+0xe5c] ;  /* 0x000e5c0001377983 */ /* 0x000ea80000300800 */
[----:B------:R-:W-:Y:S01]  /*64370*/  STL.64 [R1+0xd28], R8 ;  /* 0x000d280801007387 */ /* 0x000fe20000100a00 */
[----:B------:R-:W-:-:S03]  /*64380*/  IMAD.MOV.U32 R39, RZ, RZ, R38 ;  /* 0x000000ffff277224 */ /* 0x000fc600078e0026 */
[----:B------:R-:W-:Y:S01]  /*64390*/  STL.64 [R1+0xd30], R26 ;  /* 0x000d301a01007387 */ /* 0x000fe20000100a00 */
[----:B------:R-:W-:-:S03]  /*643a0*/  IMAD.MOV.U32 R38, RZ, RZ, R31 ;  /* 0x000000ffff267224 */ /* 0x000fc600078e001f */
[----:B------:R-:W2:Y:S04]  /*643b0*/  LDL.LU R54, [R1+0xc10] ;  /* 0x000c100001367983 */ /* 0x000ea80000300800 */
[----:B------:R-:W2:Y:S01]  /*643c0*/  LDL.LU R45, [R1+0xd58] ;  /* 0x000d5800012d7983 */ /* 0x000ea20000300800 */
[----:B------:R-:W-:-:S03]  /*643d0*/  IMAD.MOV.U32 R117, RZ, RZ, R30 ;  /* 0x000000ffff757224 */ /* 0x000fc600078e001e */
[----:B------:R-:W-:Y:S04]  /*643e0*/  STL.64 [R1+0xbe8], R32 ;  /* 0x000be82001007387 */ /* 0x000fe80000100a00 */
[----:B------:R-:W2:Y:S04]  /*643f0*/  LDL.LU R44, [R1+0xc14] ;  /* 0x000c1400012c7983 */ /* 0x000ea80000300800 */
[----:B------:R-:W2:Y:S01]  /*64400*/  LDL.LU R31, [R1+0xe60] ;  /* 0x000e6000011f7983 */ /* 0x000ea20000300800 */
        /* <DEDUP_REMOVED lines=11> */
[----:B------:R-:W-:Y:S01]  /*644c0*/  STL.64 [R1+0xd40], R132 ;  /* 0x000d408401007387 */ /* 0x000fe20000100a00 */
[----:B----4-:R-:W-:-:S03]  /*644d0*/  IMAD.MOV.U32 R89, RZ, RZ, R5 ;  /* 0x000000ffff597224 */ /* 0x010fc600078e0005 */
[----:B------:R-:W4:Y:S01]  /*644e0*/  LDL.LU R5, [R1+0xd68] ;  /* 0x000d680001057983 */ /* 0x000f220000300800 */
[----:B------:R-:W-:-:S03]  /*644f0*/  IMAD.MOV.U32 R88, RZ, RZ, R4 ;  /* 0x000000ffff587224 */ /* 0x000fc600078e0004 */
[----:B------:R-:W4:Y:S04]  /*64500*/  LDL.LU R4, [R1+0xe68] ;  /* 0x000e680001047983 */ /* 0x000f280000300800 */
[----:B------:R-:W-:Y:S04]  /*64510*/  STL.64 [R1+0xbf8], R78 ;  /* 0x000bf84e01007387 */ /* 0x000fe80000100a00 */
[----:B------:R-:W4:Y:S01]  /*64520*/  LDL.LU R16, [R1+0xd70] ;  /* 0x000d700001107983 */ /* 0x000f220000300800 */
[----:B------:R-:W-:-:S03]  /*64530*/  IMAD.MOV.U32 R43, RZ, RZ, R12 ;  /* 0x000000ffff2b7224 */ /* 0x000fc600078e000c */
[----:B------:R-:W4:Y:S04]  /*64540*/  LDL.LU R13, [R1+0xe6c] ;  /* 0x000e6c00010d7983 */ /* 0x000f280000300800 */
[----:B------:R-:W4:Y:S01]  /*64550*/  LDL.LU R12, [R1+0xd78] ;  /* 0x000d7800010c7983 */ /* 0x000f220000300800 */
[----:B---3--:R-:W-:-:S03]  /*64560*/  IMAD.MOV.U32 R42, RZ, RZ, R0 ;  /* 0x000000ffff2a7224 */ /* 0x008fc600078e0000 */
[----:B------:R-:W3:Y:S04]  /*64570*/  LDL.LU R0, [R1+0xd80] ;  /* 0x000d800001007983 */ /* 0x000ee80000300800 */
[----:B------:R-:W-:Y:S04]  /*64580*/  STL.64 [R1+0xd48], R88 ;  /* 0x000d485801007387 */ /* 0x000fe80000100a00 */
[----:B------:R-:W-:Y:S04]  /*64590*/  STL.64 [R1+0xc00], R42 ;  /* 0x000c002a01007387 */ /* 0x000fe80000100a00 */
[----:B--2---:R-:W-:Y:S01]  /*645a0*/  STL.64 [R1+0xd50], R2 ;  /* 0x000d500201007387 */ /* 0x004fe20000100a00 */
[----:B------:R-:W-:-:S02]  /*645b0*/  IMAD.MOV.U32 R83, RZ, RZ, R66 ;  /* 0x000000ffff537224 */ /* 0x000fc400078e0042 */
[----:B------:R-:W-:-:S05]  /*645c0*/  IMAD.MOV.U32 R82, RZ, RZ, R55 ;  /* 0x000000ffff527224 */ /* 0x000fca00078e0037 */
[----:B------:R-:W-:Y:S01]  /*645d0*/  STL.64 [R1+0xc08], R82 ;  /* 0x000c085201007387 */ /* 0x000fe20000100a00 */
[----:B------:R-:W-:Y:S02]  /*645e0*/  IMAD.MOV.U32 R87, RZ, RZ, R54 ;  /* 0x000000ffff577224 */ /* 0x000fe400078e0036 */
[----:B------:R-:W-:Y:S02]  /*645f0*/  IMAD.MOV.U32 R86, RZ, RZ, R45 ;  /* 0x000000ffff567224 */ /* 0x000fe400078e002d */
[----:B------:R-:W-:Y:S02]  /*64600*/  IMAD.MOV.U32 R119, RZ, RZ, R44 ;  /* 0x000000ffff777224 */ /* 0x000fe400078e002c */
[----:B------:R-:W-:Y:S01]  /*64610*/  IMAD.MOV.U32 R118, RZ, RZ, R31 ;  /* 0x000000ffff767224 */ /* 0x000fe200078e001f */
[----:B------:R-:W-:Y:S01]  /*64620*/  STL.64 [R1+0xd58], R86 ;  /* 0x000d585601007387 */ /* 0x000fe20000100a00 */
[----:B------:R-:W-:Y:S02]  /*64630*/  IMAD.MOV.U32 R107, RZ, RZ, R30 ;  /* 0x000000ffff6b7224 */ /* 0x000fe400078e001e */
[----:B------:R-:W-:Y:S01]  /*64640*/  IMAD.MOV.U32 R106, RZ, RZ, R21 ;  /* 0x000000ffff6a7224 */ /* 0x000fe200078e0015 */
[----:B------:R-:W-:Y:S01]  /*64650*/  STL.64 [R1+0xc10], R118 ;  /* 0x000c107601007387 */ /* 0x000fe20000100a00 */
[----:B------:R-:W-:-:S02]  /*64660*/  IMAD.MOV.U32 R21, RZ, RZ, R20 ;  /* 0x000000ffff157224 */ /* 0x000fc400078e0014 */
[----:B------:R-:W-:Y:S01]  /*64670*/  IMAD.MOV.U32 R20, RZ, RZ, R17 ;  /* 0x000000ffff147224 */ /* 0x000fe200078e0011 */
[----:B------:R-:W-:Y:S04]  /*64680*/  STL.64 [R1+0xd60], R106 ;  /* 0x000d606a01007387 */ /* 0x000fe80000100a00 */
[----:B------:R-:W-:Y:S04]  /*64690*/  STL.64 [R1+0xc18], R20 ;  /* 0x000c181401007387 */ /* 0x000fe80000100a00 */
[----:B-1----:R-:W2:Y:S04]  /*646a0*/  LDL R85, [R1+0x157c] ;  /* 0x00157c0001557983 */ /* 0x002ea80000100800 */
[----:B------:R-:W2:Y:S04]  /*646b0*/  LDL R54, [R1+0x1578] ;  /* 0x0015780001367983 */ /* 0x000ea80000100800 */
[----:B----4-:R-:W-:Y:S01]  /*646c0*/  STL.64 [R1+0xd68], R4 ;  /* 0x000d680401007387 */ /* 0x010fe20000100a00 */
[----:B------:R-:W-:-:S02]  /*646d0*/  IMAD.MOV.U32 R73, RZ, RZ, R16 ;  /* 0x000000ffff497224 */ /* 0x000fc400078e0010 */
[----:B------:R-:W-:Y:S01]  /*646e0*/  IMAD.MOV.U32 R72, RZ, RZ, R13 ;  /* 0x000000ffff487224 */ /* 0x000fe200078e000d */
[----:B------:R-:W-:Y:S01]  /*646f0*/  BAR.SYNC.DEFER_BLOCKING 0x0 ;  /* 0x0000000000007b1d */ /* 0x000fe20000010000 */
[----:B------:R-:W-:Y:S02]  /*64700*/  IMAD.MOV.U32 R135, RZ, RZ, R12 ;  /* 0x000000ffff877224 */ /* 0x000fe400078e000c */
[----:B---3--:R-:W-:-:S05]  /*64710*/  IMAD.MOV.U32 R134, RZ, RZ, R0 ;  /* 0x000000ffff867224 */ /* 0x008fca00078e0000 */
[----:B------:R0:W-:Y:S04]  /*64720*/  STL.64 [R1+0xd78], R134 ;  /* 0x000d788601007387 */ /* 0x0001e80000100a00 */
[----:B------:R-:W-:Y:S04]  /*64730*/  STL.64 [R1+0xd70], R72 ;  /* 0x000d704801007387 */ /* 0x000fe80000100a00 */
[----:B------:R-:W3:Y:S04]  /*64740*/  LDL R55, [R1+0x1574] ;  /* 0x0015740001377983 */ /* 0x000ee80000100800 */
[----:B------:R-:W4:Y:S04]  /*64750*/  LDL R0, [R1+0x1570] ;  /* 0x0015700001007983 */ /* 0x000f280000100800 */
        /* <DEDUP_REMOVED lines=21> */
[----:B--2---:R-:W2:Y:S04]  /*648b0*/  @!P5 LDG.E.U16 R85, desc[UR20][R134.64] ;  /* 0x000000148655d981 */ /* 0x004ea8000c1e1500 */
[----:B------:R-:W2:Y:S04]  /*648c0*/  @!P6 LDG.E.U16 R54, desc[UR20][R72.64] ;  /* 0x000000144836e981 */ /* 0x000ea8000c1e1500 */
[----:B------:R-:W2:Y:S04]  /*648d0*/  LDL R151, [R1+0x151c] ;  /* 0x00151c0001977983 */ /* 0x000ea80000100800 */
[----:B------:R-:W2:Y:S04]  /*648e0*/  LDL R150, [R1+0x1518] ;  /* 0x0015180001967983 */ /* 0x000ea80000100800 */
[----:B------:R-:W2:Y:S04]  /*648f0*/  LDL R99, [R1+0x1514] ;  /* 0x0015140001637983 */ /* 0x000ea80000100800 */
[----:B------:R-:W2:Y:S04]  /*64900*/  LDL R98, [R1+0x1510] ;  /* 0x0015100001627983 */ /* 0x000ea80000100800 */
[----:B------:R-:W2:Y:S04]  /*64910*/  LDL R17, [R1+0x150c] ;  /* 0x00150c0001117983 */ /* 0x000ea80000100800 */
[----:B0-----:R-:W2:Y:S04]  /*64920*/  LDL.LU.64 R134, [R1+0x3c10] ;  /* 0x003c100001867983 */ /* 0x001ea80000300a00 */
[----:B---3--:R-:W3:Y:S04]  /*64930*/  @!P5 LDG.E.U16 R55, desc[UR20][R4.64] ;  /* 0x000000140437d981 */ /* 0x008ee8000c1e1500 */
[----:B----4-:R-:W4:Y:S04]  /*64940*/  @!P6 LDG.E.U16 R0, desc[UR20][R20.64] ;  /* 0x000000141400e981 */ /* 0x010f28000c1e1500 */
[----:B------:R-:W4:Y:S04]  /*64950*/  @!P5 LDG.E.U16 R102, desc[UR20][R106.64] ;  /* 0x000000146a66d981 */ /* 0x000f28000c1e1500 */
        /* <DEDUP_REMOVED lines=20> */
[----:B--2---:R0:W-:Y:S04]  /*64aa0*/  @!P5 STL [R1+0x157c], R85 ;  /* 0x00157c550100d387 */ /* 0x0041e80000100800 */
[----:B------:R-:W2:Y:S04]  /*64ab0*/  @!P5 LDG.E.U16 R151, desc[UR20][R128.64] ;  /* 0x000000148097d981 */ /* 0x000ea8000c1e1500 */
[----:B0-----:R-:W2:Y:S04]  /*64ac0*/  LDL.LU R85, [R1+0x3c08] ;  /* 0x003c080001557983 */ /* 0x001ea80000300800 */
[----:B------:R-:W2:Y:S04]  /*64ad0*/  LDL.LU.64 R72, [R1+0x3c00] ;  /* 0x003c000001487983 */ /* 0x000ea80000300a00 */
[----:B------:R0:W-:Y:S04]  /*64ae0*/  @!P6 STL [R1+0x1578], R54 ;  /* 0x001578360100e387 */ /* 0x0001e80000100800 */
[----:B------:R-:W2:Y:S04]  /*64af0*/  @!P6 LDG.E.U16 R150, desc[UR20][R120.64] ;  /* 0x000000147896e981 */ /* 0x000ea8000c1e1500 */
[----:B------:R-:W2:Y:S04]  /*64b00*/  @!P5 LDG.E.U16 R99, desc[UR20][R114.64] ;  /* 0x000000147263d981 */ /* 0x000ea8000c1e1500 */
[----:B0-----:R-:W2:Y:S04]  /*64b10*/  LDL.LU R54, [R1+0x3bf8] ;  /* 0x003bf80001367983 */ /* 0x001ea80000300800 */
[----:B------:R-:W2:Y:S04]  /*64b20*/  LDL.LU.64 R4, [R1+0x3bf0] ;  /* 0x003bf00001047983 */ /* 0x000ea80000300a00 */
[----:B------:R-:W2:Y:S04]  /*64b30*/  @!P6 LDG.E.U16 R98, desc[UR20][R64.64] ;  /* 0x000000144062e981 */ /* 0x000ea8000c1e1500 */
[----:B------:R-:W2:Y:S04]  /*64b40*/  @!P5 LDG.E.U16 R17, desc[UR20][R58.64] ;  /* 0x000000143a11d981 */ /* 0x000ea8000c1e1500 */
[----:B---3--:R0:W-:Y:S04]  /*64b50*/  @!P5 STL [R1+0x1574], R55 ;  /* 0x001574370100d387 */ /* 0x0081e80000100800 */
[----:B0-----:R-:W3:Y:S04]  /*64b60*/  LDL.LU R55, [R1+0x3be8] ;  /* 0x003be80001377983 */ /* 0x001ee80000300800 */
[----:B------:R-:W2:Y:S04]  /*64b70*/  LDL.LU.64 R20, [R1+0x3be0] ;  /* 0x003be00001147983 */ /* 0x000ea80000300a00 */
[----:B----4-:R0:W-:Y:S04]  /*64b80*/  @!P6 STL [R1+0x1570], R0 ;  /* 0x001570000100e387 */ /* 0x0101e80000100800 */
[----:B0-----:R-:W4:Y:S04]  /*64b90*/  LDL R0, [R1+0x1504] ;  /* 0x0015040001007983 */ /* 0x001f280000100800 */
[----:B------:R-:W2:Y:S04]  /*64ba0*/  LDL.LU.64 R106, [R1+0x3bd8] ;  /* 0x003bd800016a7983 */ /* 0x000ea80000300a00 */
[----:B------:R0:W-:Y:S04]  /*64bb0*/  @!P5 STL [R1+0x156c], R102 ;  /* 0x00156c660100d387 */ /* 0x0001e80000100800 */
[----:B0-----:R-:W2:Y:S04]  /*64bc0*/  LDL.LU R102, [R1+0x3bd0] ;  /* 0x003bd00001667983 */ /* 0x001ea80000300800 */
        /* <DEDUP_REMOVED lines=16> */
[----:B----4-:R-:W4:Y:S04]  /*64cd0*/  @!P5 LDG.E.U16 R0, desc[UR20][R22.64] ;  /* 0x000000141600d981 */ /* 0x010f28000c1e1500 */
[----:B------:R0:W-:Y:S04]  /*64ce0*/  @!P5 STL [R1+0x1554], R158 ;  /* 0x0015549e0100d387 */ /* 0x0001e80000100800 */
[----:B0-----:R-:W2:Y:S04]  /*64cf0*/  LDL.LU R158, [R1+0x3b70] ;  /* 0x003b7000019e7983 */ /* 0x001ea80000300800 */
[----:B------:R-:W2:Y:S04]  /*64d00*/  LDL.LU.64 R78, [R1+0x3b68] ;  /* 0x003b6800014e7983 */ /* 0x000ea80000300a00 */
[----:B------:R0:W-:Y:S04]  /*64d10*/  @!P6 STL [R1+0x1550], R159 ;  /* 0x0015509f0100e387 */ /* 0x0001e80000100800 */
[----:B0-----:R-:W3:Y:S04]  /*64d20*/  LDL.LU R159, [R1+0x3b60] ;  /* 0x003b6000019f7983 */ /* 0x001ee80000300800 */
[----:B------:R-:W3:Y:S04]  /*64d30*/  LDL.LU.64 R132, [R1+0x3b58] ;  /* 0x003b580001847983 */ /* 0x000ee80000300a00 */
        /* <DEDUP_REMOVED lines=24> */
[----:B------:R-:W3:Y:S04]  /*64ec0*/  LDL.LU R92, [R1+0x3ad0] ;  /* 0x003ad000015c7983 */ /* 0x000ee80000300800 */
[----:B------:R-:W3:Y:S04]  /*64ed0*/  LDL R93, [R1+0x1500] ;  /* 0x00150000015d7983 */ /* 0x000ee80000100800 */
[----:B------:R-:W3:Y:S04]  /*64ee0*/  LDL R36, [R1+0x14fc] ;  /* 0x0014fc0001247983 */ /* 0x000ee80000100800 */
[----:B------:R-:W3:Y:S04]  /*64ef0*/  LDL R37, [R1+0x14f8] ;  /* 0x0014f80001257983 */ /* 0x000ee80000100800 */
[----:B------:R0:W-:Y:S04]  /*64f00*/  @!P6 STL [R1+0x1508], R16 ;  /* 0x001508100100e387 */ /* 0x0001e80000100800 */
[----:B------:R-:W3:Y:S04]  /*64f10*/  LDL R128, [R1+0x14f0] ;  /* 0x0014f00001807983 */ /* 0x000ee80000100800 */
[----:B------:R-:W3:Y:S04]  /*64f20*/  LDL R129, [R1+0x14ec] ;  /* 0x0014ec0001817983 */ /* 0x000ee80000100800 */
[----:B0-----:R-:W3:Y:S04]  /*64f30*/  LDL R16, [R1+0x14f4] ;  /* 0x0014f40001107983 */ /* 0x001ee80000100800 */
[----:B------:R-:W3:Y:S04]  /*64f40*/  LDL R22, [R1+0x14e8] ;  /* 0x0014e80001167983 */ /* 0x000ee80000100800 */
        /* <DEDUP_REMOVED lines=12> */
[----:B------:R0:W-:Y:S04]  /*65010*/  @!P5 STL [R1+0x152c], R165 ;  /* 0x00152ca50100d387 */ /* 0x0001e80000100800 */
[----:B------:R-:W3:Y:S04]  /*65020*/  LDL R65, [R1+0x14b4] ;  /* 0x0014b40001417983 */ /* 0x000ee80000100800 */
[----:B0-----:R-:W3:Y:S04]  /*65030*/  LDL R165, [R1+0x14b0] ;  /* 0x0014b00001a57983 */ /* 0x001ee80000100800 */
[----:B------:R0:W-:Y:S04]  /*65040*/  @!P6 STL [R1+0x1528], R164 ;  /* 0x001528a40100e387 */ /* 0x0001e80000100800 */
[----:B0-----:R-:W3:Y:S04]  /*65050*/  LDL R164, [R1+0x14ac] ;  /* 0x0014ac0001a47983 */ /* 0x001ee80000100800 */
[----:B------:R0:W-:Y:S04]  /*65060*/  @!P5 STL [R1+0x1524], R147 ;  /* 0x001524930100d387 */ /* 0x0001e80000100800 */
[----:B0-----:R-:W3:Y:S04]  /*65070*/  LDL R147, [R1+0x14a8] ;  /* 0x0014a80001937983 */ /* 0x001ee80000100800 */
[----:B------:R0:W-:Y:S04]  /*65080*/  @!P6 STL [R1+0x1520], R146 ;  /* 0x001520920100e387 */ /* 0x0001e80000100800 */
[----:B0-----:R-:W3:Y:S04]  /*65090*/  LDL R146, [R1+0x14a4] ;  /* 0x0014a40001927983 */ /* 0x001ee80000100800 */
[----:B--2---:R0:W-:Y:S04]  /*650a0*/  @!P5 STL [R1+0x151c], R151 ;  /* 0x00151c970100d387 */ /* 0x0041e80000100800 */
[----:B0-----:R-:W2:Y:S04]  /*650b0*/  LDL R151, [R1+0x14a0] ;  /* 0x0014a00001977983 */ /* 0x001ea80000100800 */
[----:B------:R0:W-:Y:S04]  /*650c0*/  @!P6 STL [R1+0x1518], R150 ;  /* 0x001518960100e387 */ /* 0x0001e80000100800 */
[----:B0-----:R-:W2:Y:S04]  /*650d0*/  LDL R150, [R1+0x149c] ;  /* 0x00149c0001967983 */ /* 0x001ea80000100800 */
[----:B------:R0:W-:Y:S04]  /*650e0*/  @!P5 STL [R1+0x1514], R99 ;  /* 0x001514630100d387 */ /* 0x0001e80000100800 */
[----:B0-----:R-:W2:Y:S04]  /*650f0*/  LDL R99, [R1+0x1498] ;  /* 0x0014980001637983 */ /* 0x001ea80000100800 */
[----:B------:R0:W-:Y:S04]  /*65100*/  @!P6 STL [R1+0x1510], R98 ;  /* 0x001510620100e387 */ /* 0x0001e80000100800 */
[----:B0-----:R-:W2:Y:S04]  /*65110*/  LDL R98, [R1+0x1494] ;  /* 0x0014940001627983 */ /* 0x001ea80000100800 */
[----:B------:R0:W-:Y:S04]  /*65120*/  @!P5 STL [R1+0x150c], R17 ;  /* 0x00150c110100d387 */ /* 0x0001e80000100800 */
[----:B0-----:R-:W2:Y:S04]  /*65130*/  LDL R17, [R1+0x1490] ;  /* 0x0014900001117983 */ /* 0x001ea80000100800 */
[----:B----4-:R0:W-:Y:S04]  /*65140*/  @!P5 STL [R1+0x1504], R0 ;  /* 0x001504000100d387 */ /* 0x0101e80000100800 */
[----:B0-----:R-:W4:Y:S04]  /*65150*/  LDL R0, [R1+0x148c] ;  /* 0x00148c0001007983 */ /* 0x001f280000100800 */
[----:B---3--:R-:W3:Y:S04]  /*65160*/  @!P6 LDG.E.U16 R93, desc[UR20][R138.64] ;  /* 0x000000148a5de981 */ /* 0x008ee8000c1e1500 */
[----:B------:R-:W3:Y:S04]  /*65170*/  @!P5 LDG.E.U16 R36, desc[UR20][R70.64] ;  /* 0x000000144624d981 */ /* 0x000ee8000c1e1500 */
[----:B------:R-:W3:Y:S04]  /*65180*/  @!P6 LDG.E.U16 R37, desc[UR20][R10.64] ;  /* 0x000000140a25e981 */ /* 0x000ee8000c1e1500 */
[----:B------:R-:W3:Y:S04]  /*65190*/  LDL.LU.64 R138, [R1+0x3ac8] ;  /* 0x003ac800018a7983 */ /* 0x000ee80000300a00 */
[----:B------:R-:W3:Y:S04]  /*651a0*/  @!P6 LDG.E.U16 R128, desc[UR20][R74.64] ;  /* 0x000000144a80e981 */ /* 0x000ee8000c1e1500 */
        /* <DEDUP_REMOVED lines=20> */
[----:B--2---:R-:W2:Y:S04]  /*652f0*/  @!P6 LDG.E.U16 R151, desc[UR20][R124.64] ;  /* 0x000000147c97e981 */ /* 0x004ea8000c1e1500 */
[----:B------:R-:W2:Y:S04]  /*65300*/  @!P5 LDG.E.U16 R150, desc[UR20][R100.64] ;  /* 0x000000146496d981 */ /* 0x000ea8000c1e1500 */
[----:B------:R-:W2:Y:S04]  /*65310*/  @!P6 LDG.E.U16 R99, desc[UR20][R96.64] ;  /* 0x000000146063e981 */ /* 0x000ea8000c1e1500 */
[----:B------:R-:W2:Y:S04]  /*65320*/  @!P5 LDG.E.U16 R98, desc[UR20][R94.64] ;  /* 0x000000145e62d981 */ /* 0x000ea8000c1e1500 */
[----:B------:R-:W2:Y:S04]  /*65330*/  @!P6 LDG.E.U16 R17, desc[UR20][R80.64] ;  /* 0x000000145011e981 */ /* 0x000ea8000c1e1500 */
[----:B----4-:R-:W4:Y:S04]  /*65340*/  @!P5 LDG.E.U16 R0, desc[UR20][R48.64] ;  /* 0x000000143000d981 */ /* 0x010f28000c1e1500 */
[----:B---3--:R0:W-:Y:S04]  /*65350*/  @!P6 STL [R1+0x1500], R93 ;  /* 0x0015005d0100e387 */ /* 0x0081e80000100800 */
[----:B0-----:R-:W3:Y:S04]  /*65360*/  LDL.LU R93, [R1+0x3ac0] ;  /* 0x003ac000015d7983 */ /* 0x001ee80000300800 */
        /* <DEDUP_REMOVED lines=8> */
[----:B0-----:R-:W2:Y:S04]  /*653f0*/  LDL R16, [R1+0x1488] ;  /* 0x0014880001107983 */ /* 0x001ea80000100800 */
        /* <DEDUP_REMOVED lines=53> */
[----:B----4-:R0:W-:Y:S04]  /*65750*/  @!P5 STL [R1+0x148c], R0 ;  /* 0x00148c000100d387 */ /* 0x0101e80000100800 */
[----:B--2---:R-:W2:Y:S04]  /*65760*/  @!P6 LDG.E.U16 R16, desc[UR20][R14.64] ;  /* 0x000000140e10e981 */ /* 0x004ea8000c1e1500 */
[----:B------:R-:W4:Y:S04]  /*65770*/  LDL R94, [R1+0x1474] ;  /* 0x00147400015e7983 */ /* 0x000f280000100800 */
[----:B0-----:R-:W2:Y:S04]  /*65780*/  LDL R0, [R1+0x1478] ;  /* 0x0014780001007983 */ /* 0x001ea80000100800 */
[----:B------:R-:W2:Y:S04]  /*65790*/  LDL R95, [R1+0x1470] ;  /* 0x00147000015f7983 */ /* 0x000ea80000100800 */
        /* <DEDUP_REMOVED lines=12> */
[----:B---3--:R-:W3:Y:S04]  /*65860*/  @!P5 LDG.E.U16 R113, desc[UR20][R144.64] ;  /* 0x000000149071d981 */ /* 0x008ee8000c1e1500 */
[----:B------:R-:W3:Y:S04]  /*65870*/  @!P6 LDG.E.U16 R124, desc[UR20][R104.64] ;  /* 0x00000014687ce981 */ /* 0x000ee8000c1e1500 */
[----:B------:R-:W3:Y:S04]  /*65880*/  @!P5 LDG.E.U16 R125, desc[UR20][R46.64] ;  /* 0x000000142e7dd981 */ /* 0x000ee8000c1e1500 */
[----:B----4-:R-:W4:Y:S04]  /*65890*/  @!P5 LDG.E.U16 R94, desc[UR20][R56.64] ;  /* 0x00000014385ed981 */ /* 0x010f28000c1e1500 */
[----:B--2---:R-:W2:Y:S04]  /*658a0*/  @!P6 LDG.E.U16 R0, desc[UR20][R60.64] ;  /* 0x000000143c00e981 */ /* 0x004ea8000c1e1500 */
[----:B------:R0:W-:Y:S04]  /*658b0*/  @!P5 STL [R1+0x14ac], R164 ;  /* 0x0014aca40100d387 */ /* 0x0001e80000100800 */
[----:B------:R1:W-:Y:S04]  /*658c0*/  @!P6 STL [R1+0x14b0], R165 ;  /* 0x0014b0a50100e387 */ /* 0x0003e80000100800 */
[----:B------:R-:W2:Y:S04]  /*658d0*/  LDL R163, [R1+0x1434] ;  /* 0x0014340001a37983 */ /* 0x000ea80000100800 */
[----:B0-----:R-:W2:Y:S04]  /*658e0*/  LDL R164, [R1+0x143c] ;  /* 0x00143c0001a47983 */ /* 0x001ea80000100800 */
[----:B-1----:R-:W4:Y:S04]  /*658f0*/  LDL R165, [R1+0x1438] ;  /* 0x0014380001a57983 */ /* 0x002f280000100800 */
[----:B------:R-:W4:Y:S04]  /*65900*/  LDL R162, [R1+0x1430] ;  /* 0x0014300001a27983 */ /* 0x000f280000100800 */
[----:B------:R0:W-:Y:S04]  /*65910*/  @!P6 STL [R1+0x14a8], R147 ;  /* 0x0014a8930100e387 */ /* 0x0001e80000100800 */
[----:B------:R-:W4:Y:S04]  /*65920*/  @!P6 LDG.E.U16 R95, desc[UR20][R134.64] ;  /* 0x00000014865fe981 */ /* 0x000f28000c1e1500 */
[----:B------:R-:W4:Y:S04]  /*65930*/  @!P5 LDG.E.U16 R14, desc[UR20][R84.64] ;  /* 0x00000014540ed981 */ /* 0x000f28000c1e1500 */
[----:B0-----:R-:W4:Y:S04]  /*65940*/  LDL R147, [R1+0x142c] ;  /* 0x00142c0001937983 */ /* 0x001f280000100800 */
        /* <DEDUP_REMOVED lines=22> */
[----:B0-----:R-:W4:Y:S04]  /*65ab0*/  LDL R17, [R1+0x1414] ;  /* 0x0014140001117983 */ /* 0x001f280000100800 */
[----:B------:R0:W-:Y:S04]  /*65ac0*/  @!P6 STL [R1+0x1488], R16 ;  /* 0x001488100100e387 */ /* 0x0001e80000100800 */
[----:B0-----:R-:W4:Y:S04]  /*65ad0*/  LDL R16, [R1+0x1410] ;  /* 0x0014100001107983 */ /* 0x001f280000100800 */
[----:B------:R-:W4:Y:S04]  /*65ae0*/  LDL.LU.64 R144, [R1+0x3980] ;  /* 0x0039800001907983 */ /* 0x000f280000300a00 */
[----:B---3--:R0:W-:Y:S04]  /*65af0*/  @!P5 STL [R1+0x1484], R113 ;  /* 0x001484710100d387 */ /* 0x0081e80000100800 */
[----:B0-----:R-:W3:Y:S04]  /*65b00*/  LDL.LU R113, [R1+0x3978] ;  /* 0x0039780001717983 */ /* 0x001ee80000300800 */
[----:B------:R-:W3:Y:S04]  /*65b10*/  LDL.LU.64 R104, [R1+0x3970] ;  /* 0x0039700001687983 */ /* 0x000ee80000300a00 */
[----:B------:R0:W-:Y:S04]  /*65b20*/  @!P6 STL [R1+0x1480], R124 ;  /* 0x0014807c0100e387 */ /* 0x0001e80000100800 */
[----:B0-----:R-:W3:Y:S04]  /*65b30*/  LDL.LU R124, [R1+0x3968] ;  /* 0x00396800017c7983 */ /* 0x001ee80000300800 */
[----:B------:R-:W3:Y:S04]  /*65b40*/  LDL.LU.64 R46, [R1+0x3960] ;  /* 0x00396000012e7983 */ /* 0x000ee80000300a00 */
[----:B------:R0:W-:Y:S04]  /*65b50*/  @!P5 STL [R1+0x147c], R125 ;  /* 0x00147c7d0100d387 */ /* 0x0001e80000100800 */
[----:B--2---:R-:W2:Y:S04]  /*65b60*/  @!P5 LDG.E.U16 R164, desc[UR20][R42.64] ;  /* 0x000000142aa4d981 */ /* 0x004ea8000c1e1500 */
[----:B----4-:R-:W4:Y:S04]  /*65b70*/  @!P6 LDG.E.U16 R165, desc[UR20][R160.64] ;  /* 0x00000014a0a5e981 */ /* 0x010f28000c1e1500 */
[----:B0-----:R-:W2:Y:S04]  /*65b80*/  LDL.LU R125, [R1+0x3958] ;  /* 0x00395800017d7983 */ /* 0x001ea80000300800 */
[----:B------:R-:W2:Y:S04]  /*65b90*/  LDL.LU.64 R60, [R1+0x3950] ;  /* 0x00395000013c7983 */ /* 0x000ea80000300a00 */
[----:B------:R0:W-:Y:S04]  /*65ba0*/  @!P6 STL [R1+0x1478], R0 ;  /* 0x001478000100e387 */ /* 0x0001e80000100800 */
[----:B------:R-:W2:Y:S04]  /*65bb0*/  @!P5 LDG.E.U16 R163, desc[UR20][R88.64] ;  /* 0x0000001458a3d981 */ /* 0x000ea8000c1e1500 */
[----:B------:R-:W2:Y:S04]  /*65bc0*/  @!P6 LDG.E.U16 R162, desc[UR20][R78.64] ;  /* 0x000000144ea2e981 */ /* 0x000ea8000c1e1500 */
[----:B0-----:R-:W2:Y:S04]  /*65bd0*/  LDL R0, [R1+0x140c] ;  /* 0x00140c0001007983 */ /* 0x001ea80000100800 */
        /* <DEDUP_REMOVED lines=9> */
[----:B------:R0:W-:Y:S04]  /*65c70*/  @!P5 STL [R1+0x1474], R94 ;  /* 0x0014745e0100d387 */ /* 0x0001e80000100800 */
[----:B0-----:R-:W3:Y:S04]  /*65c80*/  LDL.LU R94, [R1+0x3940] ;  /* 0x00394000015e7983 */ /* 0x001ee80000300800 */
[----:B------:R-:W3:Y:S04]  /*65c90*/  LDL.LU.64 R134, [R1+0x3938] ;  /* 0x0039380001867983 */ /* 0x000ee80000300a00 */
[----:B--2---:R-:W2:Y:S04]  /*65ca0*/  @!P5 LDG.E.U16 R0, desc[UR20][R8.64] ;  /* 0x000000140800d981 */ /* 0x004ea8000c1e1500 */
        /* <DEDUP_REMOVED lines=42> */
[----:B----4-:R0:W-:Y:S04]  /*65f50*/  @!P6 STL [R1+0x1438], R165 ;  /* 0x001438a50100e387 */ /* 0x0101e80000100800 */
[----:B0-----:R-:W4:Y:S04]  /*65f60*/  LDL.LU R165, [R1+0x3850] ;  /* 0x0038500001a57983 */ /* 0x001f280000300800 */
[----:B------:R-:W4:Y:S04]  /*65f70*/  LDL.LU.64 R88, [R1+0x3848] ;  /* 0x0038480001587983 */ /* 0x000f280000300a00 */
[----:B------:R-:W4:Y:S04]  /*65f80*/  LDL.LU R78, [R1+0x3840] ;  /* 0x00384000014e7983 */ /* 0x000f280000300800 */
[----:B------:R-:W4:Y:S04]  /*65f90*/  LDL R79, [R1+0x1408] ;  /* 0x00140800014f7983 */ /* 0x000f280000100800 */
[----:B------:R-:W4:Y:S04]  /*65fa0*/  LDL R38, [R1+0x1404] ;  /* 0x0014040001267983 */ /* 0x000f280000100800 */
[----:B------:R-:W4:Y:S04]  /*65fb0*/  LDL R39, [R1+0x1400] ;  /* 0x0014000001277983 */ /* 0x000f280000100800 */
[----:B---3--:R0:W-:Y:S04]  /*65fc0*/  @!P6 STL [R1+0x1410], R16 ;  /* 0x001410100100e387 */ /* 0x0081e80000100800 */
        /* <DEDUP_REMOVED lines=37> */
[----:B----4-:R-:W4:Y:S04]  /*66220*/  @!P6 LDG.E.U16 R79, desc[UR20][R126.64] ;  /* 0x000000147e4fe981 */ /* 0x010f28000c1e1500 */
[----:B------:R-:W4:Y:S04]  /*66230*/  @!P5 LDG.E.U16 R38, desc[UR20][R76.64] ;  /* 0x000000144c26d981 */ /* 0x000f28000c1e1500 */
[----:B------:R-:W4:Y:S04]  /*66240*/  @!P6 LDG.E.U16 R39, desc[UR20][R34.64] ;  /* 0x000000142227e981 */ /* 0x000f28000c1e1500 */
[----:B------:R-:W4:Y:S04]  /*66250*/  LDL.LU.64 R126, [R1+0x3838] ;  /* 0x00383800017e7983 */ /* 0x000f280000300a00 */
[----:B---3--:R-:W3:Y:S04]  /*66260*/  @!P6 LDG.E.U16 R132, desc[UR20][R136.64] ;  /* 0x000000148884e981 */ /* 0x008ee8000c1e1500 */
        /* <DEDUP_REMOVED lines=26> */
[----:B----4-:R0:W-:Y:S04]  /*66410*/  @!P6 STL [R1+0x1408], R79 ;  /* 0x0014084f0100e387 */ /* 0x0101e80000100800 */
[----:B0-----:R-:W4:Y:S04]  /*66420*/  LDL.LU R79, [R1+0x3830] ;  /* 0x00383000014f7983 */ /* 0x001f280000300800 */
[----:B------:R-:W2:Y:S04]  /*66430*/  LDL.LU.64 R76, [R1+0x3828] ;  /* 0x00382800014c7983 */ /* 0x000ea80000300a00 */
[----:B------:R0:W-:Y:S04]  /*66440*/  @!P5 STL [R1+0x1404], R38 ;  /* 0x001404260100d387 */ /* 0x0001e80000100800 */
[----:B0-----:R-:W2:Y:S04]  /*66450*/  LDL.LU R38, [R1+0x3820] ;  /* 0x0038200001267983 */ /* 0x001ea80000300800 */
[----:B------:R-:W2:Y:S04]  /*66460*/  LDL.LU.64 R34, [R1+0x3818] ;  /* 0x0038180001227983 */ /* 0x000ea80000300a00 */
[----:B------:R0:W-:Y:S04]  /*66470*/  @!P6 STL [R1+0x1400], R39 ;  /* 0x001400270100e387 */ /* 0x0001e80000100800 */
[----:B0-----:R-:W2:Y:S04]  /*66480*/  LDL.LU R39, [R1+0x3810] ;  /* 0x0038100001277983 */ /* 0x001ea80000300800 */
[----:B------:R-:W2:Y:S04]  /*66490*/  LDL.LU.64 R12, [R1+0x3808] ;  /* 0x00380800010c7983 */ /* 0x000ea80000300a00 */
[----:B---3--:R0:W-:Y:S04]  /*664a0*/  @!P5 STL [R1+0x13fc], R16 ;  /* 0x0013fc100100d387 */ /* 0x0081e80000100800 */
[----:B0-----:R-:W3:Y:S04]  /*664b0*/  LDL R16, [R1+0x1390] ;  /* 0x0013900001107983 */ /* 0x001ee80000100800 */
[----:B------:R-:W2:Y:S04]  /*664c0*/  LDL.LU.64 R136, [R1+0x3800] ;  /* 0x0038000001887983 */ /* 0x000ea80000300a00 */
[----:B------:R0:W-:Y:S04]  /*664d0*/  @!P6 STL [R1+0x13f8], R132 ;  /* 0x0013f8840100e387 */ /* 0x0001e80000100800 */
[----:B0-----:R-:W4:Y:S04]  /*664e0*/  LDL.LU R132, [R1+0x37f8] ;  /* 0x0037f80001847983 */ /* 0x001f280000300800 */
[----:B------:R-:W4:Y:S04]  /*664f0*/  LDL.LU.64 R138, [R1+0x37f0] ;  /* 0x0037f000018a7983 */ /* 0x000f280000300a00 */
        /* <DEDUP_REMOVED lines=45> */
[----:B------:R-:W4:Y:S04]  /*667d0*/  LDL.LU R62, [R1+0x36f8] ;  /* 0x0036f800013e7983 */ /* 0x000f280000300800 */
[----:B------:R-:W4:Y:S04]  /*667e0*/  LDL R63, [R1+0x138c] ;  /* 0x00138c00013f7983 */ /* 0x000f280000100800 */
[----:B------:R-:W4:Y:S04]  /*667f0*/  LDL R68, [R1+0x1388] ;  /* 0x0013880001447983 */ /* 0x000f280000100800 */
[----:B------:R-:W4:Y:S04]  /*66800*/  LDL R69, [R1+0x1384] ;  /* 0x0013840001457983 */ /* 0x000f280000100800 */
[----:B--2---:R0:W-:Y:S04]  /*66810*/  @!P5 STL [R1+0x1394], R0 ;  /* 0x001394000100d387 */ /* 0x0041e80000100800 */
[----:B---3--:R-:W2:Y:S04]  /*66820*/  @!P6 LDG.E.U16 R16, desc[UR20][R24.64] ;  /* 0x000000141810e981 */ /* 0x008ea8000c1e1500 */
[----:B------:R-:W3:Y:S04]  /*66830*/  LDL R142, [R1+0x137c] ;  /* 0x00137c00018e7983 */ /* 0x000ee80000100800 */
        /* <DEDUP_REMOVED lines=15> */
[----:B----4-:R-:W4:Y:S04]  /*66930*/  @!P5 LDG.E.U16 R63, desc[UR20][R120.64] ;  /* 0x00000014783fd981 */ /* 0x010f28000c1e1500 */
[----:B------:R-:W4:Y:S04]  /*66940*/  @!P6 LDG.E.U16 R68, desc[UR20][R50.64] ;  /* 0x000000143244e981 */ /* 0x000f28000c1e1500 */
[----:B------:R-:W4:Y:S04]  /*66950*/  @!P5 LDG.E.U16 R69, desc[UR20][R18.64] ;  /* 0x000000141245d981 */ /* 0x000f28000c1e1500 */
[----:B---3--:R-:W3:Y:S04]  /*66960*/  @!P5 LDG.E.U16 R142, desc[UR20][R28.64] ;  /* 0x000000141c8ed981 */ /* 0x008ee8000c1e1500 */
[----:B--2---:R-:W2:Y:S04]  /*66970*/  @!P6 LDG.E.U16 R0, desc[UR20][R64.64] ;  /* 0x000000144000e981 */ /* 0x004ea8000c1e1500 */
[----:B------:R0:W-:Y:S04]  /*66980*/  @!P6 STL [R1+0x13b8], R163 ;  /* 0x0013b8a30100e387 */ /* 0x0001e80000100800 */
[----:B------:R-:W2:Y:S04]  /*66990*/  LDL R115, [R1+0x1340] ;  /* 0x0013400001737983 */ /* 0x000ea80000100800 */
[----:B------:R-:W2:Y:S04]  /*669a0*/  @!P6 LDG.E.U16 R143, desc[UR20][R144.64] ;  /* 0x00000014908fe981 */ /* 0x000ea8000c1e1500 */
[----:B0-----:R-:W2:Y:S04]  /*669b0*/  LDL R163, [R1+0x133c] ;  /* 0x00133c0001a37983 */ /* 0x001ea80000100800 */
[----:B------:R0:W-:Y:S04]  /*669c0*/  @!P5 STL [R1+0x13b4], R162 ;  /* 0x0013b4a20100d387 */ /* 0x0001e80000100800 */
[----:B------:R-:W3:Y:S04]  /*669d0*/  @!P5 LDG.E.U16 R24, desc[UR20][R112.64] ;  /* 0x000000147018d981 */ /* 0x000ee8000c1e1500 */
[----:B------:R-:W3:Y:S04]  /*669e0*/  @!P6 LDG.E.U16 R25, desc[UR20][R104.64] ;  /* 0x000000146819e981 */ /* 0x000ee8000c1e1500 */
[----:B0-----:R-:W3:Y:S04]  /*669f0*/  LDL R162, [R1+0x1338] ;  /* 0x0013380001a27983 */ /* 0x001ee80000100800 */
        /* <DEDUP_REMOVED lines=22> */
[----:B0-----:R-:W3:Y:S04]  /*66b60*/  LDL R98, [R1+0x1320] ;  /* 0x0013200001627983 */ /* 0x001ee80000100800 */
[----:B------:R0:W-:Y:S04]  /*66b70*/  @!P6 STL [R1+0x1398], R17 ;  /* 0x001398110100e387 */ /* 0x0001e80000100800 */
[----:B0-----:R-:W3:Y:S04]  /*66b80*/  LDL R17, [R1+0x131c] ;  /* 0x00131c0001117983 */ /* 0x001ee80000100800 */
[----:B------:R0:W-:Y:S04]  /*66b90*/  @!P6 STL [R1+0x1390], R16 ;  /* 0x001390100100e387 */ /* 0x0001e80000100800 */
[----:B0-----:R-:W3:Y:S04]  /*66ba0*/  LDL R16, [R1+0x1318] ;  /* 0x0013180001107983 */ /* 0x001ee80000100800 */
[----:B------:R-:W3:Y:S04]  /*66bb0*/  LDL.LU.64 R120, [R1+0x36f0] ;  /* 0x0036f00001787983 */ /* 0x000ee80000300a00 */
[----:B----4-:R0:W-:Y:S04]  /*66bc0*/  @!P5 STL [R1+0x138c], R63 ;  /* 0x00138c3f0100d387 */ /* 0x0101e80000100800 */
[----:B0-----:R-:W4:Y:S04]  /*66bd0*/  LDL.LU R63, [R1+0x36e8] ;  /* 0x0036e800013f7983 */ /* 0x001f280000300800 */
[----:B------:R-:W4:Y:S04]  /*66be0*/  LDL.LU.64 R50, [R1+0x36e0] ;  /* 0x0036e00001327983 */ /* 0x000f280000300a00 */
[----:B------:R0:W-:Y:S04]  /*66bf0*/  @!P6 STL [R1+0x1388], R68 ;  /* 0x001388440100e387 */ /* 0x0001e80000100800 */
[----:B0-----:R-:W4:Y:S04]  /*66c00*/  LDL.LU R68, [R1+0x36d8] ;  /* 0x0036d80001447983 */ /* 0x001f280000300800 */
[----:B------:R-:W4:Y:S04]  /*66c10*/  LDL.LU.64 R18, [R1+0x36d0] ;  /* 0x0036d00001127983 */ /* 0x000f280000300a00 */
[----:B------:R0:W-:Y:S04]  /*66c20*/  @!P5 STL [R1+0x1384], R69 ;  /* 0x001384450100d387 */ /* 0x0001e80000100800 */
[----:B--2---:R-:W2:Y:S04]  /*66c30*/  @!P6 LDG.E.U16 R115, desc[UR20][R100.64] ;  /* 0x000000146473e981 */ /* 0x004ea8000c1e1500 */
[----:B------:R-:W2:Y:S04]  /*66c40*/  @!P5 LDG.E.U16 R163, desc[UR20][R20.64] ;  /* 0x0000001414a3d981 */ /* 0x000ea8000c1e1500 */
[----:B0-----:R-:W2:Y:S04]  /*66c50*/  LDL.LU R69, [R1+0x36c8] ;  /* 0x0036c80001457983 */ /* 0x001ea80000300800 */
[----:B------:R-:W2:Y:S04]  /*66c60*/  LDL.LU.64 R64, [R1+0x36c0] ;  /* 0x0036c00001407983 */ /* 0x000ea80000300a00 */
[----:B------:R0:W-:Y:S04]  /*66c70*/  @!P6 STL [R1+0x1380], R0 ;  /* 0x001380000100e387 */ /* 0x0001e80000100800 */
[----:B---3--:R-:W3:Y:S04]  /*66c80*/  @!P6 LDG.E.U16 R162, desc[UR20][R106.64] ;  /* 0x000000146aa2e981 */ /* 0x008ee8000c1e1500 */
[----:B0-----:R-:W2:Y:S04]  /*66c90*/  LDL R0, [R1+0x1314] ;  /* 0x0013140001007983 */ /* 0x001ea80000100800 */
        /* <DEDUP_REMOVED lines=738> */
[----:B------:R0:W-:Y:S04]  /*69ac0*/  @!P5 STL [R1+0x10cc], R162 ;  /* 0x0010cca20100d387 */ /* 0x0001e80000100800 */
[----:B0-----:R-:W2:Y:S04]  /*69ad0*/  LDL R162, [R1+0x1084] ;  /* 0x0010840001a27983 */ /* 0x001ea80000100800 */
[----:B------:R0:W-:Y:S04]  /*69ae0*/  @!P6 STL [R1+0x10d0], R163 ;  /* 0x0010d0a30100e387 */ /* 0x0001e80000100800 */
[----:B------:R-:W2:Y:S04]  /*69af0*/  LDL R78, [R1+0x107c] ;  /* 0x00107c00014e7983 */ /* 0x000ea80000100800 */
[----:B------:R-:W2:Y:S04]  /*69b00*/  LDL R79, [R1+0x1078] ;  /* 0x00107800014f7983 */ /* 0x000ea80000100800 */
        /* <DEDUP_REMOVED lines=15> */
[----:B------:R-:W2:Y:S04]  /*69c00*/  @!P5 LDG.E.U16 R34, desc[UR20][R12.64] ;  /* 0x000000140c22d981 */ /* 0x000ea8000c1e1500 */
[----:B------:R-:W2:Y:S04]  /*69c10*/  @!P6 LDG.E.U16 R35, desc[UR20][R82.64] ;  /* 0x000000145223e981 */ /* 0x000ea8000c1e1500 */
[----:B0-----:R-:W2:Y:S04]  /*69c20*/  LDL R147, [R1+0x1054] ;  /* 0x0010540001937983 */ /* 0x001ea80000100800 */
[----:B------:R0:W-:Y:S04]  /*69c30*/  @!P5 STL [R1+0x10c4], R146 ;  /* 0x0010c4920100d387 */ /* 0x0001e80000100800 */
[----:B------:R-:W2:Y:S04]  /*69c40*/  LDL R119, [R1+0x104c] ;  /* 0x00104c0001777983 */ /* 0x000ea80000100800 */
[----:B------:R-:W2:Y:S04]  /*69c50*/  LDL R118, [R1+0x1048] ;  /* 0x0010480001767983 */ /* 0x000ea80000100800 */
        /* <DEDUP_REMOVED lines=20> */
[----:B------:R-:W3:Y:S04]  /*69da0*/  @!P6 LDG.E.U16 R95, desc[UR20][R130.64] ;  /* 0x00000014825fe981 */ /* 0x000ee8000c1e1500 */
[----:B------:R-:W3:Y:S04]  /*69db0*/  @!P5 LDG.E.U16 R126, desc[UR20][R128.64] ;  /* 0x00000014807ed981 */ /* 0x000ee8000c1e1500 */
[----:B------:R-:W3:Y:S04]  /*69dc0*/  @!P6 LDG.E.U16 R127, desc[UR20][R10.64] ;  /* 0x000000140a7fe981 */ /* 0x000ee8000c1e1500 */
        /* <DEDUP_REMOVED lines=13> */
[----:B--2---:R0:W-:Y:S04]  /*69ea0*/  @!P6 STL [R1+0x1098], R0 ;  /* 0x001098000100e387 */ /* 0x0041e80000100800 */
[----:B------:R-:W2:Y:S04]  /*69eb0*/  @!P5 LDG.E.U16 R147, desc[UR20][R30.64] ;  /* 0x000000141e93d981 */ /* 0x000ea8000c1e1500 */
[----:B0-----:R-:W2:Y:S04]  /*69ec0*/  LDL R0, [R1+0x102c] ;  /* 0x00102c0001007983 */ /* 0x001ea80000100800 */
[----:B------:R-:W4:Y:S04]  /*69ed0*/  @!P5 LDG.E.U16 R119, desc[UR20][R138.64] ;  /* 0x000000148a77d981 */ /* 0x000f28000c1e1500 */
[----:B------:R-:W4:Y:S04]  /*69ee0*/  LDL.LU.64 R12, [R1+0x2f08] ;  /* 0x002f0800010c7983 */ /* 0x000f280000300a00 */
[----:B------:R-:W4:Y:S04]  /*69ef0*/  @!P6 LDG.E.U16 R118, desc[UR20][R120.64] ;  /* 0x000000147876e981 */ /* 0x000f28000c1e1500 */
[----:B---3--:R-:W3:Y:S04]  /*69f00*/  @!P6 LDG.E.U16 R146, desc[UR20][R148.64] ;  /* 0x000000149492e981 */ /* 0x008ee8000c1e1500 */
        /* <DEDUP_REMOVED lines=55> */
[----:B------:R-:W2:Y:S04]  /*6a280*/  LDL.LU R148, [R1+0x2e00] ;  /* 0x002e000001947983 */ /* 0x000ea80000300800 */
[----:B------:R-:W2:Y:S04]  /*6a290*/  LDL R149, [R1+0x1028] ;  /* 0x0010280001957983 */ /* 0x000ea80000100800 */
[----:B------:R-:W2:Y:S04]  /*6a2a0*/  LDL R26, [R1+0x1024] ;  /* 0x00102400011a7983 */ /* 0x000ea80000100800 */
[----:B------:R-:W2:Y:S04]  /*6a2b0*/  LDL R27, [R1+0x1020] ;  /* 0x00102000011b7983 */ /* 0x000ea80000100800 */
[----:B---3--:R0:W-:Y:S04]  /*6a2c0*/  @!P5 STL [R1+0x1034], R17 ;  /* 0x001034110100d387 */ /* 0x0081e80000100800 */
[----:B------:R-:W3:Y:S04]  /*6a2d0*/  LDL R62, [R1+0x1018] ;  /* 0x00101800013e7983 */ /* 0x000ee80000100800 */
[----:B------:R-:W3:Y:S04]  /*6a2e0*/  LDL R63, [R1+0x1014] ;  /* 0x00101400013f7983 */ /* 0x000ee80000100800 */
[----:B0-----:R-:W3:Y:S04]  /*6a2f0*/  LDL R17, [R1+0x101c] ;  /* 0x00101c0001117983 */ /* 0x001ee80000100800 */
[----:B------:R0:W-:Y:S04]  /*6a300*/  @!P6 STL [R1+0x1050], R146 ;  /* 0x001050920100e387 */ /* 0x0001e80000100800 */
[----:B0-----:R-:W3:Y:S04]  /*6a310*/  LDL R146, [R1+0x1010] ;  /* 0x0010100001927983 */ /* 0x001ee80000100800 */
[----:B------:R0:W-:Y:S04]  /*6a320*/  @!P5 STL [R1+0x1054], R147 ;  /* 0x001054930100d387 */ /* 0x0001e80000100800 */
[----:B------:R-:W3:Y:S04]  /*6a330*/  LDL R120, [R1+0x1008] ;  /* 0x0010080001787983 */ /* 0x000ee80000100800 */
[----:B------:R-:W3:Y:S04]  /*6a340*/  LDL R121, [R1+0x1004] ;  /* 0x0010040001797983 */ /* 0x000ee80000100800 */
[----:B------:R-:W3:Y:S04]  /*6a350*/  LDL R138, [R1+0x1000] ;  /* 0x00100000018a7983 */ /* 0x000ee80000100800 */
[----:B------:R-:W3:Y:S04]  /*6a360*/  LDL R139, [R1+0xffc] ;  /* 0x000ffc00018b7983 */ /* 0x000ee80000100800 */
[----:B------:R-:W3:Y:S04]  /*6a370*/  LDL R92, [R1+0xff8] ;  /* 0x000ff800015c7983 */ /* 0x000ee80000100800 */
[----:B------:R-:W3:Y:S04]  /*6a380*/  LDL R93, [R1+0xff4] ;  /* 0x000ff400015d7983 */ /* 0x000ee80000100800 */
[----:B------:R-:W3:Y:S04]  /*6a390*/  LDL R108, [R1+0xff0] ;  /* 0x000ff000016c7983 */ /* 0x000ee80000100800 */
[----:B0-----:R-:W3:Y:S04]  /*6a3a0*/  LDL R147, [R1+0x100c] ;  /* 0x00100c0001937983 */ /* 0x001ee80000100800 */
[----:B------:R-:W3:Y:S04]  /*6a3b0*/  LDL R109, [R1+0xfec] ;  /* 0x000fec00016d7983 */ /* 0x000ee80000100800 */
[----:B----4-:R0:W-:Y:S04]  /*6a3c0*/  @!P6 STL [R1+0x1048], R118 ;  /* 0x001048760100e387 */ /* 0x0101e80000100800 */
[----:B0-----:R-:W4:Y:S04]  /*6a3d0*/  LDL R118, [R1+0xfe8] ;  /* 0x000fe80001767983 */ /* 0x001f280000100800 */
[----:B------:R0:W-:Y:S04]  /*6a3e0*/  @!P5 STL [R1+0x104c], R119 ;  /* 0x00104c770100d387 */ /* 0x0001e80000100800 */
[----:B0-----:R-:W4:Y:S04]  /*6a3f0*/  LDL R119, [R1+0xfe4] ;  /* 0x000fe40001777983 */ /* 0x001f280000100800 */
[----:B------:R0:W-:Y:S04]  /*6a400*/  @!P6 STL [R1+0x1040], R150 ;  /* 0x001040960100e387 */ /* 0x0001e80000100800 */
[----:B0-----:R-:W4:Y:S04]  /*6a410*/  LDL R150, [R1+0xfe0] ;  /* 0x000fe00001967983 */ /* 0x001f280000100800 */
[----:B------:R0:W-:Y:S04]  /*6a420*/  @!P5 STL [R1+0x1044], R151 ;  /* 0x001044970100d387 */ /* 0x0001e80000100800 */
[----:B------:R-:W4:Y:S04]  /*6a430*/  LDL R50, [R1+0xfd8] ;  /* 0x000fd80001327983 */ /* 0x000f280000100800 */
[----:B------:R-:W4:Y:S04]  /*6a440*/  LDL R51, [R1+0xfd4] ;  /* 0x000fd40001337983 */ /* 0x000f280000100800 */
[----:B------:R-:W4:Y:S04]  /*6a450*/  LDL R18, [R1+0xfd0] ;  /* 0x000fd00001127983 */ /* 0x000f280000100800 */
[----:B------:R-:W4:Y:S04]  /*6a460*/  LDL R19, [R1+0xfcc] ;  /* 0x000fcc0001137983 */ /* 0x000f280000100800 */
[----:B------:R-:W4:Y:S04]  /*6a470*/  LDL R44, [R1+0xfc8] ;  /* 0x000fc800012c7983 */ /* 0x000f280000100800 */
[----:B------:R-:W4:Y:S04]  /*6a480*/  LDL R45, [R1+0xfc4] ;  /* 0x000fc400012d7983 */ /* 0x000f280000100800 */
[----:B0-----:R-:W4:Y:S04]  /*6a490*/  LDL R151, [R1+0xfdc] ;  /* 0x000fdc0001977983 */ /* 0x001f280000100800 */
[----:B------:R0:W-:Y:S04]  /*6a4a0*/  @!P5 STL [R1+0x103c], R99 ;  /* 0x00103c630100d387 */ /* 0x0001e80000100800 */
[----:B------:R1:W-:Y:S04]  /*6a4b0*/  @!P6 STL [R1+0x1038], R98 ;  /* 0x001038620100e387 */ /* 0x0003e80000100800 */
[----:B0-----:R-:W4:Y:S04]  /*6a4c0*/  LDL R99, [R1+0xfbc] ;  /* 0x000fbc0001637983 */ /* 0x001f280000100800 */
[----:B-1----:R-:W4:Y:S04]  /*6a4d0*/  LDL R98, [R1+0xfc0] ;  /* 0x000fc00001627983 */ /* 0x002f280000100800 */
[----:B------:R0:W-:Y:S04]  /*6a4e0*/  @!P6 STL [R1+0x1030], R16 ;  /* 0x001030100100e387 */ /* 0x0001e80000100800 */
[----:B0-----:R-:W4:Y:S04]  /*6a4f0*/  LDL R16, [R1+0xfb8] ;  /* 0x000fb80001107983 */ /* 0x001f280000100800 */
[----:B--2---:R0:W-:Y:S04]  /*6a500*/  @!P5 STL [R1+0x102c], R0 ;  /* 0x00102c000100d387 */ /* 0x0041e80000100800 */
[----:B0-----:R-:W2:Y:S04]  /*6a510*/  LDL R0, [R1+0xfb4] ;  /* 0x000fb40001007983 */ /* 0x001ea80000100800 */
[----:B------:R-:W2:Y:S04]  /*6a520*/  @!P6 LDG.E.U16 R149, desc[UR20][R70.64] ;  /* 0x000000144695e981 */ /* 0x000ea8000c1e1500 */
[----:B------:R-:W2:Y:S04]  /*6a530*/  @!P5 LDG.E.U16 R26, desc[UR20][R68.64] ;  /* 0x00000014441ad981 */ /* 0x000ea8000c1e1500 */
[----:B------:R-:W2:Y:S04]  /*6a540*/  @!P6 LDG.E.U16 R27, desc[UR20][R6.64] ;  /* 0x00000014061be981 */ /* 0x000ea8000c1e1500 */
[----:B---3--:R-:W3:Y:S04]  /*6a550*/  @!P6 LDG.E.U16 R62, desc[UR20][R64.64] ;  /* 0x00000014403ee981 */ /* 0x008ee8000c1e1500 */
        /* <DEDUP_REMOVED lines=115> */
[----:B---3--:R-:W2:Y:S04]  /*6ac90*/  @!P5 LDG.E.U16 R17, desc[UR20][R104.64] ;  /* 0x000000146811d981 */ /* 0x008ea8000c1e1500 */
[----:B0-----:R-:W3:Y:S04]  /*6aca0*/  LDL.LU R0, [R1+0x2c28] ;  /* 0x002c280001007983 */ /* 0x001ee80000300800 */
[----:B---3--:R-:W3:Y:S04]  /*6acb0*/  @!P6 LDG.E.U16 R0, desc[UR20][R160.64] ;  /* 0x00000014a000e981 */ /* 0x008ee8000c1e1500 */
[----:B------:R-:W2:Y:S04]  /*6acc0*/  LDL.LU.64 R160, [R1+0x2c20] ;  /* 0x002c200001a07983 */ /* 0x000ea80000300a00 */
[----:B---3--:R0:W-:Y:S04]  /*6acd0*/  STL [R1+0xfb0], R0 ;  /* 0x000fb00001007387 */ /* 0x0081e80000100800 */
[----:B0-----:R-:W3:Y:S01]  /*6ace0*/  LDL.LU R0, [R1+0x2c18] ;  /* 0x002c180001007983 */ /* 0x001ee20000300800 */
[----:B--2---:R-:W-:-:S02]  /*6acf0*/  PRMT R161, RZ, 0x7610, R161 ;  /* 0x00007610ffa17816 */ /* 0x004fc400000000a1 */
[----:B------:R-:W-:Y:S01]  /*6ad00*/  PRMT R160, RZ, 0x7610, R160 ;  /* 0x00007610ffa07816 */ /* 0x000fe200000000a0 */
[----:B------:R-:W2:Y:S04]  /*6ad10*/  LDL.LU.64 R104, [R1+0x2c10] ;  /* 0x002c100001687983 */ /* 0x000ea80000300a00 */
[----:B------:R-:W2:Y:S04]  /*6ad20*/  @!P6 LDG.E.U16 R161, desc[UR20][R96.64] ;  /* 0x0000001460a1e981 */ /* 0x000ea8000c1e1500 */
[----:B------:R-:W4:Y:S04]  /*6ad30*/  @!P5 LDG.E.U16 R160, desc[UR20][R40.64] ;  /* 0x0000001428a0d981 */ /* 0x000f28000c1e1500 */
[----:B------:R0:W-:Y:S04]  /*6ad40*/  @!P5 STL [R1+0xfac], R17 ;  /* 0x000fac110100d387 */ /* 0x0001e80000100800 */
[----:B0-----:R-:W4:Y:S04]  /*6ad50*/  LDL.LU R17, [R1+0x2c08] ;  /* 0x002c080001117983 */ /* 0x001f280000300800 */
[----:B------:R-:W4:Y:S01]  /*6ad60*/  LDL.LU.64 R96, [R1+0x2c00] ;  /* 0x002c000001607983 */ /* 0x000f220000300a00 */
[----:B---3--:R-:W-:-:S06]  /*6ad70*/  PRMT R0, RZ, 0x7610, R0 ;  /* 0x00007610ff007816 */ /* 0x008fcc0000000000 */
[----:B------:R-:W3:Y:S04]  /*6ad80*/  @!P6 LDG.E.U16 R0, desc[UR20][R164.64] ;  /* 0x00000014a400e981 */ /* 0x000ee8000c1e1500 */
[----:B--2---:R0:W-:Y:S04]  /*6ad90*/  STL [R1+0xfa8], R161 ;  /* 0x000fa8a101007387 */ /* 0x0041e80000100800 */
[----:B0-----:R-:W2:Y:S04]  /*6ada0*/  LDL.LU R161, [R1+0x2bf8] ;  /* 0x002bf80001a17983 */ /* 0x001ea80000300800 */
[----:B------:R-:W2:Y:S04]  /*6adb0*/  LDL.LU.64 R40, [R1+0x2bf0] ;  /* 0x002bf00001287983 */ /* 0x000ea80000300a00 */
[----:B----4-:R0:W-:Y:S04]  /*6adc0*/  STL [R1+0xfa4], R160 ;  /* 0x000fa4a001007387 */ /* 0x0101e80000100800 */
[----:B0-----:R-:W4:Y:S04]  /*6add0*/  LDL.LU R160, [R1+0x2bec] ;  /* 0x002bec0001a07983 */ /* 0x001f280000300800 */
[----:B---3--:R0:W-:Y:S04]  /*6ade0*/  STL [R1+0xfa0], R0 ;  /* 0x000fa00001007387 */ /* 0x0081e80000100800 */
[----:B0-----:R-:W3:Y:S01]  /*6adf0*/  LDL.LU R0, [R1+0x2be8] ;  /* 0x002be80001007983 */ /* 0x001ee20000300800 */
[----:B--2---:R-:W-:-:S02]  /*6ae00*/  PRMT R41, RZ, 0x7610, R41 ;  /* 0x00007610ff297816 */ /* 0x004fc40000000029 */
[----:B------:R-:W-:-:S04]  /*6ae10*/  PRMT R161, RZ, 0x7610, R161 ;  /* 0x00007610ffa17816 */ /* 0x000fc800000000a1 */
[----:B------:R-:W2:Y:S04]  /*6ae20*/  @!P5 LDG.E.U16 R41, desc[UR20][R142.64] ;  /* 0x000000148e29d981 */ /* 0x000ea8000c1e1500 */
[----:B------:R-:W2:Y:S01]  /*6ae30*/  @!P6 LDG.E.U16 R161, desc[UR20][R88.64] ;  /* 0x0000001458a1e981 */ /* 0x000ea2000c1e1500 */
[----:B----4-:R-:W-:-:S06]  /*6ae40*/  PRMT R160, RZ, 0x7610, R160 ;  /* 0x00007610ffa07816 */ /* 0x010fcc00000000a0 */
[----:B------:R-:W4:Y:S01]  /*6ae50*/  @!P5 LDG.E.U16 R160, desc[UR20][R14.64] ;  /* 0x000000140ea0d981 */ /* 0x000f22000c1e1500 */
[----:B---3--:R-:W-:-:S06]  /*6ae60*/  PRMT R0, RZ, 0x7610, R0 ;  /* 0x00007610ff007816 */ /* 0x008fcc0000000000 */
[----:B------:R-:W3:Y:S04]  /*6ae70*/  @!P6 LDG.E.U16 R0, desc[UR20][R86.64] ;  /* 0x000000145600e981 */ /* 0x000ee8000c1e1500 */
[----:B------:R-:W-:Y:S04]  /*6ae80*/  STL [R1+0x27d4], R164 ;  /* 0x0027d4a401007387 */ /* 0x000fe80000100800 */
[----:B------:R-:W-:Y:S04]  /*6ae90*/  STL [R1+0x27d0], R165 ;  /* 0x0027d0a501007387 */ /* 0x000fe80000100800 */
[----:B------:R-:W3:Y:S04]  /*6aea0*/  LDL.LU.64 R142, [R1+0x2be0] ;  /* 0x002be000018e7983 */ /* 0x000ee80000300a00 */
[----:B--2---:R0:W-:Y:S04]  /*6aeb0*/  STL [R1+0xf9c], R41 ;  /* 0x000f9c2901007387 */ /* 0x0041e80000100800 */
[----:B0-----:R-:W2:Y:S04]  /*6aec0*/  LDL.LU R41, [R1+0x2bdc] ;  /* 0x002bdc0001297983 */ /* 0x001ea80000300800 */
[----:B------:R0:W-:Y:S04]  /*6aed0*/  STL [R1+0xf98], R161 ;  /* 0x000f98a101007387 */ /* 0x0001e80000100800 */
[----:B0-----:R-:W2:Y:S04]  /*6aee0*/  LDL.LU R161, [R1+0x2bd8] ;  /* 0x002bd80001a17983 */ /* 0x001ea80000300800 */
[----:B------:R-:W-:Y:S04]  /*6aef0*/  STL [R1+0x27dc], R88 ;  /* 0x0027dc5801007387 */ /* 0x000fe80000100800 */
[----:B------:R-:W-:Y:S04]  /*6af00*/  STL [R1+0x27d8], R89 ;  /* 0x0027d85901007387 */ /* 0x000fe80000100800 */
[----:B------:R-:W2:Y:S04]  /*6af10*/  LDL.LU.64 R14, [R1+0x2bd0] ;  /* 0x002bd000010e7983 */ /* 0x000ea80000300a00 */
[----:B----4-:R0:W-:Y:S04]  /*6af20*/  STL [R1+0xf94], R160 ;  /* 0x000f94a001007387 */ /* 0x0101e80000100800 */
[----:B0-----:R-:W4:Y:S04]  /*6af30*/  LDL.LU R160, [R1+0x2bcc] ;  /* 0x002bcc0001a07983 */ /* 0x001f280000300800 */
[----:B---3--:R0:W-:Y:S04]  /*6af40*/  STL [R1+0xf90], R0 ;  /* 0x000f900001007387 */ /* 0x0081e80000100800 */
[----:B0-----:R-:W3:Y:S01]  /*6af50*/  LDL.LU R0, [R1+0x2bc8] ;  /* 0x002bc80001007983 */ /* 0x001ee20000300800 */
[----:B------:R-:W-:-:S06]  /*6af60*/  PRMT R164, RZ, 0x7610, R164 ;  /* 0x00007610ffa47816 */ /* 0x000fcc00000000a4 */
[----:B------:R-:W3:Y:S01]  /*6af70*/  @!P6 LDG.E.U16 R164, desc[UR20][R84.64] ;  /* 0x0000001454a4e981 */ /* 0x000ee2000c1e1500 */
[----:B--2---:R-:W-:-:S06]  /*6af80*/  PRMT R161, RZ, 0x7610, R161 ;  /* 0x00007610ffa17816 */ /* 0x004fcc00000000a1 */
        /* <DEDUP_REMOVED lines=10> */
[----:B------:R-:W-:Y:S04]  /*6b030*/  STL [R1+0x2890], R164 ;  /* 0x002890a401007387 */ /* 0x000fe80000100800 */
[----:B------:R-:W-:Y:S04]  /*6b040*/  STL [R1+0x27ec], R84 ;  /* 0x0027ec5401007387 */ /* 0x000fe80000100800 */
[----:B------:R-:W-:Y:S04]  /*6b050*/  STL [R1+0x27e8], R85 ;  /* 0x0027e85501007387 */ /* 0x000fe80000100800 */
        /* <DEDUP_REMOVED lines=37> */
[----:B------:R-:W3:Y:S01]  /*6b2b0*/  LDL.LU.64 R36, [R1+0x2b80] ;  /* 0x002b800001247983 */ /* 0x000ee20000300a00 */
[----:B------:R-:W-:-:S06]  /*6b2c0*/  PRMT R164, RZ, 0x7610, R164 ;  /* 0x00007610ffa47816 */ /* 0x000fcc00000000a4 */
[----:B------:R-:W3:Y:S04]  /*6b2d0*/  @!P5 LDG.E.U16 R164, desc[UR20][R162.64] ;  /* 0x00000014a2a4d981 */ /* 0x000ee8000c1e1500 */
        /* <DEDUP_REMOVED lines=10> */
[----:B0-----:R-:W3:Y:S04]  /*6b380*/  LDL.LU R0, [R1+0x2b64] ;  /* 0x002b640001007983 */ /* 0x001ee80000300800 */
[----:B------:R-:W-:Y:S04]  /*6b390*/  STL [R1+0x2814], R80 ;  /* 0x0028145001007387 */ /* 0x000fe80000100800 */
[----:B------:R-:W-:Y:S01]  /*6b3a0*/  STL [R1+0x2810], R81 ;  /* 0x0028105101007387 */ /* 0x000fe20000100800 */
[----:B--2---:R-:W-:-:S05]  /*6b3b0*/  PRMT R161, RZ, 0x7610, R161 ;  /* 0x00007610ffa17816 */ /* 0x004fca00000000a1 */
[----:B------:R0:W-:Y:S01]  /*6b3c0*/  STL.S16 [R1+0xefc], R161 ;  /* 0x000efca101007387 */ /* 0x0001e20000100600 */
[----:B----4-:R-:W-:-:S03]  /*6b3d0*/  PRMT R160, RZ, 0x7610, R160 ;  /* 0x00007610ffa07816 */ /* 0x010fc600000000a0 */
[----:B0-----:R-:W2:Y:S04]  /*6b3e0*/  LDL.LU R161, [R1+0x2b60] ;  /* 0x002b600001a17983 */ /* 0x001ea80000300800 */
[----:B------:R-:W4:Y:S04]  /*6b3f0*/  LDL.LU.64 R162, [R1+0x2b58] ;  /* 0x002b580001a27983 */ /* 0x000f280000300a00 */
[----:B------:R-:W2:Y:S04]  /*6b400*/  @!P5 LDG.E.U16 R160, desc[UR20][R110.64] ;  /* 0x000000146ea0d981 */ /* 0x000ea8000c1e1500 */
[----:B------:R0:W-:Y:S04]  /*6b410*/  STL [R1+0x2914], R164 ;  /* 0x002914a401007387 */ /* 0x0001e80000100800 */
[----:B0-----:R-:W4:Y:S04]  /*6b420*/  LDL.LU R164, [R1+0xefc] ;  /* 0x000efc0001a47983 */ /* 0x001f280000300800 */
[----:B------:R-:W4:Y:S01]  /*6b430*/  LDL.LU.64 R110, [R1+0x2b50] ;  /* 0x002b5000016e7983 */ /* 0x000f220000300a00 */
[----:B---3--:R-:W-:-:S06]  /*6b440*/  PRMT R0, RZ, 0x7610, R0 ;  /* 0x00007610ff007816 */ /* 0x008fcc0000000000 */
[----:B------:R-:W3:Y:S04]  /*6b450*/  @!P6 LDG.E.U16 R0, desc[UR20][R130.64] ;  /* 0x000000148200e981 */ /* 0x000ee8000c1e1500 */
[----:B--2---:R0:W-:Y:S04]  /*6b460*/  STL [R1+0xf3c], R160 ;  /* 0x000f3ca001007387 */ /* 0x0041e80000100800 */
[----:B0-----:R-:W2:Y:S04]  /*6b470*/  LDL.LU R160, [R1+0x2b4c] ;  /* 0x002b4c0001a07983 */ /* 0x001ea80000300800 */
[----:B----4-:R0:W4:Y:S04]  /*6b480*/  @!P5 LDG.E.U16 R164, desc[UR20][R158.64] ;  /* 0x000000149ea4d981 */ /* 0x010128000c1e1500 */
[----:B---3--:R1:W-:Y:S04]  /*6b490*/  STL [R1+0xf38], R0 ;  /* 0x000f380001007387 */ /* 0x0083e80000100800 */
[----:B-1----:R-:W3:Y:S04]  /*6b4a0*/  LDL.LU R0, [R1+0x2b48] ;  /* 0x002b480001007983 */ /* 0x002ee80000300800 */
[----:B------:R-:W-:Y:S04]  /*6b4b0*/  STL [R1+0x281c], R130 ;  /* 0x00281c8201007387 */ /* 0x000fe80000100800 */
[----:B------:R-:W-:Y:S04]  /*6b4c0*/  STL [R1+0x2818], R131 ;  /* 0x0028188301007387 */ /* 0x000fe80000100800 */
[----:B------:R-:W0:Y:S01]  /*6b4d0*/  LDL.LU.64 R158, [R1+0x2b40] ;  /* 0x002b4000019e7983 */ /* 0x000e220000300a00 */
[----:B------:R-:W-:-:S06]  /*6b4e0*/  PRMT R161, RZ, 0x7610, R161 ;  /* 0x00007610ffa17816 */ /* 0x000fcc00000000a1 */
[----:B------:R-:W2:Y:S01]  /*6b4f0*/  @!P6 LDG.E.U16 R161, desc[UR20][R124.64] ;  /* 0x000000147ca1e981 */ /* 0x000ea2000c1e1500 */
[----:B0-----:R-:W-:Y:S02]  /*6b500*/  PRMT R159, RZ, 0x7610, R159 ;  /* 0x00007610ff9f7816 */ /* 0x001fe4000000009f */
[----:B------:R-:W-:-:S04]  /*6b510*/  PRMT R158, RZ, 0x7610, R158 ;  /* 0x00007610ff9e7816 */ /* 0x000fc8000000009e */
[----:B------:R-:W4:Y:S04]  /*6b520*/  @!P5 LDG.E.U16 R159, desc[UR20][R108.64] ;  /* 0x000000146c9fd981 */ /* 0x000f28000c1e1500 */
[----:B------:R-:W4:Y:S01]  /*6b530*/  @!P6 LDG.E.U16 R158, desc[UR20][R118.64] ;  /* 0x00000014769ee981 */ /* 0x000f22000c1e1500 */
[----:B---3--:R-:W-:-:S03]  /*6b540*/  PRMT R0, RZ, 0x7610, R0 ;  /* 0x00007610ff007816 */ /* 0x008fc60000000000 */
[----:B--2---:R0:W-:Y:S04]  /*6b550*/  STL [R1+0xef8], R161 ;  /* 0x000ef8a101007387 */ /* 0x0041e80000100800 */
[----:B------:R-:W2:Y:S04]  /*6b560*/  @!P5 LDG.E.U16 R0, desc[UR20][R106.64] ;  /* 0x000000146a00d981 */ /* 0x000ea8000c1e1500 */
[----:B0-----:R-:W3:Y:S04]  /*6b570*/  LDL.LU R161, [R1+0x2b38] ;  /* 0x002b380001a17983 */ /* 0x001ee80000300800 */
[----:B------:R-:W-:Y:S04]  /*6b580*/  STL [R1+0x2824], R124 ;  /* 0x0028247c01007387 */ /* 0x000fe80000100800 */
[----:B------:R-:W-:Y:S04]  /*6b590*/  STL [R1+0x2820], R125 ;  /* 0x0028207d01007387 */ /* 0x000fe80000100800 */
[----:B------:R-:W2:Y:S04]  /*6b5a0*/  LDL.LU.64 R108, [R1+0x2b30] ;  /* 0x002b3000016c7983 */ /* 0x000ea80000300a00 */
[----:B----4-:R0:W-:Y:S04]  /*6b5b0*/  STL [R1+0xebc], R159 ;  /* 0x000ebc9f01007387 */ /* 0x0101e80000100800 */
[----:B0-----:R-:W4:Y:S04]  /*6b5c0*/  LDL.LU R159, [R1+0x2b2c] ;  /* 0x002b2c00019f7983 */ /* 0x001f280000300800 */
[----:B------:R0:W-:Y:S04]  /*6b5d0*/  STL [R1+0xeb8], R158 ;  /* 0x000eb89e01007387 */ /* 0x0001e80000100800 */
[----:B0-----:R-:W3:Y:S04]  /*6b5e0*/  LDL.LU R158, [R1+0x2b28] ;  /* 0x002b2800019e7983 */ /* 0x001ee80000300800 */
[----:B------:R-:W-:Y:S04]  /*6b5f0*/  STL [R1+0x282c], R118 ;  /* 0x00282c7601007387 */ /* 0x000fe80000100800 */
[----:B------:R-:W-:Y:S04]  /*6b600*/  STL [R1+0x2828], R119 ;  /* 0x0028287701007387 */ /* 0x000fe80000100800 */
[----:B------:R-:W3:Y:S04]  /*6b610*/  LDL.LU.64 R106, [R1+0x2b20] ;  /* 0x002b2000016a7983 */ /* 0x000ee80000300a00 */
[----:B--2---:R0:W-:Y:S04]  /*6b620*/  STL [R1+0xe7c], R0 ;  /* 0x000e7c0001007387 */ /* 0x0041e80000100800 */
[----:B0-----:R-:W2:Y:S01]  /*6b630*/  LDL.LU R0, [R1+0x2b18] ;  /* 0x002b180001007983 */ /* 0x001ea20000300800 */
[----:B----4-:R-:W-:-:S06]  /*6b640*/  PRMT R159, RZ, 0x7610, R159 ;  /* 0x00007610ff9f7816 */ /* 0x010fcc000000009f */
[----:B------:R-:W4:Y:S01]  /*6b650*/  @!P6 LDG.E.U16 R159, desc[UR20][R112.64] ;  /* 0x00000014709fe981 */ /* 0x000f22000c1e1500 */
[----:B---3--:R-:W-:Y:S02]  /*6b660*/  PRMT R106, RZ, 0x7610, R106 ;  /* 0x00007610ff6a7816 */ /* 0x008fe4000000006a */
[----:B------:R-:W-:-:S04]  /*6b670*/  PRMT R107, RZ, 0x7610, R107 ;  /* 0x00007610ff6b7816 */ /* 0x000fc8000000006b */
[----:B------:R-:W3:Y:S04]  /*6b680*/  @!P5 LDG.E.U16 R106, desc[UR20][R162.64] ;  /* 0x00000014a26ad981 */ /* 0x000ee8000c1e1500 */
[----:B------:R-:W3:Y:S01]  /*6b690*/  @!P6 LDG.E.U16 R107, desc[UR20][R110.64] ;  /* 0x000000146e6be981 */ /* 0x000ee2000c1e1500 */
[----:B--2---:R-:W-:Y:S02]  /*6b6a0*/  PRMT R0, RZ, 0x7610, R0 ;  /* 0x00007610ff007816 */ /* 0x004fe40000000000 */
[----:B------:R-:W-:-:S04]  /*6b6b0*/  PRMT R130, RZ, 0x7610, R130 ;  /* 0x00007610ff827816 */ /* 0x000fc80000000082 */
[----:B------:R-:W2:Y:S01]  /*6b6c0*/  @!P5 LDG.E.U16 R0, desc[UR20][R160.64] ;  /* 0x00000014a000d981 */ /* 0x000ea2000c1e1500 */
[----:B------:R-:W-:Y:S02]  /*6b6d0*/  PRMT R125, RZ, 0x7610, R125 ;  /* 0x00007610ff7d7816 */ /* 0x000fe4000000007d */
[----:B------:R-:W-:Y:S01]  /*6b6e0*/  PRMT R124, RZ, 0x7610, R124 ;  /* 0x00007610ff7c7816 */ /* 0x000fe2000000007c */
[----:B------:R-:W2:Y:S04]  /*6b6f0*/  @!P6 LDG.E.U16 R130, desc[UR20][R78.64] ;  /* 0x000000144e82e981 */ /* 0x000ea8000c1e1500 */
[----:B------:R-:W2:Y:S04]  /*6b700*/  @!P5 LDG.E.U16 R125, desc[UR20][R156.64] ;  /* 0x000000149c7dd981 */ /* 0x000ea8000c1e1500 */
[----:B------:R-:W2:Y:S04]  /*6b710*/  @!P6 LDG.E.U16 R124, desc[UR20][R76.64] ;  /* 0x000000144c7ce981 */ /* 0x000ea8000c1e1500 */
[----:B----4-:R0:W-:Y:S04]  /*6b720*/  STL [R1+0xe78], R159 ;  /* 0x000e789f01007387 */ /* 0x0101e80000100800 */
[----:B0-----:R-:W4:Y:S04]  /*6b730*/  LDL.LU R159, [R1+0x2b14] ;  /* 0x002b1400019f7983 */ /* 0x001f280000300800 */
[----:B------:R-:W-:Y:S04]  /*6b740*/  STL [R1+0x2834], R112 ;  /* 0x0028347001007387 */ /* 0x000fe80000100800 */
[----:B------:R-:W-:Y:S04]  /*6b750*/  STL [R1+0x2830], R113 ;  /* 0x0028307101007387 */ /* 0x000fe80000100800 */
[----:B---3--:R0:W-:Y:S04]  /*6b760*/  STL [R1+0xe3c], R106 ;  /* 0x000e3c6a01007387 */ /* 0x0081e80000100800 */
[----:B0-----:R-:W3:Y:S04]  /*6b770*/  LDL.LU R106, [R1+0x2b10] ;  /* 0x002b1000016a7983 */ /* 0x001ee80000300800 */
[----:B------:R-:W-:Y:S04]  /*6b780*/  STL [R1+0x283c], R162 ;  /* 0x00283ca201007387 */ /* 0x000fe80000100800 */
[----:B------:R-:W-:Y:S04]  /*6b790*/  STL [R1+0x2838], R163 ;  /* 0x002838a301007387 */ /* 0x000fe80000100800 */
[----:B------:R0:W-:Y:S04]  /*6b7a0*/  STL [R1+0xe38], R107 ;  /* 0x000e386b01007387 */ /* 0x0001e80000100800 */
[----:B0-----:R-:W3:Y:S04]  /*6b7b0*/  LDL.LU R107, [R1+0x2b0c] ;  /* 0x002b0c00016b7983 */ /* 0x001ee80000300800 */
[----:B------:R-:W-:Y:S04]  /*6b7c0*/  STL [R1+0x2844], R110 ;  /* 0x0028446e01007387 */ /* 0x000fe80000100800 */
[----:B------:R-:W-:Y:S04]  /*6b7d0*/  STL [R1+0x2840], R111 ;  /* 0x0028406f01007387 */ /* 0x000fe80000100800 */
[----:B--2---:R0:W-:Y:S01]  /*6b7e0*/  STL [R1+0xdfc], R0 ;  /* 0x000dfc0001007387 */ /* 0x0041e20000100800 */
[----:B------:R-:W-:-:S02]  /*6b7f0*/  PRMT R119, RZ, 0x7610, R119 ;  /* 0x00007610ff777816 */ /* 0x000fc40000000077 */
[----:B------:R-:W-:Y:S02]  /*6b800*/  PRMT R118, RZ, 0x7610, R118 ;  /* 0x00007610ff767816 */ /* 0x000fe40000000076 */
[----:B------:R-:W-:Y:S02]  /*6b810*/  PRMT R163, RZ, 0x7610, R163 ;  /* 0x00007610ffa37816 */ /* 0x000fe400000000a3 */
[----:B------:R-:W-:Y:S02]  /*6b820*/  PRMT R81, RZ, 0x7610, R81 ;  /* 0x00007610ff517816 */ /* 0x000fe40000000051 */
[----:B------:R-:W-:Y:S01]  /*6b830*/  PRMT R162, RZ, 0x7610, R162 ;  /* 0x00007610ffa27816 */ /* 0x000fe200000000a2 */
[----:B------:R-:W2:Y:S04]  /*6b840*/  @!P5 LDG.E.U16 R119, desc[UR20][R8.64] ;  /* 0x000000140877d981 */ /* 0x000ea8000c1e1500 */
[----:B0-----:R-:W2:Y:S04]  /*6b850*/  LDL.LU R0, [R1+0x2b08] ;  /* 0x002b080001007983 */ /* 0x001ea80000300800 */
[----:B------:R-:W-:Y:S04]  /*6b860*/  STL [R1+0x284c], R160 ;  /* 0x00284ca001007387 */ /* 0x000fe80000100800 */
[----:B------:R0:W-:Y:S04]  /*6b870*/  STL [R1+0x2848], R161 ;  /* 0x002848a101007387 */ /* 0x0001e80000100800 */
[----:B------:R-:W-:Y:S04]  /*6b880*/  STL [R1+0x2854], R108 ;  /* 0x0028546c01007387 */ /* 0x000fe80000100800 */
[----:B------:R1:W-:Y:S04]  /*6b890*/  STL [R1+0x2850], R109 ;  /* 0x0028506d01007387 */ /* 0x0003e80000100800 */
[----:B------:R-:W-:Y:S04]  /*6b8a0*/  STL [R1+0x285c], R158 ;  /* 0x00285c9e01007387 */ /* 0x000fe80000100800 */
[----:B------:R-:W2:Y:S01]  /*6b8b0*/  @!P6 LDG.E.U16 R118, desc[UR20][R74.64] ;  /* 0x000000144a76e981 */ /* 0x000ea2000c1e1500 */
[----:B------:R-:W-:-:S03]  /*6b8c0*/  PRMT R132, RZ, 0x7610, R132 ;  /* 0x00007610ff847816 */ /* 0x000fc60000000084 */
[----:B------:R-:W2:Y:S01]  /*6b8d0*/  @!P5 LDG.E.U16 R81, desc[UR20][R102.64] ;  /* 0x000000146651d981 */ /* 0x000ea2000c1e1500 */
[----:B0-----:R-:W-:-:S03]  /*6b8e0*/  PRMT R161, RZ, 0x7610, R161 ;  /* 0x00007610ffa17816 */ /* 0x001fc600000000a1 */
[----:B------:R-:W2:Y:S04]  /*6b8f0*/  @!P6 LDG.E.U16 R132, desc[UR20][R72.64] ;  /* 0x000000144884e981 */ /* 0x000ea8000c1e1500 */
[----:B------:R1:W2:Y:S01]  /*6b900*/  @!P6 LDG.E.U16 R161, desc[UR20][R108.64] ;  /* 0x000000146ca1e981 */ /* 0x0002a2000c1e1500 */
[----:B------:R-:W-:Y:S02]  /*6b910*/  PRMT R112, RZ, 0x7610, R112 ;  /* 0x00007610ff707816 */ /* 0x000fe40000000070 */
[----:B------:R-:W-:Y:S02]  /*6b920*/  PRMT R111, RZ, 0x7610, R111 ;  /* 0x00007610ff6f7816 */ /* 0x000fe4000000006f */
[----:B------:R-:W-:Y:S02]  /*6b930*/  PRMT R110, RZ, 0x7610, R110 ;  /* 0x00007610ff6e7816 */ /* 0x000fe4000000006e */
[----:B------:R-:W2:Y:S04]  /*6b940*/  @!P5 LDG.E.U16 R112, desc[UR20][R94.64] ;  /* 0x000000145e70d981 */ /* 0x000ea8000c1e1500 */
[----:B------:R-:W2:Y:S04]  /*6b950*/  @!P6 LDG.E.U16 R111, desc[UR20][R126.64] ;  /* 0x000000147e6fe981 */ /* 0x000ea8000c1e1500 */
[----:B------:R-:W2:Y:S01]  /*6b960*/  @!P5 LDG.E.U16 R110, desc[UR20][R10.64] ;  /* 0x000000140a6ed981 */ /* 0x000ea2000c1e1500 */
[----:B-1----:R-:W-:-:S06]  /*6b970*/  PRMT R109, RZ, 0x7610, R109 ;  /* 0x00007610ff6d7816 */ /* 0x002fcc000000006d */
[----:B------:R-:W2:Y:S04]  /*6b980*/  @!P6 LDG.E.U16 R109, desc[UR20][R70.64] ;  /* 0x00000014466de981 */ /* 0x000ea8000c1e1500 */
[----:B----4-:R-:W-:Y:S04]  /*6b990*/  STL [R1+0x2858], R159 ;  /* 0x0028589f01007387 */ /* 0x010fe80000100800 */
[----:B------:R-:W4:Y:S04]  /*6b9a0*/  @!P5 LDG.E.U16 R163, desc[UR20][R158.64] ;  /* 0x000000149ea3d981 */ /* 0x000f28000c1e1500 */
[----:B---3--:R-:W-:Y:S04]  /*6b9b0*/  STL [R1+0x2864], R106 ;  /* 0x0028646a01007387 */ /* 0x008fe80000100800 */
[----:B------:R-:W-:Y:S04]  /*6b9c0*/  STL [R1+0x2860], R107 ;  /* 0x0028606b01007387 */ /* 0x000fe80000100800 */
[----:B------:R-:W-:Y:S04]  /*6b9d0*/  STL [R1+0x2918], R130 ;  /* 0x0029188201007387 */ /* 0x000fe80000100800 */
[----:B------:R-:W-:Y:S04]  /*6b9e0*/  STL [R1+0x286c], R78 ;  /* 0x00286c4e01007387 */ /* 0x000fe80000100800 */
[----:B------:R-:W-:Y:S04]  /*6b9f0*/  STL [R1+0x2868], R79 ;  /* 0x0028684f01007387 */ /* 0x000fe80000100800 */
[----:B------:R-:W3:Y:S04]  /*6ba00*/  LDL.LU.64 R156, [R1+0x2b00] ;  /* 0x002b0000019c7983 */ /* 0x000ee80000300a00 */
[----:B------:R0:W-:Y:S04]  /*6ba10*/  STL [R1+0x28d4], R125 ;  /* 0x0028d47d01007387 */ /* 0x0001e80000100800 */
[----:B------:R1:W-:Y:S04]  /*6ba20*/  STL [R1+0x28d8], R124 ;  /* 0x0028d87c01007387 */ /* 0x0003e80000100800 */
[----:B------:R-:W3:Y:S01]  /*6ba30*/  @!P6 LDG.E.U16 R162, desc[UR20][R106.64] ;  /* 0x000000146aa2e981 */ /* 0x000ee2000c1e1500 */
[----:B0-----:R-:W-:-:S02]  /*6ba40*/  PRMT R125, RZ, 0x7610, R125 ;  /* 0x00007610ff7d7816 */ /* 0x001fc4000000007d */
[----:B-1----:R-:W-:-:S04]  /*6ba50*/  PRMT R124, RZ, 0x7610, R124 ;  /* 0x00007610ff7c7816 */ /* 0x002fc8000000007c */
[----:B------:R-:W3:Y:S04]  /*6ba60*/  @!P5 LDG.E.U16 R125, desc[UR20][R154.64] ;  /* 0x000000149a7dd981 */ /* 0x000ee8000c1e1500 */
[----:B------:R-:W3:Y:S04]  /*6ba70*/  @!P6 LDG.E.U16 R124, desc[UR20][R128.64] ;  /* 0x00000014807ce981 */ /* 0x000ee8000c1e1500 */
[----:B------:R-:W-:Y:S04]  /*6ba80*/  STL [R1+0x2874], R76 ;  /* 0x0028744c01007387 */ /* 0x000fe80000100800 */
[----:B------:R-:W-:Y:S04]  /*6ba90*/  STL [R1+0x2870], R77 ;  /* 0x0028704d01007387 */ /* 0x000fe80000100800 */
[----:B------:R-:W3:Y:S04]  /*6baa0*/  LDL.LU.64 R8, [R1+0x2af8] ;  /* 0x002af80001087983 */ /* 0x000ee80000300a00 */
[----:B--2---:R-:W-:Y:S04]  /*6bab0*/  STL [R1+0x2894], R119 ;  /* 0x0028947701007387 */ /* 0x004fe80000100800 */
[----:B------:R-:W-:Y:S04]  /*6bac0*/  STL [R1+0x2898], R118 ;  /* 0x0028987601007387 */ /* 0x000fe80000100800 */
[----:B------:R-:W-:Y:S04]  /*6bad0*/  STL [R1+0x287c], R74 ;  /* 0x00287c4a01007387 */ /* 0x000fe80000100800 */
[----:B------:R-:W-:Y:S04]  /*6bae0*/  STL [R1+0x2878], R75 ;  /* 0x0028784b01007387 */ /* 0x000fe80000100800 */
[----:B------:R-:W-:Y:S01]  /*6baf0*/  STL [R1+0xdf8], R161 ;  /* 0x000df8a101007387 */ /* 0x000fe20000100800 */
[----:B------:R-:W-:-:S02]  /*6bb00*/  PRMT R108, RZ, 0x7610, R108 ;  /* 0x00007610ff6c7816 */ /* 0x000fc4000000006c */
[----:B------:R-:W-:-:S04]  /*6bb10*/  PRMT R160, RZ, 0x7610, R160 ;  /* 0x00007610ffa07816 */ /* 0x000fc800000000a0 */
[----:B------:R-:W2:Y:S04]  /*6bb20*/  @!P5 LDG.E.U16 R108, desc[UR20][R30.64] ;  /* 0x000000141e6cd981 */ /* 0x000ea8000c1e1500 */
[----:B------:R-:W2:Y:S01]  /*6bb30*/  @!P6 LDG.E.U16 R160, desc[UR20][R68.64] ;  /* 0x0000001444a0e981 */ /* 0x000ea2000c1e1500 */
[----:B------:R-:W-:-:S06]  /*6bb40*/  PRMT R113, RZ, 0x7610, R113 ;  /* 0x00007610ff717816 */ /* 0x000fcc0000000071 */
[----:B------:R-:W2:Y:S04]  /*6bb50*/  @!P6 LDG.E.U16 R113, desc[UR20][R122.64] ;  /* 0x000000147a71e981 */ /* 0x000ea8000c1e1500 */
[----:B----4-:R-:W-:Y:S04]  /*6bb60*/  STL [R1+0xdbc], R163 ;  /* 0x000dbca301007387 */ /* 0x010fe80000100800 */
[----:B------:R-:W4:Y:S04]  /*6bb70*/  LDL.LU.64 R102, [R1+0x2af0] ;  /* 0x002af00001667983 */ /* 0x000f280000300a00 */
[----:B------:R-:W-:Y:S04]  /*6bb80*/  STL [R1+0x2880], R81 ;  /* 0x0028805101007387 */ /* 0x000fe80000100800 */
[----:B---3--:R-:W-:Y:S04]  /*6bb90*/  STL [R1+0xdb8], R162 ;  /* 0x000db8a201007387 */ /* 0x008fe80000100800 */
[----:B------:R-:W-:Y:S04]  /*6bba0*/  STL [R1+0x288c], R132 ;  /* 0x00288c8401007387 */ /* 0x000fe80000100800 */
[----:B------:R-:W-:Y:S04]  /*6bbb0*/  STL [R1+0x2888], R72 ;  /* 0x0028884801007387 */ /* 0x000fe80000100800 */
[----:B------:R-:W-:Y:S04]  /*6bbc0*/  STL [R1+0x2884], R73 ;  /* 0x0028844901007387 */ /* 0x000fe80000100800 */
[----:B------:R-:W3:Y:S04]  /*6bbd0*/  LDL.LU.64 R154, [R1+0x2ae8] ;  /* 0x002ae800019a7983 */ /* 0x000ee80000300a00 */
[----:B------:R-:W-:Y:S04]  /*6bbe0*/  STL [R1+0x29b8], R125 ;  /* 0x0029b87d01007387 */ /* 0x000fe80000100800 */
[----:B------:R-:W-:Y:S04]  /*6bbf0*/  STL [R1+0x29bc], R124 ;  /* 0x0029bc7c01007387 */ /* 0x000fe80000100800 */
[----:B------:R0:W-:Y:S04]  /*6bc00*/  STL [R1+0x28a0], R128 ;  /* 0x0028a08001007387 */ /* 0x0001e80000100800 */
[----:B------:R-:W-:Y:S04]  /*6bc10*/  STL [R1+0x289c], R129 ;  /* 0x00289c8101007387 */ /* 0x000fe80000100800 */
[----:B------:R-:W3:Y:S04]  /*6bc20*/  LDL.LU.64 R94, [R1+0x2ae0] ;  /* 0x002ae000015e7983 */ /* 0x000ee80000300a00 */
[----:B------:R-:W-:Y:S04]  /*6bc30*/  STL [R1+0x2988], R112 ;  /* 0x0029887001007387 */ /* 0x000fe80000100800 */
[----:B------:R-:W-:Y:S04]  /*6bc40*/  STL [R1+0x298c], R111 ;  /* 0x00298c6f01007387 */ /* 0x000fe80000100800 */
[----:B------:R-:W-:Y:S04]  /*6bc50*/  STL [R1+0x28a8], R126 ;  /* 0x0028a87e01007387 */ /* 0x000fe80000100800 */
[----:B------:R1:W-:Y:S04]  /*6bc60*/  STL [R1+0x28a4], R127 ;  /* 0x0028a47f01007387 */ /* 0x0003e80000100800 */
[----:B------:R-:W3:Y:S01]  /*6bc70*/  LDL.LU.64 R10, [R1+0x2ad8] ;  /* 0x002ad800010a7983 */ /* 0x000ee20000300a00 */
[----:B0-----:R-:W-:-:S03]  /*6bc80*/  PRMT R128, RZ, 0x7610, R128 ;  /* 0x00007610ff807816 */ /* 0x001fc60000000080 */
[----:B------:R-:W-:Y:S04]  /*6bc90*/  STL [R1+0x294c], R110 ;  /* 0x00294c6e01007387 */ /* 0x000fe80000100800 */
[----:B------:R0:W-:Y:S01]  /*6bca0*/  STL [R1+0x2950], R109 ;  /* 0x0029506d01007387 */ /* 0x0001e20000100800 */
[----:B-1----:R-:W-:-:S03]  /*6bcb0*/  PRMT R127, RZ, 0x7610, R127 ;  /* 0x00007610ff7f7816 */ /* 0x002fc6000000007f */
[----:B------:R-:W3:Y:S01]  /*6bcc0*/  @!P5 LDG.E.U16 R128, desc[UR20][R148.64] ;  /* 0x000000149480d981 */ /* 0x000ee2000c1e1500 */
[----:B0-----:R-:W-:-:S03]  /*6bcd0*/  PRMT R109, RZ, 0x7610, R109 ;  /* 0x00007610ff6d7816 */ /* 0x001fc6000000006d */
[----:B------:R-:W4:Y:S04]  /*6bce0*/  @!P6 LDG.E.U16 R127, desc[UR20][R66.64] ;  /* 0x00000014427fe981 */ /* 0x000f28000c1e1500 */
[----:B------:R-:W4:Y:S04]  /*6bcf0*/  @!P5 LDG.E.U16 R109, desc[UR20][R28.64] ;  /* 0x000000141c6dd981 */ /* 0x000f28000c1e1500 */
[----:B------:R-:W-:Y:S04]  /*6bd00*/  STL [R1+0x28b0], R70 ;  /* 0x0028b04601007387 */ /* 0x000fe80000100800 */
[----:B------:R-:W-:Y:S04]  /*6bd10*/  STL [R1+0x28ac], R71 ;  /* 0x0028ac4701007387 */ /* 0x000fe80000100800 */
[----:B------:R-:W4:Y:S04]  /*6bd20*/  LDL.LU.64 R30, [R1+0x2ad0] ;  /* 0x002ad000011e7983 */ /* 0x000f280000300a00 */
[----:B--2---:R-:W-:Y:S04]  /*6bd30*/  STL [R1+0x291c], R108 ;  /* 0x00291c6c01007387 */ /* 0x004fe80000100800 */
[----:B------:R-:W-:Y:S04]  /*6bd40*/  STL [R1+0x28b8], R68 ;  /* 0x0028b84401007387 */ /* 0x000fe80000100800 */
[----:B------:R-:W-:Y:S04]  /*6bd50*/  STL [R1+0x28b4], R69 ;  /* 0x0028b44501007387 */ /* 0x000fe80000100800 */
[----:B------:R-:W2:Y:S04]  /*6bd60*/  LDL.LU.64 R148, [R1+0x2ac8] ;  /* 0x002ac80001947983 */ /* 0x000ea80000300a00 */
[----:B------:R0:W-:Y:S01]  /*6bd70*/  STL [R1+0xf18], R160 ;  /* 0x000f18a001007387 */ /* 0x0001e20000100800 */
[----:B------:R-:W-:-:S02]  /*6bd80*/  PRMT R131, RZ, 0x7610, R131 ;  /* 0x00007610ff837816 */ /* 0x000fc40000000083 */
[----:B------:R-:W-:-:S04]  /*6bd90*/  PRMT R129, RZ, 0x7610, R129 ;  /* 0x00007610ff817816 */ /* 0x000fc80000000081 */
[----:B------:R-:W2:Y:S04]  /*6bda0*/  @!P5 LDG.E.U16 R131, desc[UR20][R100.64] ;  /* 0x000000146483d981 */ /* 0x000ea8000c1e1500 */
[----:B0-----:R-:W2:Y:S04]  /*6bdb0*/  LDL.64 R160, [R1+0x270] ;  /* 0x0002700001a07983 */ /* 0x001ea80000100a00 */
[----:B------:R-:W2:Y:S04]  /*6bdc0*/  @!P5 LDG.E.U16 R129, desc[UR20][R98.64] ;  /* 0x000000146281d981 */ /* 0x000ea8000c1e1500 */
[----:B---3--:R-:W-:Y:S04]  /*6bdd0*/  STL [R1+0x28dc], R128 ;  /* 0x0028dc8001007387 */ /* 0x008fe80000100800 */
[----:B----4-:R-:W-:Y:S04]  /*6bde0*/  STL [R1+0x28e0], R127 ;  /* 0x0028e07f01007387 */ /* 0x010fe80000100800 */
[----:B------:R-:W-:Y:S04]  /*6bdf0*/  STL [R1+0x28c0], R66 ;  /* 0x0028c04201007387 */ /* 0x000fe80000100800 */
[----:B------:R-:W-:Y:S04]  /*6be00*/  STL [R1+0x28bc], R67 ;  /* 0x0028bc4301007387 */ /* 0x000fe80000100800 */
[----:B------:R-:W3:Y:S04]  /*6be10*/  LDL.LU.64 R28, [R1+0x2ac0] ;  /* 0x002ac000011c7983 */ /* 0x000ee80000300a00 */
[----:B------:R-:W4:Y:S04]  /*6be20*/  LDL.64 R162, [R1+0x2b0] ;  /* 0x0002b00001a27983 */ /* 0x000f280000100a00 */
[----:B------:R-:W-:Y:S04]  /*6be30*/  STL [R1+0x29c0], R109 ;  /* 0x0029c06d01007387 */ /* 0x000fe80000100800 */
[----:B------:R0:W-:Y:S04]  /*6be40*/  STL [R1+0x29c4], R113 ;  /* 0x0029c47101007387 */ /* 0x0001e80000100800 */
[----:B------:R-:W-:Y:S04]  /*6be50*/  STL [R1+0x28c8], R122 ;  /* 0x0028c87a01007387 */ /* 0x000fe80000100800 */
[----:B------:R-:W-:Y:S04]  /*6be60*/  STL [R1+0x28c4], R123 ;  /* 0x0028c47b01007387 */ /* 0x000fe80000100800 */
[----:B------:R-:W3:Y:S04]  /*6be70*/  LDL.LU.64 R100, [R1+0x2ab8] ;  /* 0x002ab80001647983 */ /* 0x000ee80000300a00 */
[----:B------:R-:W-:Y:S04]  /*6be80*/  STL [R1+0x28d0], R116 ;  /* 0x0028d07401007387 */ /* 0x000fe80000100800 */
[----:B------:R-:W-:Y:S04]  /*6be90*/  STL [R1+0x28cc], R117 ;  /* 0x0028cc7501007387 */ /* 0x000fe80000100800 */
[----:B------:R-:W3:Y:S01]  /*6bea0*/  LDL.LU.64 R98, [R1+0x2ab0] ;  /* 0x002ab00001627983 */ /* 0x000ee20000300a00 */
[----:B------:R-:W-:-:S02]  /*6beb0*/  PRMT R130, RZ, 0x7610, R130 ;  /* 0x00007610ff827816 */ /* 0x000fc40000000082 */
[----:B------:R-:W-:Y:S02]  /*6bec0*/  PRMT R80, RZ, 0x7610, R80 ;  /* 0x00007610ff507816 */ /* 0x000fe40000000050 */
[----:B------:R-:W-:Y:S02]  /*6bed0*/  PRMT R159, RZ, 0x7610, R159 ;  /* 0x00007610ff9f7816 */ /* 0x000fe4000000009f */
[----:B------:R-:W-:Y:S01]  /*6bee0*/  PRMT R125, RZ, 0x7610, R125 ;  /* 0x00007610ff7d7816 */ /* 0x000fe2000000007d */
[----:B------:R-:W3:Y:S04]  /*6bef0*/  @!P6 LDG.E.U16 R130, desc[UR20][R116.64] ;  /* 0x000000147482e981 */ /* 0x000ee8000c1e1500 */
[----:B------:R-:W3:Y:S01]  /*6bf00*/  @!P5 LDG.E.U16 R80, desc[UR20][R6.64] ;  /* 0x000000140650d981 */ /* 0x000ee2000c1e1500 */
[----:B------:R-:W-:-:S03]  /*6bf10*/  PRMT R133, RZ, 0x7610, R133 ;  /* 0x00007610ff857816 */ /* 0x000fc60000000085 */
[----:B------:R-:W3:Y:S01]  /*6bf20*/  @!P6 LDG.E.U16 R159, desc[UR20][R64.64] ;  /* 0x00000014409fe981 */ /* 0x000ee2000c1e1500 */
[----:B------:R-:W-:Y:S02]  /*6bf30*/  PRMT R124, RZ, 0x7610, R124 ;  /* 0x00007610ff7c7816 */ /* 0x000fe4000000007c */
[----:B------:R-:W-:Y:S02]  /*6bf40*/  PRMT R134, RZ, 0x7610, R134 ;  /* 0x00007610ff867816 */ /* 0x000fe40000000086 */
[----:B------:R-:W-:Y:S01]  /*6bf50*/  PRMT R119, RZ, 0x7610, R119 ;  /* 0x00007610ff777816 */ /* 0x000fe20000000077 */
[----:B------:R-:W3:Y:S04]  /*6bf60*/  @!P6 LDG.E.U16 R125, desc[UR20][R104.64] ;  /* 0x00000014687de981 */ /* 0x000ee8000c1e1500 */
[----:B------:R-:W3:Y:S04]  /*6bf70*/  @!P5 LDG.E.U16 R133, desc[UR20][R26.64] ;  /* 0x000000141a85d981 */ /* 0x000ee8000c1e1500 */
[----:B------:R1:W3:Y:S01]  /*6bf80*/  @!P5 LDG.E.U16 R124, desc[UR20][R156.64] ;  /* 0x000000149c7cd981 */ /* 0x0002e2000c1e1500 */
[----:B0-----:R-:W-:-:S03]  /*6bf90*/  PRMT R113, RZ, 0x7610, R113 ;  /* 0x00007610ff717816 */ /* 0x001fc60000000071 */
[----:B------:R-:W3:Y:S01]  /*6bfa0*/  @!P6 LDG.E.U16 R134, desc[UR20][R62.64] ;  /* 0x000000143e86e981 */ /* 0x000ee2000c1e1500 */
[----:B------:R-:W-:Y:S02]  /*6bfb0*/  PRMT R108, RZ, 0x7610, R108 ;  /* 0x00007610ff6c7816 */ /* 0x000fe4000000006c */
[----:B------:R-:W-:Y:S01]  /*6bfc0*/  PRMT R112, RZ, 0x7610, R112 ;  /* 0x00007610ff707816 */ /* 0x000fe20000000070 */
[----:B------:R-:W3:Y:S04]  /*6bfd0*/  @!P6 LDG.E.U16 R119, desc[UR20][R102.64] ;  /* 0x000000146677e981 */ /* 0x000ee8000c1e1500 */
[----:B------:R-:W-:Y:S04]  /*6bfe0*/  STL [R1+0x28e8], R104 ;  /* 0x0028e86801007387 */ /* 0x000fe80000100800 */
[----:B------:R-:W-:Y:S01]  /*6bff0*/  STL [R1+0x28e4], R105 ;  /* 0x0028e46901007387 */ /* 0x000fe20000100800 */
[----:B------:R-:W-:-:S03]  /*6c000*/  PRMT R111, RZ, 0x7610, R111 ;  /* 0x00007610ff6f7816 */ /* 0x000fc6000000006f */
[----:B------:R1:W-:Y:S01]  /*6c010*/  STL [R1+0x28f0], R156 ;  /* 0x0028f09c01007387 */ /* 0x0003e20000100800 */
[----:B------:R-:W-:-:S03]  /*6c020*/  PRMT R110, RZ, 0x7610, R110 ;  /* 0x00007610ff6e7816 */ /* 0x000fc6000000006e */
[----:B--2---:R-:W2:Y:S04]  /*6c030*/  @!P5 LDG.E.U16 R113, desc[UR20][R160.64] ;  /* 0x00000014a071d981 */ /* 0x004ea8000c1e1500 */
[----:B------:R0:W-:Y:S04]  /*6c040*/  STL [R1+0x28ec], R157 ;  /* 0x0028ec9d01007387 */ /* 0x0001e80000100800 */
[----:B------:R-:W2:Y:S01]  /*6c050*/  @!P5 LDG.E.U16 R108, desc[UR20][R146.64] ;  /* 0x00000014926cd981 */ /* 0x000ea2000c1e1500 */
[----:B------:R-:W-:Y:S02]  /*6c060*/  PRMT R128, RZ, 0x7610, R128 ;  /* 0x00007610ff807816 */ /* 0x000fe40000000080 */
[----:B-1----:R-:W-:-:S02]  /*6c070*/  PRMT R156, RZ, 0x7610, R156 ;  /* 0x00007610ff9c7816 */ /* 0x002fc4000000009c */
[----:B------:R-:W-:Y:S02]  /*6c080*/  PRMT R127, RZ, 0x7610, R127 ;  /* 0x00007610ff7f7816 */ /* 0x000fe4000000007f */
[----:B------:R-:W-:Y:S02]  /*6c090*/  PRMT R126, RZ, 0x7610, R126 ;  /* 0x00007610ff7e7816 */ /* 0x000fe4000000007e */
[----:B0-----:R-:W-:Y:S02]  /*6c0a0*/  PRMT R157, RZ, 0x7610, R157 ;  /* 0x00007610ff9d7816 */ /* 0x001fe4000000009d */
[----:B------:R-:W-:Y:S01]  /*6c0b0*/  PRMT R123, RZ, 0x7610, R123 ;  /* 0x00007610ff7b7816 */ /* 0x000fe2000000007b */
[----:B------:R-:W2:Y:S04]  /*6c0c0*/  @!P5 LDG.E.U16 R128, desc[UR20][R22.64] ;  /* 0x000000141680d981 */ /* 0x000ea8000c1e1500 */
[----:B------:R-:W2:Y:S04]  /*6c0d0*/  @!P6 LDG.E.U16 R156, desc[UR20][R60.64] ;  /* 0x000000143c9ce981 */ /* 0x000ea8000c1e1500 */
[----:B------:R-:W2:Y:S04]  /*6c0e0*/  @!P5 LDG.E.U16 R157, desc[UR20][R24.64] ;  /* 0x00000014189dd981 */ /* 0x000ea8000c1e1500 */
[----:B------:R-:W2:Y:S01]  /*6c0f0*/  @!P6 LDG.E.U16 R127, desc[UR20][R58.64] ;  /* 0x000000143a7fe981 */ /* 0x000ea2000c1e1500 */
[----:B------:R-:W-:-:S03]  /*6c100*/  PRMT R109, RZ, 0x7610, R109 ;  /* 0x00007610ff6d7816 */ /* 0x000fc6000000006d */
[----:B------:R-:W2:Y:S01]  /*6c110*/  @!P5 LDG.E.U16 R126, desc[UR20][R138.64] ;  /* 0x000000148a7ed981 */ /* 0x000ea2000c1e1500 */
[----:B------:R-:W-:-:S03]  /*6c120*/  PRMT R158, RZ, 0x7610, R158 ;  /* 0x00007610ff9e7816 */ /* 0x000fc6000000009e */
[----:B------:R-:W2:Y:S01]  /*6c130*/  @!P6 LDG.E.U16 R123, desc[UR20][R56.64] ;  /* 0x00000014387be981 */ /* 0x000ea2000c1e1500 */
[----:B------:R-:W-:-:S03]  /*6c140*/  PRMT R132, RZ, 0x7610, R132 ;  /* 0x00007610ff847816 */ /* 0x000fc60000000084 */
[----:B------:R-:W2:Y:S04]  /*6c150*/  @!P6 LDG.E.U16 R109, desc[UR20][R120.64] ;  /* 0x00000014786de981 */ /* 0x000ea8000c1e1500 */
[----:B------:R-:W2:Y:S04]  /*6c160*/  @!P5 LDG.E.U16 R158, desc[UR20][R152.64] ;  /* 0x00000014989ed981 */ /* 0x000ea8000c1e1500 */
[----:B------:R-:W2:Y:S04]  /*6c170*/  @!P6 LDG.E.U16 R132, desc[UR20][R54.64] ;  /* 0x000000143684e981 */ /* 0x000ea8000c1e1500 */
[----:B----4-:R-:W4:Y:S04]  /*6c180*/  @!P5 LDG.E.U16 R111, desc[UR20][R162.64] ;  /* 0x00000014a26fd981 */ /* 0x010f28000c1e1500 */
[----:B---3--:R-:W3:Y:S04]  /*6c190*/  @!P6 LDG.E.U16 R112, desc[UR20][R100.64] ;  /* 0x000000146470e981 */ /* 0x008ee8000c1e1500 */
[----:B------:R-:W4:Y:S04]  /*6c1a0*/  @!P6 LDG.E.U16 R110, desc[UR20][R98.64] ;  /* 0x00000014626ee981 */ /* 0x000f28000c1e1500 */
        /* <DEDUP_REMOVED lines=8> */
[----:B------:R-:W4:Y:S04]  /*6c230*/  LDL.LU.64 R6, [R1+0x2aa8] ;  /* 0x002aa80001067983 */ /* 0x000f280000300a00 */
        /* <DEDUP_REMOVED lines=9> */
[----:B------:R0:W-:Y:S04]  /*6c2d0*/  STL [R1+0x2934], R134 ;  /* 0x0029348601007387 */ /* 0x0001e80000100800 */
[----:B------:R-:W-:Y:S04]  /*6c2e0*/  STL [R1+0x2930], R62 ;  /* 0x0029303e01007387 */ /* 0x000fe80000100800 */
[----:B------:R-:W-:Y:S04]  /*6c2f0*/  STL [R1+0xe30], R119 ;  /* 0x000e307701007387 */ /* 0x000fe80000100800 */
[----:B------:R-:W-:Y:S04]  /*6c300*/  STL [R1+0x292c], R63 ;  /* 0x00292c3f01007387 */ /* 0x000fe80000100800 */
[----:B------:R-:W4:Y:S04]  /*6c310*/  LDL.LU.64 R146, [R1+0x2a98] ;  /* 0x002a980001927983 */ /* 0x000f280000300a00 */
[----:B--2---:R-:W-:Y:S04]  /*6c320*/  STL [R1+0xdf4], R113 ;  /* 0x000df47101007387 */ /* 0x004fe80000100800 */
[----:B------:R-:W-:Y:S01]  /*6c330*/  STL [R1+0x2990], R108 ;  /* 0x0029906c01007387 */ /* 0x000fe20000100800 */
[----:B------:R-:W-:-:S02]  /*6c340*/  PRMT R135, RZ, 0x7610, R135 ;  /* 0x00007610ff877816 */ /* 0x000fc40000000087 */
[----:B------:R-:W-:Y:S02]  /*6c350*/  PRMT R136, RZ, 0x7610, R136 ;  /* 0x00007610ff887816 */ /* 0x000fe40000000088 */
[----:B0-----:R-:W-:Y:S02]  /*6c360*/  PRMT R134, RZ, 0x7610, R134 ;  /* 0x00007610ff867816 */ /* 0x001fe40000000086 */
[----:B------:R-:W2:Y:S04]  /*6c370*/  @!P5 LDG.E.U16 R135, desc[UR20][R92.64] ;  /* 0x000000145c87d981 */ /* 0x000ea8000c1e1500 */
[----:B------:R-:W2:Y:S04]  /*6c380*/  @!P6 LDG.E.U16 R136, desc[UR20][R52.64] ;  /* 0x000000143488e981 */ /* 0x000ea8000c1e1500 */
[----:B------:R-:W2:Y:S04]  /*6c390*/  @!P5 LDG.E.U16 R134, desc[UR20][R150.64] ;  /* 0x000000149686d981 */ /* 0x000ea8000c1e1500 */
[----:B---3--:R-:W-:Y:S04]  /*6c3a0*/  STL [R1+0xdf0], R112 ;  /* 0x000df07001007387 */ /* 0x008fe80000100800 */
[----:B------:R-:W-:Y:S04]  /*6c3b0*/  STL [R1+0x293c], R120 ;  /* 0x00293c7801007387 */ /* 0x000fe80000100800 */
[----:B------:R-:W-:Y:S04]  /*6c3c0*/  STL [R1+0x2938], R121 ;  /* 0x0029387901007387 */ /* 0x000fe80000100800 */
[----:B----4-:R-:W-:Y:S04]  /*6c3d0*/  STL [R1+0xdb4], R111 ;  /* 0x000db46f01007387 */ /* 0x010fe80000100800 */
[----:B------:R-:W-:Y:S04]  /*6c3e0*/  STL [R1+0xdb0], R110 ;  /* 0x000db06e01007387 */ /* 0x000fe80000100800 */
[----:B------:R-:W3:Y:S04]  /*6c3f0*/  LDL.LU.64 R24, [R1+0x2a90] ;  /* 0x002a900001187983 */ /* 0x000ee80000300a00 */
[----:B------:R-:W-:Y:S04]  /*6c400*/  STL [R1+0x2954], R157 ;  /* 0x0029549d01007387 */ /* 0x000fe80000100800 */
[----:B------:R-:W-:Y:S04]  /*6c410*/  STL [R1+0x2958], R156 ;  /* 0x0029589c01007387 */ /* 0x000fe80000100800 */
[----:B------:R-:W-:Y:S04]  /*6c420*/  STL [R1+0x2944], R60 ;  /* 0x0029443c01007387 */ /* 0x000fe80000100800 */
[----:B------:R-:W-:Y:S04]  /*6c430*/  STL [R1+0x2940], R61 ;  /* 0x0029403d01007387 */ /* 0x000fe80000100800 */
[----:B------:R-:W4:Y:S04]  /*6c440*/  LDL.LU.64 R22, [R1+0x2a88] ;  /* 0x002a880001167983 */ /* 0x000f280000300a00 */
[----:B------:R-:W-:Y:S04]  /*6c450*/  STL [R1+0x2948], R128 ;  /* 0x0029488001007387 */ /* 0x000fe80000100800 */
[----:B------:R0:W-:Y:S04]  /*6c460*/  STL [R1+0x2964], R127 ;  /* 0x0029647f01007387 */ /* 0x0001e80000100800 */
[----:B------:R-:W-:Y:S04]  /*6c470*/  STL [R1+0x2960], R58 ;  /* 0x0029603a01007387 */ /* 0x000fe80000100800 */
[----:B------:R-:W-:Y:S04]  /*6c480*/  STL [R1+0x295c], R59 ;  /* 0x00295c3b01007387 */ /* 0x000fe80000100800 */
[----:B------:R-:W3:Y:S04]  /*6c490*/  LDL.LU.64 R138, [R1+0x2a80] ;  /* 0x002a8000018a7983 */ /* 0x000ee80000300a00 */
[----:B------:R-:W-:Y:S04]  /*6c4a0*/  STL [R1+0x2968], R126 ;  /* 0x0029687e01007387 */ /* 0x000fe80000100800 */
[----:B------:R-:W-:Y:S04]  /*6c4b0*/  STL [R1+0x2974], R123 ;  /* 0x0029747b01007387 */ /* 0x000fe80000100800 */
[----:B------:R-:W-:Y:S04]  /*6c4c0*/  STL [R1+0x2970], R56 ;  /* 0x0029703801007387 */ /* 0x000fe80000100800 */
[----:B------:R-:W-:Y:S04]  /*6c4d0*/  STL [R1+0x296c], R57 ;  /* 0x00296c3901007387 */ /* 0x000fe80000100800 */
[----:B------:R-:W-:Y:S04]  /*6c4e0*/  STL [R1+0xee8], R109 ;  /* 0x000ee86d01007387 */ /* 0x000fe80000100800 */
[----:B------:R-:W3:Y:S04]  /*6c4f0*/  LDL.LU.64 R152, [R1+0x2a78] ;  /* 0x002a780001987983 */ /* 0x000ee80000300a00 */
[----:B------:R-:W-:Y:S04]  /*6c500*/  STL [R1+0x2978], R158 ;  /* 0x0029789e01007387 */ /* 0x000fe80000100800 */
[----:B------:R1:W-:Y:S01]  /*6c510*/  STL [R1+0x2984], R132 ;  /* 0x0029848401007387 */ /* 0x0003e20000100800 */
[----:B0-----:R-:W-:-:S06]  /*6c520*/  PRMT R127, RZ, 0x7610, R127 ;  /* 0x00007610ff7f7816 */ /* 0x001fcc000000007f */
[----:B------:R-:W3:Y:S01]  /*6c530*/  @!P6 LDG.E.U16 R127, desc[UR20][R114.64] ;  /* 0x00000014727fe981 */ /* 0x000ee2000c1e1500 */
[----:B-1----:R-:W-:-:S06]  /*6c540*/  PRMT R132, RZ, 0x7610, R132 ;  /* 0x00007610ff847816 */ /* 0x002fcc0000000084 */
[----:B------:R-:W3:Y:S04]  /*6c550*/  @!P5 LDG.E.U16 R132, desc[UR20][R140.64] ;  /* 0x000000148c84d981 */ /* 0x000ee8000c1e1500 */
[----:B------:R-:W-:Y:S04]  /*6c560*/  STL [R1+0x2980], R54 ;  /* 0x0029803601007387 */ /* 0x000fe80000100800 */
[----:B------:R-:W-:Y:S04]  /*6c570*/  STL [R1+0x297c], R55 ;  /* 0x00297c3701007387 */ /* 0x000fe80000100800 */
[----:B------:R-:W4:Y:S04]  /*6c580*/  LDL.LU.64 R92, [R1+0x2a70] ;  /* 0x002a7000015c7983 */ /* 0x000f280000300a00 */
[----:B--2---:R-:W-:Y:S04]  /*6c590*/  STL [R1+0x2994], R135 ;  /* 0x0029948701007387 */ /* 0x004fe80000100800 */
[----:B------:R-:W-:Y:S04]  /*6c5a0*/  STL [R1+0x29a0], R136 ;  /* 0x0029a08801007387 */ /* 0x000fe80000100800 */
[----:B------:R-:W-:Y:S04]  /*6c5b0*/  STL [R1+0x299c], R52 ;  /* 0x00299c3401007387 */ /* 0x000fe80000100800 */
[----:B------:R0:W-:Y:S01]  /*6c5c0*/  STL [R1+0x2998], R53 ;  /* 0x0029983501007387 */ /* 0x0001e20000100800 */
[----:B------:R-:W-:-:S03]  /*6c5d0*/  PRMT R126, RZ, 0x7610, R126 ;  /* 0x00007610ff7e7816 */ /* 0x000fc6000000007e */
[----:B------:R-:W2:Y:S01]  /*6c5e0*/  LDL.LU.64 R140, [R1+0x2a68] ;  /* 0x002a6800018c7983 */ /* 0x000ea20000300a00 */
[----:B------:R-:W-:Y:S02]  /*6c5f0*/  PRMT R105, RZ, 0x7610, R105 ;  /* 0x00007610ff697816 */ /* 0x000fe40000000069 */
[----:B------:R-:W-:Y:S02]  /*6c600*/  PRMT R122, RZ, 0x7610, R122 ;  /* 0x00007610ff7a7816 */ /* 0x000fe4000000007a */
[----:B------:R-:W-:Y:S02]  /*6c610*/  PRMT R107, RZ, 0x7610, R107 ;  /* 0x00007610ff6b7816 */ /* 0x000fe4000000006b */
[----:B------:R-:W-:Y:S02]  /*6c620*/  PRMT R137, RZ, 0x7610, R137 ;  /* 0x00007610ff897816 */ /* 0x000fe40000000089 */
[----:B------:R-:W-:Y:S01]  /*6c630*/  PRMT R128, RZ, 0x7610, R128 ;  /* 0x00007610ff807816 */ /* 0x000fe20000000080 */
[----:B------:R-:W2:Y:S01]  /*6c640*/  @!P5 LDG.E.U16 R126, desc[UR20][R90.64] ;  /* 0x000000145a7ed981 */ /* 0x000ea2000c1e1500 */
[----:B------:R-:W-:-:S03]  /*6c650*/  PRMT R103, RZ, 0x7610, R103 ;  /* 0x00007610ff677816 */ /* 0x000fc60000000067 */
        /* <DEDUP_REMOVED lines=9> */
[----:B------:R-:W2:Y:S04]  /*6c6f0*/  @!P5 LDG.E.U16 R117, desc[UR20][R14.64] ;  /* 0x000000140e75d981 */ /* 0x000ea8000c1e1500 */
[----:B------:R-:W2:Y:S01]  /*6c700*/  @!P5 LDG.E.U16 R81, desc[UR20][R12.64] ;  /* 0x000000140c51d981 */ /* 0x000ea2000c1e1500 */
[----:B------:R-:W-:-:S03]  /*6c710*/  PRMT R120, RZ, 0x7610, R120 ;  /* 0x00007610ff787816 */ /* 0x000fc60000000078 */
[----:B------:R-:W2:Y:S04]  /*6c720*/  @!P5 LDG.E.U16 R83, desc[UR20][R2.64] ;  /* 0x000000140253d981 */ /* 0x000ea8000c1e1500 */
[----:B------:R-:W2:Y:S04]  /*6c730*/  @!P5 LDG.E.U16 R120, desc[UR20][R8.64] ;  /* 0x000000140878d981 */ /* 0x000ea8000c1e1500 */
[----:B---3--:R-:W-:Y:S04]  /*6c740*/  STL [R1+0x29a4], R132 ;  /* 0x0029a48401007387 */ /* 0x008fe80000100800 */
[----:B------:R-:W-:Y:S04]  /*6c750*/  STL [R1+0x29b0], R127 ;  /* 0x0029b07f01007387 */ /* 0x000fe80000100800 */
[----:B------:R-:W-:Y:S04]  /*6c760*/  STL [R1+0x29ac], R114 ;  /* 0x0029ac7201007387 */ /* 0x000fe80000100800 */
[----:B------:R-:W-:Y:S04]  /*6c770*/  STL [R1+0x29a8], R115 ;  /* 0x0029a87301007387 */ /* 0x000fe80000100800 */
[----:B------:R-:W3:Y:S04]  /*6c780*/  LDL.LU.64 R150, [R1+0x2a60] ;  /* 0x002a600001967983 */ /* 0x000ee80000300a00 */
[----:B------:R-:W-:Y:S04]  /*6c790*/  STL [R1+0x29b4], R134 ;  /* 0x0029b48601007387 */ /* 0x000fe80000100800 */
[----:B------:R1:W-:Y:S04]  /*6c7a0*/  STL [R1+0x29c8], R51 ;  /* 0x0029c83301007387 */ /* 0x0003e80000100800 */
[----:B------:R-:W3:Y:S04]  /*6c7b0*/  LDL.LU.64 R90, [R1+0x2a58] ;  /* 0x002a5800015a7983 */ /* 0x000ee80000300a00 */
[----:B------:R-:W3:Y:S04]  /*6c7c0*/  LDL.LU.64 R20, [R1+0x2a50] ;  /* 0x002a500001147983 */ /* 0x000ee80000300a00 */
[----:B------:R-:W3:Y:S04]  /*6c7d0*/  LDL.LU.64 R144, [R1+0x2a48] ;  /* 0x002a480001907983 */ /* 0x000ee80000300a00 */
[----:B------:R-:W3:Y:S04]  /*6c7e0*/  LDL.LU.64 R18, [R1+0x2a40] ;  /* 0x002a400001127983 */ /* 0x000ee80000300a00 */
[----:B------:R-:W3:Y:S04]  /*6c7f0*/  LDL.LU.64 R4, [R1+0x2a38] ;  /* 0x002a380001047983 */ /* 0x000ee80000300a00 */
[----:B------:R-:W4:Y:S04]  /*6c800*/  LDL.LU.64 R16, [R1+0x2a30] ;  /* 0x002a300001107983 */ /* 0x000f280000300a00 */
[----:B------:R-:W4:Y:S04]  /*6c810*/  LDL.LU.64 R142, [R1+0x2a28] ;  /* 0x002a2800018e7983 */ /* 0x000f280000300a00 */
[----:B------:R-:W4:Y:S04]  /*6c820*/  LDL.LU.64 R14, [R1+0x2a20] ;  /* 0x002a2000010e7983 */ /* 0x000f280000300a00 */
[----:B------:R-:W4:Y:S04]  /*6c830*/  LDL.LU.64 R12, [R1+0x2a18] ;  /* 0x002a1800010c7983 */ /* 0x000f280000300a00 */
[----:B------:R-:W4:Y:S04]  /*6c840*/  LDL.LU.64 R2, [R1+0x2a10] ;  /* 0x002a100001027983 */ /* 0x000f280000300a00 */
[----:B------:R-:W4:Y:S01]  /*6c850*/  LDL.LU.64 R8, [R1+0x2a08] ;  /* 0x002a080001087983 */ /* 0x000f220000300a00 */
[----:B------:R-:W-:-:S02]  /*6c860*/  PRMT R73, RZ, 0x7610, R73 ;  /* 0x00007610ff497816 */ /* 0x000fc40000000049 */
[----:B------:R-:W-:Y:S02]  /*6c870*/  PRMT R64, RZ, 0x7610, R64 ;  /* 0x00007610ff407816 */ /* 0x000fe40000000040 */
[----:B------:R-:W-:Y:S02]  /*6c880*/  PRMT R62, RZ, 0x7610, R62 ;  /* 0x00007610ff3e7816 */ /* 0x000fe4000000003e */
[----:B------:R-:W-:Y:S02]  /*6c890*/  PRMT R85, RZ, 0x7610, R85 ;  /* 0x00007610ff557816 */ /* 0x000fe40000000055 */
[----:B------:R-:W-:Y:S02]  /*6c8a0*/  PRMT R70, RZ, 0x7610, R70 ;  /* 0x00007610ff467816 */ /* 0x000fe40000000046 */
[----:B------:R-:W-:Y:S01]  /*6c8b0*/  PRMT R87, RZ, 0x7610, R87 ;  /* 0x00007610ff577816 */ /* 0x000fe20000000057 */
[----:B------:R-:W4:Y:S04]  /*6c8c0*/  @!P5 LDG.E.U16 R73, desc[UR20][R10.64] ;  /* 0x000000140a49d981 */ /* 0x000f28000c1e1500 */
[----:B------:R-:W4:Y:S01]  /*6c8d0*/  @!P5 LDG.E.U16 R64, desc[UR20][R138.64] ;  /* 0x000000148a40d981 */ /* 0x000f22000c1e1500 */
[----:B------:R-:W-:-:S03]  /*6c8e0*/  PRMT R68, RZ, 0x7610, R68 ;  /* 0x00007610ff447816 */ /* 0x000fc60000000044 */
[----:B------:R-:W4:Y:S04]  /*6c8f0*/  @!P5 LDG.E.U16 R85, desc[UR20][R6.64] ;  /* 0x000000140655d981 */ /* 0x000f28000c1e1500 */
[----:B--2---:R-:W2:Y:S04]  /*6c900*/  @!P5 LDG.E.U16 R70, desc[UR20][R140.64] ;  /* 0x000000148c46d981 */ /* 0x004ea8000c1e1500 */
[----:B------:R-:W2:Y:S04]  /*6c910*/  LDL.LU.64 R10, [R1+0x2a00] ;  /* 0x002a0000010a7983 */ /* 0x000ea80000300a00 */
[----:B------:R-:W2:Y:S04]  /*6c920*/  LDL.LU.64 R138, [R1+0x29f8] ;  /* 0x0029f800018a7983 */ /* 0x000ea80000300a00 */
[----:B---3--:R-:W3:Y:S04]  /*6c930*/  @!P5 LDG.E.U16 R87, desc[UR20][R4.64] ;  /* 0x000000140457d981 */ /* 0x008ee8000c1e1500 */
[----:B----4-:R-:W4:Y:S04]  /*6c940*/  @!P5 LDG.E.U16 R62, desc[UR20][R2.64] ;  /* 0x00000014023ed981 */ /* 0x010f28000c1e1500 */
[----:B------:R-:W3:Y:S04]  /*6c950*/  @!P5 LDG.E.U16 R68, desc[UR20][R8.64] ;  /* 0x000000140844d981 */ /* 0x000ee8000c1e1500 */
[----:B------:R-:W3:Y:S04]  /*6c960*/  LDL.LU.64 R2, [R1+0x29f0] ;  /* 0x0029f00001027983 */ /* 0x000ee80000300a00 */
[----:B------:R-:W3:Y:S04]  /*6c970*/  LDL.LU.64 R6, [R1+0x29e8] ;  /* 0x0029e80001067983 */ /* 0x000ee80000300a00 */
[----:B------:R-:W3:Y:S04]  /*6c980*/  LDL.LU.64 R140, [R1+0x29e0] ;  /* 0x0029e000018c7983 */ /* 0x000ee80000300a00 */
[----:B------:R-:W3:Y:S04]  /*6c990*/  LDL.LU.64 R4, [R1+0x29d8] ;  /* 0x0029d80001047983 */ /* 0x000ee80000300a00 */
[----:B0-----:R-:W3:Y:S04]  /*6c9a0*/  LDL.64 R52, [R1+0x2e0] ;  /* 0x0002e00001347983 */ /* 0x001ee80000100a00 */
[----:B------:R-:W3:Y:S04]  /*6c9b0*/  LDL.LU.64 R8, [R1+0x29d0] ;  /* 0x0029d00001087983 */ /* 0x000ee80000300a00 */
[----:B------:R-:W3:Y:S04]  /*6c9c0*/  LDL.LU R55, [R1+0x157c] ;  /* 0x00157c0001377983 */ /* 0x000ee80000300800 */
[----:B------:R-:W3:Y:S04]  /*6c9d0*/  LDL.LU R158, [R1+0x1578] ;  /* 0x00157800019e7983 */ /* 0x000ee80000300800 */
[----:B------:R-:W3:Y:S04]  /*6c9e0*/  LDL.LU R156, [R1+0x153c] ;  /* 0x00153c00019c7983 */ /* 0x000ee80000300800 */
[----:B------:R-:W3:Y:S04]  /*6c9f0*/  LDL.LU R157, [R1+0x1538] ;  /* 0x00153800019d7983 */ /* 0x000ee80000300800 */
        /* <DEDUP_REMOVED lines=72> */
[----:B------:R-:W2:Y:S04]  /*6ce80*/  @!P5 LDG.E.U16 R78, desc[UR20][R146.64] ;  /* 0x00000014924ed981 */ /* 0x000ea8000c1e1500 */
        /* <DEDUP_REMOVED lines=9> */
[----:B------:R-:W2:Y:S04]  /*6cf20*/  LDL.LU R119, [R1+0x13bc] ;  /* 0x0013bc0001777983 */ /* 0x000ea80000300800 */
[----:B------:R-:W2:Y:S04]  /*6cf30*/  LDL.LU R130, [R1+0x13b8] ;  /* 0x0013b80001827983 */ /* 0x000ea80000300800 */
[----:B------:R-:W2:Y:S04]  /*6cf40*/  LDL.LU R161, [R1+0x137c] ;  /* 0x00137c0001a17983 */ /* 0x000ea80000300800 */
[----:B------:R-:W2:Y:S04]  /*6cf50*/  LDL.LU R160, [R1+0x1378] ;  /* 0x0013780001a07983 */ /* 0x000ea80000300800 */
[----:B------:R-:W2:Y:S04]  /*6cf60*/  LDL.LU R163, [R1+0x133c] ;  /* 0x00133c0001a37983 */ /* 0x000ea80000300800 */
[----:B------:R-:W2:Y:S04]  /*6cf70*/  LDL.LU R162, [R1+0x1338] ;  /* 0x0013380001a27983 */ /* 0x000ea80000300800 */
[----:B------:R-:W2:Y:S04]  /*6cf80*/  LDL.LU R131, [R1+0x12fc] ;  /* 0x0012fc0001837983 */ /* 0x000ea80000300800 */
[----:B-1----:R-:W2:Y:S04]  /*6cf90*/  LDL.LU R51, [R1+0x12f8] ;  /* 0x0012f80001337983 */ /* 0x002ea80000300800 */
[----:B------:R-:W2:Y:S04]  /*6cfa0*/  LDL.LU R134, [R1+0x12bc] ;  /* 0x0012bc0001867983 */ /* 0x000ea80000300800 */
[----:B------:R-:W2:Y:S04]  /*6cfb0*/  LDL.LU R115, [R1+0x12b8] ;  /* 0x0012b80001737983 */ /* 0x000ea80000300800 */
[----:B------:R-:W2:Y:S04]  /*6cfc0*/  LDL.LU R114, [R1+0x127c] ;  /* 0x00127c0001727983 */ /* 0x000ea80000300800 */
[----:B------:R-:W2:Y:S04]  /*6cfd0*/  LDL.LU R127, [R1+0x1278] ;  /* 0x00127800017f7983 */ /* 0x000ea80000300800 */
[----:B------:R-:W2:Y:S04]  /*6cfe0*/  LDL.LU R132, [R1+0x123c] ;  /* 0x00123c0001847983 */ /* 0x000ea80000300800 */
[----:B---3--:R-:W3:Y:S04]  /*6cff0*/  @!P6 LDG.E.U16 R65, desc[UR20][R2.64] ;  /* 0x000000140241e981 */ /* 0x008ee8000c1e1500 */
[----:B------:R-:W3:Y:S04]  /*6d000*/  @!P6 LDG.E.U16 R66, desc[UR20][R6.64] ;  /* 0x000000140642e981 */ /* 0x000ee8000c1e1500 */
[----:B------:R-:W3:Y:S04]  /*6d010*/  @!P5 LDG.E.U16 R74, desc[UR20][R140.64] ;  /* 0x000000148c4ad981 */ /* 0x000ee8000c1e1500 */
[----:B------:R-:W3:Y:S04]  /*6d020*/  @!P6 LDG.E.U16 R72, desc[UR20][R4.64] ;  /* 0x000000140448e981 */ /* 0x000ee8000c1e1500 */
[----:B------:R0:W3:Y:S04]  /*6d030*/  @!P5 LDG.E.U16 R89, desc[UR20][R52.64] ;  /* 0x000000143459d981 */ /* 0x0000e8000c1e1500 */
[----:B------:R-:W3:Y:S01]  /*6d040*/  @!P6 LDG.E.U16 R165, desc[UR20][R8.64] ;  /* 0x0000001408a5e981 */ /* 0x000ee2000c1e1500 */
[----:B------:R-:W-:Y:S06]  /*6d050*/  BAR.SYNC.DEFER_BLOCKING 0x0 ;  /* 0x0000000000007b1d */ /* 0x000fec0000010000 */
[----:B------:R-:W3:Y:S04]  /*6d060*/  LDL.LU R53, [R1+0x1238] ;  /* 0x0012380001357983 */ /* 0x000ee80000300800 */
[----:B------:R-:W3:Y:S04]  /*6d070*/  LDL.LU R52, [R1+0x11fc] ;  /* 0x0011fc0001347983 */ /* 0x000ee80000300800 */
[----:B------:R-:W3:Y:S04]  /*6d080*/  LDL.LU R136, [R1+0x11f8] ;  /* 0x0011f80001887983 */ /* 0x000ee80000300800 */
[----:B------:R-:W3:Y:S04]  /*6d090*/  LDL.LU R135, [R1+0x11bc] ;  /* 0x0011bc0001877983 */ /* 0x000ee80000300800 */
[----:B------:R1:W-:Y:S04]  /*6d0a0*/  STS.U16 [R0+UR4+0x20000], R55 ;  /* 0x0200003700007988 */ /* 0x0003e80008000404 */
[----:B------:R0:W-:Y:S04]  /*6d0b0*/  STS.U16 [R0+UR4+0x30000], R158 ;  /* 0x0300009e00007988 */ /* 0x0001e80008000404 */
[----:B------:R0:W-:Y:S04]  /*6d0c0*/  STS.U16 [R0+UR4+0x20400], R156 ;  /* 0x0204009c00007988 */ /* 0x0001e80008000404 */
[----:B------:R0:W-:Y:S04]  /*6d0d0*/  STS.U16 [R0+UR4+0x30400], R157 ;  /* 0x0304009d00007988 */ /* 0x0001e80008000404 */
[----:B----4-:R4:W-:Y:S04]  /*6d0e0*/  STS.U16 [R0+UR4+0x20800], R108 ;  /* 0x0208006c00007988 */ /* 0x0109e80008000404 */
[----:B------:R4:W-:Y:S04]  /*6d0f0*/  STS.U16 [R0+UR4+0x30800], R159 ;  /* 0x0308009f00007988 */ /* 0x0009e80008000404 */
[----:B-1----:R-:W3:Y:S04]  /*6d100*/  LDL.LU R55, [R1+0x11b8] ;  /* 0x0011b80001377983 */ /* 0x002ee80000300800 */
[----:B0-----:R-:W3:Y:S04]  /*6d110*/  LDL.LU R158, [R1+0x117c] ;  /* 0x00117c00019e7983 */ /* 0x001ee80000300800 */
[----:B------:R-:W3:Y:S04]  /*6d120*/  LDL.LU R156, [R1+0x1178] ;  /* 0x00117800019c7983 */ /* 0x000ee80000300800 */
[----:B------:R-:W3:Y:S04]  /*6d130*/  LDL.LU R157, [R1+0x113c] ;  /* 0x00113c00019d7983 */ /* 0x000ee80000300800 */
[----:B----4-:R-:W4:Y:S04]  /*6d140*/  LDL.LU R108, [R1+0x1138] ;  /* 0x00113800016c7983 */ /* 0x010f280000300800 */
[----:B------:R0:W-:Y:S04]  /*6d150*/  STS.U16 [R0+UR4+0x20c00], R113 ;  /* 0x020c007100007988 */ /* 0x0001e80008000404 */
[----:B------:R-:W4:Y:S04]  /*6d160*/  LDL.LU R159, [R1+0x10fc] ;  /* 0x0010fc00019f7983 */ /* 0x000f280000300800 */
[----:B------:R1:W-:Y:S04]  /*6d170*/  STS.U16 [R0+UR4+0x30c00], R109 ;  /* 0x030c006d00007988 */ /* 0x0003e80008000404 */
[----:B------:R0:W-:Y:S04]  /*6d180*/  STS.U16 [R0+UR4+0x21000], R110 ;  /* 0x0210006e00007988 */ /* 0x0001e80008000404 */
[----:B------:R0:W-:Y:S04]  /*6d190*/  STS.U16 [R0+UR4+0x31000], R111 ;  /* 0x0310006f00007988 */ /* 0x0001e80008000404 */
[----:B------:R1:W-:Y:S04]  /*6d1a0*/  STS.U16 [R0+UR4+0x21400], R112 ;  /* 0x0214007000007988 */ /* 0x0003e80008000404 */
[----:B------:R1:W-:Y:S04]  /*6d1b0*/  STS.U16 [R0+UR4+0x31400], R129 ;  /* 0x0314008100007988 */ /* 0x0003e80008000404 */
[----:B0-----:R-:W4:Y:S04]  /*6d1c0*/  LDL.LU R113, [R1+0x10f8] ;  /* 0x0010f80001717983 */ /* 0x001f280000300800 */
[----:B-1----:R-:W4:Y:S04]  /*6d1d0*/  LDL.LU R109, [R1+0x10bc] ;  /* 0x0010bc00016d7983 */ /* 0x002f280000300800 */
[----:B------:R-:W4:Y:S04]  /*6d1e0*/  LDL.LU R110, [R1+0x10b8] ;  /* 0x0010b800016e7983 */ /* 0x000f280000300800 */
[----:B------:R-:W4:Y:S04]  /*6d1f0*/  LDL.LU R111, [R1+0x107c] ;  /* 0x00107c00016f7983 */ /* 0x000f280000300800 */
[----:B------:R-:W4:Y:S04]  /*6d200*/  LDL.LU R112, [R1+0x1078] ;  /* 0x0010780001707983 */ /* 0x000f280000300800 */
[----:B------:R0:W-:Y:S04]  /*6d210*/  STS.U16 [R0+UR4+0x21800], R124 ;  /* 0x0218007c00007988 */ /* 0x0001e80008000404 */
[----:B------:R-:W4:Y:S04]  /*6d220*/  LDL.LU R129, [R1+0x103c] ;  /* 0x00103c0001817983 */ /* 0x000f280000300800 */
[----:B------:R1:W-:Y:S04]  /*6d230*/  STS.U16 [R0+UR4+0x31800], R125 ;  /* 0x0318007d00007988 */ /* 0x0003e80008000404 */
[----:B0-----:R-:W4:Y:S04]  /*6d240*/  LDL.LU R124, [R1+0x1038] ;  /* 0x00103800017c7983 */ /* 0x001f280000300800 */
[----:B-1----:R-:W4:Y:S04]  /*6d250*/  LDL.LU R125, [R1+0xffc] ;  /* 0x000ffc00017d7983 */ /* 0x002f280000300800 */
[----:B--2---:R0:W-:Y:S04]  /*6d260*/  STS.U16 [R0+UR4+0x21c00], R119 ;  /* 0x021c007700007988 */ /* 0x0041e80008000404 */
[----:B------:R1:W-:Y:S04]  /*6d270*/  STS.U16 [R0+UR4+0x31c00], R130 ;  /* 0x031c008200007988 */ /* 0x0003e80008000404 */
[----:B------:R2:W-:Y:S04]  /*6d280*/  STS.U16 [R0+UR4+0x22000], R161 ;  /* 0x022000a100007988 */ /* 0x0005e80008000404 */
[----:B------:R0:W-:Y:S04]  /*6d290*/  STS.U16 [R0+UR4+0x32000], R160 ;  /* 0x032000a000007988 */ /* 0x0001e80008000404 */
[----:B------:R1:W-:Y:S04]  /*6d2a0*/  STS.U16 [R0+UR4+0x22400], R163 ;  /* 0x022400a300007988 */ /* 0x0003e80008000404 */
[----:B------:R2:W-:Y:S04]  /*6d2b0*/  STS.U16 [R0+UR4+0x32400], R162 ;  /* 0x032400a200007988 */ /* 0x0005e80008000404 */
[----:B0-----:R-:W4:Y:S04]  /*6d2c0*/  LDL.LU R119, [R1+0xff8] ;  /* 0x000ff80001777983 */ /* 0x001f280000300800 */
[----:B-1----:R-:W4:Y:S04]  /*6d2d0*/  LDL.LU R130, [R1+0xfbc] ;  /* 0x000fbc0001827983 */ /* 0x002f280000300800 */
[----:B--2---:R-:W2:Y:S04]  /*6d2e0*/  LDL.LU R161, [R1+0xfb8] ;  /* 0x000fb80001a17983 */ /* 0x004ea80000300800 */
[----:B------:R-:W2:Y:S04]  /*6d2f0*/  LDL.LU R160, [R1+0xf7c] ;  /* 0x000f7c0001a07983 */ /* 0x000ea80000300800 */
[----:B------:R-:W2:Y:S04]  /*6d300*/  LDL.LU R163, [R1+0xf78] ;  /* 0x000f780001a37983 */ /* 0x000ea80000300800 */
[----:B------:R0:W-:Y:S04]  /*6d310*/  STS.U16 [R0+UR4+0x22800], R131 ;  /* 0x0228008300007988 */ /* 0x0001e80008000404 */
[----:B------:R-:W2:Y:S04]  /*6d320*/  LDL.LU R162, [R1+0xf3c] ;  /* 0x000f3c0001a27983 */ /* 0x000ea80000300800 */
[----:B------:R1:W-:Y:S04]  /*6d330*/  STS.U16 [R0+UR4+0x32c00], R115 ;  /* 0x032c007300007988 */ /* 0x0003e80008000404 */
[----:B------:R0:W-:Y:S04]  /*6d340*/  STS.U16 [R0+UR4+0x23000], R114 ;  /* 0x0230007200007988 */ /* 0x0001e80008000404 */
[----:B------:R1:W-:Y:S04]  /*6d350*/  STS.U16 [R0+UR4+0x33000], R127 ;  /* 0x0330007f00007988 */ /* 0x0003e80008000404 */
[----:B------:R1:W-:Y:S04]  /*6d360*/  STS.U16 [R0+UR4+0x23400], R132 ;  /* 0x0234008400007988 */ /* 0x0003e80008000404 */
[----:B0-----:R-:W2:Y:S04]  /*6d370*/  LDL.LU R131, [R1+0xf38] ;  /* 0x000f380001837983 */ /* 0x001ea80000300800 */
[----:B-1----:R-:W2:Y:S04]  /*6d380*/  LDL.LU R115, [R1+0xef8] ;  /* 0x000ef80001737983 */ /* 0x002ea80000300800 */
[----:B------:R-:W2:Y:S04]  /*6d390*/  LDL.LU R114, [R1+0xebc] ;  /* 0x000ebc0001727983 */ /* 0x000ea80000300800 */
[----:B------:R-:W2:Y:S04]  /*6d3a0*/  LDL.LU R127, [R1+0xeb8] ;  /* 0x000eb800017f7983 */ /* 0x000ea80000300800 */
[----:B------:R-:W2:Y:S04]  /*6d3b0*/  LDL.LU R132, [R1+0xe7c] ;  /* 0x000e7c0001847983 */ /* 0x000ea80000300800 */
[----:B---3--:R0:W-:Y:S04]  /*6d3c0*/  STS.U16 [R0+UR4+0x33400], R53 ;  /* 0x0334003500007988 */ /* 0x0081e80008000404 */
[----:B------:R1:W-:Y:S04]  /*6d3d0*/  STS.U16 [R0+UR4+0x23800], R52 ;  /* 0x0238003400007988 */ /* 0x0003e80008000404 */
[----:B------:R3:W-:Y:S04]  /*6d3e0*/  STS.U16 [R0+UR4+0x33800], R136 ;  /* 0x0338008800007988 */ /* 0x0007e80008000404 */
[----:B------:R3:W-:Y:S04]  /*6d3f0*/  STS.U16 [R0+UR4+0x23c00], R135 ;  /* 0x023c008700007988 */ /* 0x0007e80008000404 */
[----:B0-----:R-:W2:Y:S04]  /*6d400*/  LDL.LU R53, [R1+0xe78] ;  /* 0x000e780001357983 */ /* 0x001ea80000300800 */
[----:B-1----:R-:W2:Y:S04]  /*6d410*/  LDL.LU R52, [R1+0xe3c] ;  /* 0x000e3c0001347983 */ /* 0x002ea80000300800 */
[----:B---3--:R-:W3:Y:S04]  /*6d420*/  LDL.LU R136, [R1+0xe38] ;  /* 0x000e380001887983 */ /* 0x008ee80000300800 */
[----:B------:R-:W3:Y:S04]  /*6d430*/  LDL.LU R135, [R1+0xdfc] ;  /* 0x000dfc0001877983 */ /* 0x000ee80000300800 */
[----:B------:R0:W-:Y:S04]  /*6d440*/  STS.U16 [R0+UR4+0x33c00], R55 ;  /* 0x033c003700007988 */ /* 0x0001e80008000404 */
[----:B------:R1:W-:Y:S04]  /*6d450*/  STS.U16 [R0+UR4+0x24000], R158 ;  /* 0x0240009e00007988 */ /* 0x0003e80008000404 */
[----:B------:R0:W-:Y:S04]  /*6d460*/  STS.U16 [R0+UR4+0x34000], R156 ;  /* 0x0340009c00007988 */ /* 0x0001e80008000404 */
[----:B------:R0:W-:Y:S04]  /*6d470*/  STS.U16 [R0+UR4+0x24400], R157 ;  /* 0x0244009d00007988 */ /* 0x0001e80008000404 */
[----:B----4-:R4:W-:Y:S04]  /*6d480*/  STS.U16 [R0+UR4+0x34400], R108 ;  /* 0x0344006c00007988 */ /* 0x0109e80008000404 */
[----:B------:R4:W-:Y:S04]  /*6d490*/  STS.U16 [R0+UR4+0x24800], R159 ;  /* 0x0248009f00007988 */ /* 0x0009e80008000404 */
[----:B0-----:R-:W3:Y:S04]  /*6d4a0*/  LDL.LU R55, [R1+0xdf8] ;  /* 0x000df80001377983 */ /* 0x001ee80000300800 */
[----:B-1----:R-:W3:Y:S04]  /*6d4b0*/  LDL.LU R158, [R1+0xdbc] ;  /* 0x000dbc00019e7983 */ /* 0x002ee80000300800 */
        /* <DEDUP_REMOVED lines=23> */
[----:B------:R0:W-:Y:S04]  /*6d630*/  STS.U16 [R0+UR4+0x35800], R119 ;  /* 0x0358007700007988 */ /* 0x0001e80008000404 */
[----:B------:R1:W-:Y:S04]  /*6d640*/  STS.U16 [R0+UR4+0x25c00], R130 ;  /* 0x025c008200007988 */ /* 0x0003e80008000404 */
[----:B--2---:R2:W-:Y:S04]  /*6d650*/  STS.U16 [R0+UR4+0x35c00], R161 ;  /* 0x035c00a100007988 */ /* 0x0045e80008000404 */
        /* <DEDUP_REMOVED lines=9> */
[----:B------:R-:W-:Y:S04]  /*6d6f0*/  STS.U16 [R0+UR4+0x36800], R115 ;  /* 0x0368007300007988 */ /* 0x000fe80008000404 */
[----:B------:R-:W-:Y:S04]  /*6d700*/  STS.U16 [R0+UR4+0x26c00], R114 ;  /* 0x026c007200007988 */ /* 0x000fe80008000404 */
[----:B------:R-:W-:Y:S04]  /*6d710*/  STS.U16 [R0+UR4+0x36c00], R127 ;  /* 0x036c007f00007988 */ /* 0x000fe80008000404 */
[----:B------:R-:W-:Y:S04]  /*6d720*/  STS.U16 [R0+UR4+0x27000], R132 ;  /* 0x0270008400007988 */ /* 0x000fe80008000404 */
[----:B------:R-:W2:Y:S04]  /*6d730*/  LDL.LU R162, [R1+0x1374] ;  /* 0x0013740001a27983 */ /* 0x000ea80000300800 */
[----:B0-----:R-:W2:Y:S04]  /*6d740*/  LDL.LU R131, [R1+0x1370] ;  /* 0x0013700001837983 */ /* 0x001ea80000300800 */
[----:B------:R-:W2:Y:S04]  /*6d750*/  LDL.LU R164, [R1+0x1334] ;  /* 0x0013340001a47983 */ /* 0x000ea80000300800 */
[----:B------:R-:W2:Y:S04]  /*6d760*/  LDL.LU R51, [R1+0x1330] ;  /* 0x0013300001337983 */ /* 0x000ea80000300800 */
[----:B------:R0:W-:Y:S04]  /*6d770*/  STS.U16 [R0+UR4+0x27400], R52 ;  /* 0x0274003400007988 */ /* 0x0001e80008000404 */
[----:B------:R-:W-:Y:S04]  /*6d780*/  STS.U16 [R0+UR4+0x37000], R53 ;  /* 0x0370003500007988 */ /* 0x000fe80008000404 */
[----:B---3--:R-:W-:Y:S04]  /*6d790*/  STS.U16 [R0+UR4+0x37400], R136 ;  /* 0x0374008800007988 */ /* 0x008fe80008000404 */
[----:B------:R-:W-:Y:S01]  /*6d7a0*/  STS.U16 [R0+UR4+0x27800], R135 ;  /* 0x0278008700007988 */ /* 0x000fe20008000404 */
[----:B0-----:R-:W-:-:S03]  /*6d7b0*/  LOP3.LUT R52, R0, 0x10, RZ, 0x3c, !PT ;  /* 0x0000001000347812 */ /* 0x001fc600078e3cff */
[----:B------:R-:W-:Y:S04]  /*6d7c0*/  STS.U16 [R0+UR4+0x37800], R55 ;  /* 0x0378003700007988 */ /* 0x000fe80008000404 */
[----:B------:R-:W-:Y:S04]  /*6d7d0*/  STS.U16 [R0+UR4+0x27c00], R158 ;  /* 0x027c009e00007988 */ /* 0x000fe80008000404 */
[----:B------:R-:W-:Y:S04]  /*6d7e0*/  STS.U16 [R0+UR4+0x37c00], R156 ;  /* 0x037c009c00007988 */ /* 0x000fe80008000404 */
[----:B------:R-:W-:Y:S04]  /*6d7f0*/  STS.U16 [R52+UR4+0x20080], R157 ;  /* 0x0200809d34007988 */ /* 0x000fe80008000404 */
[----:B----4-:R-:W-:Y:S04]  /*6d800*/  STS.U16 [R52+UR4+0x30080], R108 ;  /* 0x0300806c34007988 */ /* 0x010fe80008000404 */
[----:B------:R-:W-:Y:S04]  /*6d810*/  STS.U16 [R52+UR4+0x20480], R159 ;  /* 0x0204809f34007988 */ /* 0x000fe80008000404 */
[----:B------:R0:W-:Y:S04]  /*6d820*/  STS.U16 [R52+UR4+0x30480], R113 ;  /* 0x0304807134007988 */ /* 0x0001e80008000404 */
[----:B------:R1:W-:Y:S04]  /*6d830*/  STS.U16 [R52+UR4+0x20880], R109 ;  /* 0x0208806d34007988 */ /* 0x0003e80008000404 */
[----:B------:R-:W-:Y:S04]  /*6d840*/  STS.U16 [R52+UR4+0x30880], R110 ;  /* 0x0308806e34007988 */ /* 0x000fe80008000404 */
[----:B------:R-:W-:Y:S04]  /*6d850*/  STS.U16 [R52+UR4+0x20c80], R111 ;  /* 0x020c806f34007988 */ /* 0x000fe80008000404 */
[----:B------:R-:W-:Y:S04]  /*6d860*/  STS.U16 [R52+UR4+0x30c80], R112 ;  /* 0x030c807034007988 */ /* 0x000fe80008000404 */
[----:B------:R-:W-:Y:S04]  /*6d870*/  STS.U16 [R52+UR4+0x21080], R129 ;  /* 0x0210808134007988 */ /* 0x000fe80008000404 */
[----:B0-----:R-:W3:Y:S04]  /*6d880*/  LDL.LU R113, [R1+0x12f4] ;  /* 0x0012f40001717983 */ /* 0x001ee80000300800 */
[----:B-1----:R-:W4:Y:S04]  /*6d890*/  LDL.LU R109, [R1+0x12f0] ;  /* 0x0012f000016d7983 */ /* 0x002f280000300800 */
[----:B------:R0:W-:Y:S04]  /*6d8a0*/  STS.U16 [R52+UR4+0x31080], R124 ;  /* 0x0310807c34007988 */ /* 0x0001e80008000404 */
[----:B------:R1:W-:Y:S04]  /*6d8b0*/  STS.U16 [R52+UR4+0x21480], R125 ;  /* 0x0214807d34007988 */ /* 0x0003e80008000404 */
        /* <DEDUP_REMOVED lines=21> */
[----:B------:R1:W-:Y:S04]  /*6da10*/  STS.U16 [R52+UR4+0x21880], R130 ;  /* 0x0218808234007988 */ /* 0x0003e80008000404 */
[----:B--2---:R2:W-:Y:S04]  /*6da20*/  STS.U16 [R52+UR4+0x31880], R161 ;  /* 0x031880a134007988 */ /* 0x0045e80008000404 */
        /* <DEDUP_REMOVED lines=8> */
[----:B------:R1:W-:Y:S04]  /*6dab0*/  STS.U16 [R52+UR4+0x32080], R131 ;  /* 0x0320808334007988 */ /* 0x0003e80008000404 */
[----:B------:R1:W-:Y:S04]  /*6dac0*/  STS.U16 [R52+UR4+0x22480], R164 ;  /* 0x022480a434007988 */ /* 0x0003e80008000404 */
[----:B------:R1:W-:Y:S04]  /*6dad0*/  STS.U16 [R52+UR4+0x32480], R51 ;  /* 0x0324803334007988 */ /* 0x0003e80008000404 */
[----:B0-----:R-:W2:Y:S04]  /*6dae0*/  LDL.LU R162, [R1+0xfb0] ;  /* 0x000fb00001a27983 */ /* 0x001ea80000300800 */
[----:B-1----:R-:W2:Y:S04]  /*6daf0*/  LDL.LU R131, [R1+0xf74] ;  /* 0x000f740001837983 */ /* 0x002ea80000300800 */
[----:B------:R-:W2:Y:S04]  /*6db00*/  LDL.LU R164, [R1+0xf70] ;  /* 0x000f700001a47983 */ /* 0x000ea80000300800 */
[----:B------:R0:W5:Y:S04]  /*6db10*/  LDL.LU R51, [R1+0x29c8] ;  /* 0x0029c80001337983 */ /* 0x0001680000300800 */
[----:B---3--:R1:W-:Y:S04]  /*6db20*/  STS.U16 [R52+UR4+0x22880], R113 ;  /* 0x0228807134007988 */ /* 0x0083e80008000404 */
[----:B----4-:R3:W-:Y:S04]  /*6db30*/  STS.U16 [R52+UR4+0x32880], R109 ;  /* 0x0328806d34007988 */ /* 0x0107e80008000404 */
[----:B-1----:R-:W4:Y:S04]  /*6db40*/  LDL.LU R113, [R1+0x29c4] ;  /* 0x0029c40001717983 */ /* 0x002f280000300800 */
[----:B---3--:R-:W3:Y:S04]  /*6db50*/  LDL.LU R109, [R1+0x29c0] ;  /* 0x0029c000016d7983 */ /* 0x008ee80000300800 */
[----:B------:R1:W-:Y:S04]  /*6db60*/  STS.U16 [R52+UR4+0x22c80], R124 ;  /* 0x022c807c34007988 */ /* 0x0003e80008000404 */
[----:B------:R0:W-:Y:S04]  /*6db70*/  STS.U16 [R52+UR4+0x32c80], R125 ;  /* 0x032c807d34007988 */ /* 0x0001e80008000404 */
[----:B-1----:R-:W3:Y:S04]  /*6db80*/  LDL.LU R124, [R1+0x29bc] ;  /* 0x0029bc00017c7983 */ /* 0x002ee80000300800 */
[----:B0-----:R-:W3:Y:S04]  /*6db90*/  LDL.LU R125, [R1+0x29b8] ;  /* 0x0029b800017d7983 */ /* 0x001ee80000300800 */
[----:B------:R-:W-:Y:S04]  /*6dba0*/  STS.U16 [R52+UR4+0x23080], R134 ;  /* 0x0230808634007988 */ /* 0x000fe80008000404 */
[----:B------:R0:W-:Y:S04]  /*6dbb0*/  STS.U16 [R52+UR4+0x33080], R115 ;  /* 0x0330807334007988 */ /* 0x0001e80008000404 */
[----:B------:R1:W-:Y:S04]  /*6dbc0*/  STS.U16 [R52+UR4+0x23480], R114 ;  /* 0x0234807234007988 */ /* 0x0003e80008000404 */
[----:B------:R0:W-:Y:S04]  /*6dbd0*/  STS.U16 [R52+UR4+0x33480], R127 ;  /* 0x0334807f34007988 */ /* 0x0001e80008000404 */
[----:B------:R0:W-:Y:S04]  /*6dbe0*/  STS.U16 [R52+UR4+0x23880], R132 ;  /* 0x0238808434007988 */ /* 0x0001e80008000404 */
[----:B------:R0:W-:Y:S04]  /*6dbf0*/  STS.U16 [R52+UR4+0x33880], R53 ;  /* 0x0338803534007988 */ /* 0x0001e80008000404 */
[----:B------:R0:W-:Y:S04]  /*6dc00*/  STS.U16 [R52+UR4+0x23c80], R136 ;  /* 0x023c808834007988 */ /* 0x0001e80008000404 */
        /* <DEDUP_REMOVED lines=19> */
[----:B--2---:R-:W-:Y:S04]  /*6dd40*/  STS.U16 [R52+UR4+0x25880], R161 ;  /* 0x025880a134007988 */ /* 0x004fe80008000404 */
[----:B------:R-:W2:Y:S04]  /*6dd50*/  LDL.LU R55, [R1+0xdf4] ;  /* 0x000df40001377983 */ /* 0x000ea80000300800 */
[----:B------:R-:W-:Y:S04]  /*6dd60*/  STS.U16 [R52+UR4+0x35880], R160 ;  /* 0x035880a034007988 */ /* 0x000fe80008000404 */
[----:B------:R-:W-:Y:S04]  /*6dd70*/  STS.U16 [R52+UR4+0x25c80], R163 ;  /* 0x025c80a334007988 */ /* 0x000fe80008000404 */
[----:B------:R-:W2:Y:S04]  /*6dd80*/  LDL.LU R135, [R1+0xdf0] ;  /* 0x000df00001877983 */ /* 0x000ea80000300800 */
[----:B------:R-:W-:Y:S04]  /*6dd90*/  STS.U16 [R52+UR4+0x35c80], R162 ;  /* 0x035c80a234007988 */ /* 0x000fe80008000404 */
[----:B------:R-:W-:Y:S04]  /*6dda0*/  STS.U16 [R52+UR4+0x26080], R131 ;  /* 0x0260808334007988 */ /* 0x000fe80008000404 */
[----:B------:R-:W2:Y:S04]  /*6ddb0*/  LDL.LU R158, [R1+0xdb4] ;  /* 0x000db400019e7983 */ /* 0x000ea80000300800 */
[----:B------:R-:W2:Y:S04]  /*6ddc0*/  LDL.LU R156, [R1+0xdb0] ;  /* 0x000db000019c7983 */ /* 0x000ea80000300800 */
[----:B------:R-:W-:Y:S04]  /*6ddd0*/  STS.U16 [R52+UR4+0x36080], R164 ;  /* 0x036080a434007988 */ /* 0x000fe80008000404 */
[----:B------:R-:W2:Y:S04]  /*6dde0*/  LDL.LU R157, [R1+0x156c] ;  /* 0x00156c00019d7983 */ /* 0x000ea80000300800 */
[----:B------:R-:W2:Y:S04]  /*6ddf0*/  LDL.LU R108, [R1+0x1568] ;  /* 0x00156800016c7983 */ /* 0x000ea80000300800 */
[----:B------:R-:W2:Y:S04]  /*6de00*/  LDL.LU R159, [R1+0x152c] ;  /* 0x00152c00019f7983 */ /* 0x000ea80000300800 */
[----:B---3--:R-:W-:Y:S04]  /*6de10*/  STS.U16 [R52+UR4+0x26480], R125 ;  /* 0x0264807d34007988 */ /* 0x008fe80008000404 */
[----:B------:R-:W-:Y:S04]  /*6de20*/  STS.U16 [R52+UR4+0x36480], R124 ;  /* 0x0364807c34007988 */ /* 0x000fe80008000404 */
[----:B------:R0:W-:Y:S04]  /*6de30*/  STS.U16 [R52+UR4+0x26880], R109 ;  /* 0x0268806d34007988 */ /* 0x0001e80008000404 */
        /* <DEDUP_REMOVED lines=10> */
[----:B------:R-:W-:Y:S04]  /*6dee0*/  STS.U16 [R52+UR4+0x36c80], R114 ;  /* 0x036c807234007988 */ /* 0x000fe80008000404 */
[----:B------:R-:W-:Y:S04]  /*6def0*/  STS.U16 [R52+UR4+0x27080], R127 ;  /* 0x0270807f34007988 */ /* 0x000fe80008000404 */
[----:B------:R-:W-:Y:S04]  /*6df00*/  STS.U16 [R52+UR4+0x37080], R132 ;  /* 0x0370808434007988 */ /* 0x000fe80008000404 */
[----:B------:R-:W-:Y:S04]  /*6df10*/  STS.U16 [R52+UR4+0x27480], R53 ;  /* 0x0274803534007988 */ /* 0x000fe80008000404 */
[----:B------:R-:W-:Y:S04]  /*6df20*/  STS.U16 [R52+UR4+0x37480], R136 ;  /* 0x0374808834007988 */ /* 0x000fe80008000404 */
[----:B------:R-:W4:Y:S04]  /*6df30*/  LDL.LU R125, [R1+0x1428] ;  /* 0x00142800017d7983 */ /* 0x000f280000300800 */
[----:B--2---:R1:W-:Y:S04]  /*6df40*/  STS.U16 [R52+UR4+0x27880], R55 ;  /* 0x0278803734007988 */ /* 0x0043e80008000404 */
[----:B------:R-:W-:Y:S04]  /*6df50*/  STS.U16 [R52+UR4+0x37880], R135 ;  /* 0x0378808734007988 */ /* 0x000fe80008000404 */
[----:B------:R-:W2:Y:S04]  /*6df60*/  LDL.LU R130, [R1+0x13ec] ;  /* 0x0013ec0001827983 */ /* 0x000ea80000300800 */
[----:B------:R-:W2:Y:S04]  /*6df70*/  LDL.LU R161, [R1+0x13e8] ;  /* 0x0013e80001a17983 */ /* 0x000ea80000300800 */
[----:B------:R-:W2:Y:S04]  /*6df80*/  LDL.LU R160, [R1+0x13ac] ;  /* 0x0013ac0001a07983 */ /* 0x000ea80000300800 */
[----:B------:R-:W-:Y:S04]  /*6df90*/  STS.U16 [R52+UR4+0x27c80], R158 ;  /* 0x027c809e34007988 */ /* 0x000fe80008000404 */
[----:B------:R-:W-:Y:S04]  /*6dfa0*/  STS.U16 [R52+UR4+0x37c80], R156 ;  /* 0x037c809c34007988 */ /* 0x000fe80008000404 */
[----:B------:R-:W2:Y:S04]  /*6dfb0*/  LDL.LU R163, [R1+0x13a8] ;  /* 0x0013a80001a37983 */ /* 0x000ea80000300800 */
[----:B------:R-:W2:Y:S04]  /*6dfc0*/  LDL.LU R162, [R1+0x136c] ;  /* 0x00136c0001a27983 */ /* 0x000ea80000300800 */
[----:B0-----:R-:W2:Y:S01]  /*6dfd0*/  LDL.LU R113, [R1+0x1368] ;  /* 0x0013680001717983 */ /* 0x001ea20000300800 */
[----:B-1----:R-:W-:-:S03]  /*6dfe0*/  LOP3.LUT R55, R0, 0x20, RZ, 0x3c, !PT ;  /* 0x0000002000377812 */ /* 0x002fc600078e3cff */
[----:B------:R-:W2:Y:S04]  /*6dff0*/  LDL.LU R131, [R1+0x132c] ;  /* 0x00132c0001837983 */ /* 0x000ea80000300800 */
[----:B------:R-:W-:Y:S04]  /*6e000*/  STS.U16 [R55+UR4+0x20100], R157 ;  /* 0x0201009d37007988 */ /* 0x000fe80008000404 */
[----:B------:R-:W-:Y:S04]  /*6e010*/  STS.U16 [R55+UR4+0x30100], R108 ;  /* 0x0301006c37007988 */ /* 0x000fe80008000404 */
[----:B------:R-:W-:Y:S04]  /*6e020*/  STS.U16 [R55+UR4+0x20500], R159 ;  /* 0x0205009f37007988 */ /* 0x000fe80008000404 */
[----:B---3--:R-:W-:Y:S04]  /*6e030*/  STS.U16 [R55+UR4+0x30500], R109 ;  /* 0x0305006d37007988 */ /* 0x008fe80008000404 */
[----:B------:R-:W-:Y:S04]  /*6e040*/  STS.U16 [R55+UR4+0x20900], R110 ;  /* 0x0209006e37007988 */ /* 0x000fe80008000404 */
[----:B------:R-:W-:Y:S04]  /*6e050*/  STS.U16 [R55+UR4+0x30900], R111 ;  /* 0x0309006f37007988 */ /* 0x000fe80008000404 */
[----:B------:R-:W-:Y:S04]  /*6e060*/  STS.U16 [R55+UR4+0x20d00], R112 ;  /* 0x020d007037007988 */ /* 0x000fe80008000404 */
[----:B------:R-:W-:Y:S04]  /*6e070*/  STS.U16 [R55+UR4+0x30d00], R129 ;  /* 0x030d008137007988 */ /* 0x000fe80008000404 */
[----:B------:R-:W-:Y:S04]  /*6e080*/  STS.U16 [R55+UR4+0x21100], R119 ;  /* 0x0211007737007988 */ /* 0x000fe80008000404 */
        /* <DEDUP_REMOVED lines=24> */
[----:B------:R-:W4:Y:S04]  /*6e210*/  LDL.LU R124, [R1+0x106c] ;  /* 0x00106c00017c7983 */ /* 0x000f280000300800 */
[----:B--2---:R1:W-:Y:S04]  /*6e220*/  STS.U16 [R55+UR4+0x21900], R130 ;  /* 0x0219008237007988 */ /* 0x0043e80008000404 */
        /* <DEDUP_REMOVED lines=12> */
[----:B0-----:R-:W2:Y:S04]  /*6e2f0*/  LDL.LU R113, [R1+0xfa8] ;  /* 0x000fa80001717983 */ /* 0x001ea80000300800 */
[----:B-1----:R-:W2:Y:S04]  /*6e300*/  LDL.LU R131, [R1+0xf6c] ;  /* 0x000f6c0001837983 */ /* 0x002ea80000300800 */
[----:B---3--:R0:W-:Y:S04]  /*6e310*/  STS.U16 [R55+UR4+0x32500], R164 ;  /* 0x032500a437007988 */ /* 0x0081e80008000404 */
[----:B------:R1:W-:Y:S04]  /*6e320*/  STS.U16 [R55+UR4+0x22900], R134 ;  /* 0x0229008637007988 */ /* 0x0003e80008000404 */
[----:B------:R3:W-:Y:S04]  /*6e330*/  STS.U16 [R55+UR4+0x32900], R127 ;  /* 0x0329007f37007988 */ /* 0x0007e80008000404 */
[----:B------:R0:W-:Y:S04]  /*6e340*/  STS.U16 [R55+UR4+0x22d00], R114 ;  /* 0x022d007237007988 */ /* 0x0001e80008000404 */
[----:B------:R1:W-:Y:S04]  /*6e350*/  STS.U16 [R55+UR4+0x32d00], R115 ;  /* 0x032d007337007988 */ /* 0x0003e80008000404 */
[----:B------:R3:W-:Y:S04]  /*6e360*/  STS.U16 [R55+UR4+0x23100], R132 ;  /* 0x0231008437007988 */ /* 0x0007e80008000404 */
[----:B0-----:R-:W2:Y:S04]  /*6e370*/  LDL.LU R164, [R1+0xf68] ;  /* 0x000f680001a47983 */ /* 0x001ea80000300800 */
[----:B-1----:R-:W2:Y:S04]  /*6e380*/  LDL.LU R134, [R1+0x29b4] ;  /* 0x0029b40001867983 */ /* 0x002ea80000300800 */
[----:B---3--:R-:W3:Y:S04]  /*6e390*/  LDL.LU R127, [R1+0x29b0] ;  /* 0x0029b000017f7983 */ /* 0x008ee80000300800 */
[----:B------:R0:W5:Y:S04]  /*6e3a0*/  LDL.LU R114, [R1+0x29ac] ;  /* 0x0029ac0001727983 */ /* 0x0001680000300800 */
[----:B------:R0:W5:Y:S04]  /*6e3b0*/  LDL.LU R115, [R1+0x29a8] ;  /* 0x0029a80001737983 */ /* 0x0001680000300800 */
[----:B------:R-:W3:Y:S04]  /*6e3c0*/  LDL.LU R132, [R1+0x29a4] ;  /* 0x0029a40001847983 */ /* 0x000ee80000300800 */
[----:B------:R1:W-:Y:S04]  /*6e3d0*/  STS.U16 [R55+UR4+0x33100], R136 ;  /* 0x0331008837007988 */ /* 0x0003e80008000404 */
[----:B------:R0:W-:Y:S04]  /*6e3e0*/  STS.U16 [R55+UR4+0x23500], R52 ;  /* 0x0235003437007988 */ /* 0x0001e80008000404 */
[----:B------:R0:W-:Y:S04]  /*6e3f0*/  STS.U16 [R55+UR4+0x33500], R53 ;  /* 0x0335003537007988 */ /* 0x0001e80008000404 */
[----:B------:R0:W-:Y:S04]  /*6e400*/  STS.U16 [R55+UR4+0x23900], R135 ;  /* 0x0239008737007988 */ /* 0x0001e80008000404 */
[----:B------:R0:W-:Y:S04]  /*6e410*/  STS.U16 [R55+UR4+0x33900], R108 ;  /* 0x0339006c37007988 */ /* 0x0001e80008000404 */
[----:B------:R0:W-:Y:S04]  /*6e420*/  STS.U16 [R55+UR4+0x23d00], R111 ;  /* 0x023d006f37007988 */ /* 0x0001e80008000404 */
[----:B-1----:R-:W3:Y:S04]  /*6e430*/  LDL.LU R136, [R1+0x29a0] ;  /* 0x0029a00001887983 */ /* 0x002ee80000300800 */
[----:B0-----:R0:W5:Y:S04]  /*6e440*/  LDL.LU R52, [R1+0x299c] ;  /* 0x00299c0001347983 */ /* 0x0011680000300800 */
[----:B------:R0:W5:Y:S04]  /*6e450*/  LDL.LU R53, [R1+0x2998] ;  /* 0x0029980001357983 */ /* 0x0001680000300800 */
[----:B------:R-:W3:Y:S04]  /*6e460*/  LDL.LU R135, [R1+0x2994] ;  /* 0x0029940001877983 */ /* 0x000ee80000300800 */
[----:B------:R-:W3:Y:S04]  /*6e470*/  LDL.LU R108, [R1+0x2990] ;  /* 0x00299000016c7983 */ /* 0x000ee80000300800 */
[----:B------:R-:W3:Y:S04]  /*6e480*/  LDL.LU R111, [R1+0x298c] ;  /* 0x00298c00016f7983 */ /* 0x000ee80000300800 */
[----:B------:R1:W-:Y:S04]  /*6e490*/  STS.U16 [R55+UR4+0x33d00], R112 ;  /* 0x033d007037007988 */ /* 0x0003e80008000404 */
[----:B-1----:R-:W3:Y:S04]  /*6e4a0*/  LDL.LU R112, [R1+0x2988] ;  /* 0x0029880001707983 */ /* 0x002ee80000300800 */
[----:B------:R-:W-:Y:S04]  /*6e4b0*/  STS.U16 [R55+UR4+0x24100], R158 ;  /* 0x0241009e37007988 */ /* 0x000fe80008000404 */
[----:B------:R1:W-:Y:S04]  /*6e4c0*/  STS.U16 [R55+UR4+0x34100], R156 ;  /* 0x0341009c37007988 */ /* 0x0003e80008000404 */
[----:B------:R0:W-:Y:S04]  /*6e4d0*/  STS.U16 [R55+UR4+0x24500], R157 ;  /* 0x0245009d37007988 */ /* 0x0001e80008000404 */
[----:B------:R0:W-:Y:S04]  /*6e4e0*/  STS.U16 [R55+UR4+0x34500], R159 ;  /* 0x0345009f37007988 */ /* 0x0001e80008000404 */
[----:B------:R-:W-:Y:S04]  /*6e4f0*/  STS.U16 [R55+UR4+0x24900], R109 ;  /* 0x0249006d37007988 */ /* 0x000fe80008000404 */
[----:B------:R-:W-:Y:S04]  /*6e500*/  STS.U16 [R55+UR4+0x34900], R110 ;  /* 0x0349006e37007988 */ /* 0x000fe80008000404 */
[----:B-1----:R-:W3:Y:S04]  /*6e510*/  LDL.LU R156, [R1+0xee8] ;  /* 0x000ee800019c7983 */ /* 0x002ee80000300800 */
[----:B------:R-:W-:Y:S04]  /*6e520*/  STS.U16 [R55+UR4+0x24d00], R129 ;  /* 0x024d008137007988 */ /* 0x000fe80008000404 */
[----:B------:R-:W-:Y:S04]  /*6e530*/  STS.U16 [R55+UR4+0x34d00], R119 ;  /* 0x034d007737007988 */ /* 0x000fe80008000404 */
[----:B----4-:R-:W-:Y:S04]  /*6e540*/  STS.U16 [R55+UR4+0x25100], R124 ;  /* 0x0251007c37007988 */ /* 0x010fe80008000404 */
[----:B------:R-:W-:Y:S04]  /*6e550*/  STS.U16 [R55+UR4+0x35100], R125 ;  /* 0x0351007d37007988 */ /* 0x000fe80008000404 */
[----:B------:R-:W-:Y:S04]  /*6e560*/  STS.U16 [R55+UR4+0x25500], R130 ;  /* 0x0255008237007988 */ /* 0x000fe80008000404 */
[----:B--2---:R-:W-:Y:S04]  /*6e570*/  STS.U16 [R55+UR4+0x35500], R161 ;  /* 0x035500a137007988 */ /* 0x004fe80008000404 */
[----:B------:R-:W-:Y:S04]  /*6e580*/  STS.U16 [R55+UR4+0x25900], R160 ;  /* 0x025900a037007988 */ /* 0x000fe80008000404 */
[----:B------:R-:W-:Y:S04]  /*6e590*/  STS.U16 [R55+UR4+0x35900], R163 ;  /* 0x035900a337007988 */ /* 0x000fe80008000404 */
[----:B------:R-:W-:Y:S04]  /*6e5a0*/  STS.U16 [R55+UR4+0x25d00], R162 ;  /* 0x025d00a237007988 */ /* 0x000fe80008000404 */
[----:B------:R-:W-:Y:S04]  /*6e5b0*/  STS.U16 [R55+UR4+0x35d00], R113 ;  /* 0x035d007137007988 */ /* 0x000fe80008000404 */
[----:B------:R-:W-:Y:S04]  /*6e5c0*/  STS.U16 [R55+UR4+0x26100], R131 ;  /* 0x0261008337007988 */ /* 0x000fe80008000404 */
[----:B0-----:R-:W2:Y:S04]  /*6e5d0*/  LDL.LU R157, [R1+0x1564] ;  /* 0x00156400019d7983 */ /* 0x001ea80000300800 */
[----:B------:R-:W4:Y:S04]  /*6e5e0*/  LDL.LU R159, [R1+0x1560] ;  /* 0x00156000019f7983 */ /* 0x000f280000300800 */
[----:B------:R-:W-:Y:S04]  /*6e5f0*/  STS.U16 [R55+UR4+0x36100], R164 ;  /* 0x036100a437007988 */ /* 0x000fe80008000404 */
        /* <DEDUP_REMOVED lines=11> */
[----:B------:R-:W-:Y:S04]  /*6e6b0*/  STS.U16 [R55+UR4+0x36900], R156 ;  /* 0x0369009c37007988 */ /* 0x000fe80008000404 */
[----:B------:R-:W3:Y:S04]  /*6e6c0*/  LDL.LU R161, [R1+0x1424] ;  /* 0x0014240001a17983 */ /* 0x000ee80000300800 */
[----:B------:R0:W-:Y:S04]  /*6e6d0*/  STS.U16 [R55+UR4+0x26d00], R132 ;  /* 0x026d008437007988 */ /* 0x0001e80008000404 */
[----:B------:R-:W3:Y:S04]  /*6e6e0*/  LDL.LU R160, [R1+0x1420] ;  /* 0x0014200001a07983 */ /* 0x000ee80000300800 */
[----:B------:R-:W-:Y:S04]  /*6e6f0*/  STS.U16 [R55+UR4+0x36d00], R127 ;  /* 0x036d007f37007988 */ /* 0x000fe80008000404 */
[----:B------:R-:W3:Y:S04]  /*6e700*/  LDL.LU R111, [R1+0x13e4] ;  /* 0x0013e400016f7983 */ /* 0x000ee80000300800 */
[----:B------:R-:W-:Y:S04]  /*6e710*/  STS.U16 [R55+UR4+0x27100], R126 ;  /* 0x0271007e37007988 */ /* 0x000fe80008000404 */
        /* <DEDUP_REMOVED lines=11> */
[----:B------:R-:W-:Y:S04]  /*6e7d0*/  STS.U16 [R55+UR4+0x27d00], R56 ;  /* 0x027d003837007988 */ /* 0x000fe80008000404 */
[----:B------:R2:W-:Y:S04]  /*6e7e0*/  STS.U16 [R55+UR4+0x37d00], R54 ;  /* 0x037d003637007988 */ /* 0x0005e80008000404 */
[----:B0-----:R-:W3:Y:S01]  /*6e7f0*/  LDL.LU R132, [R1+0x1320] ;  /* 0x0013200001847983 */ /* 0x001ee20000300800 */
[----:B-1----:R-:W-:-:S03]  /*6e800*/  LOP3.LUT R61, R0, 0x30, RZ, 0x3c, !PT ;  /* 0x00000030003d7812 */ /* 0x002fc600078e3cff */
[----:B--2---:R-:W2:Y:S04]  /*6e810*/  LDL.LU R54, [R1+0x12e4] ;  /* 0x0012e40001367983 */ /* 0x004ea80000300800 */
        /* <DEDUP_REMOVED lines=9> */
[----:B----4-:R-:W-:Y:S04]  /*6e8b0*/  STS.U16 [R61+UR4+0x30180], R159 ;  /* 0x0301809f3d007988 */ /* 0x010fe80008000404 */
[----:B------:R-:W4:Y:S04]  /*6e8c0*/  LDL.LU R59, [R1+0x11e0] ;  /* 0x0011e000013b7983 */ /* 0x000f280000300800 */
[----:B------:R-:W4:Y:S04]  /*6e8d0*/  LDL.LU R156, [R1+0x11a4] ;  /* 0x0011a400019c7983 */ /* 0x000f280000300800 */
[----:B0-----:R-:W4:Y:S04]  /*6e8e0*/  LDL.LU R157, [R1+0x11a0] ;  /* 0x0011a000019d7983 */ /* 0x001f280000300800 */
[----:B---3--:R-:W-:Y:S04]  /*6e8f0*/  STS.U16 [R61+UR4+0x20580], R108 ;  /* 0x0205806c3d007988 */ /* 0x008fe80008000404 */
[----:B------:R0:W-:Y:S04]  /*6e900*/  STS.U16 [R61+UR4+0x30580], R109 ;  /* 0x0305806d3d007988 */ /* 0x0001e80008000404 */
[----:B------:R1:W-:Y:S04]  /*6e910*/  STS.U16 [R61+UR4+0x20980], R110 ;  /* 0x0209806e3d007988 */ /* 0x0003e80008000404 */
[----:B0-----:R-:W3:Y:S04]  /*6e920*/  LDL.LU R109, [R1+0x1164] ;  /* 0x00116400016d7983 */ /* 0x001ee80000300800 */
[----:B-1----:R-:W3:Y:S04]  /*6e930*/  LDL.LU R110, [R1+0x1160] ;  /* 0x00116000016e7983 */ /* 0x002ee80000300800 */
[----:B------:R-:W3:Y:S04]  /*6e940*/  LDL.LU R159, [R1+0x1124] ;  /* 0x00112400019f7983 */ /* 0x000ee80000300800 */
[----:B------:R0:W-:Y:S04]  /*6e950*/  STS.U16 [R61+UR4+0x30980], R129 ;  /* 0x030980813d007988 */ /* 0x0001e80008000404 */
[----:B------:R-:W3:Y:S04]  /*6e960*/  LDL.LU R108, [R1+0x1120] ;  /* 0x00112000016c7983 */ /* 0x000ee80000300800 */
[----:B------:R1:W-:Y:S04]  /*6e970*/  STS.U16 [R61+UR4+0x20d80], R119 ;  /* 0x020d80773d007988 */ /* 0x0003e80008000404 */
[----:B------:R0:W-:Y:S04]  /*6e980*/  STS.U16 [R61+UR4+0x30d80], R124 ;  /* 0x030d807c3d007988 */ /* 0x0001e80008000404 */
[----:B------:R0:W-:Y:S04]  /*6e990*/  STS.U16 [R61+UR4+0x21180], R125 ;  /* 0x0211807d3d007988 */ /* 0x0001e80008000404 */
[----:B------:R1:W-:Y:S04]  /*6e9a0*/  STS.U16 [R61+UR4+0x31180], R130 ;  /* 0x031180823d007988 */ /* 0x0003e80008000404 */
[----:B------:R1:W-:Y:S04]  /*6e9b0*/  STS.U16 [R61+UR4+0x21580], R161 ;  /* 0x021580a13d007988 */ /* 0x0003e80008000404 */
[----:B0-----:R-:W3:Y:S04]  /*6e9c0*/  LDL.LU R129, [R1+0x10e4] ;  /* 0x0010e40001817983 */ /* 0x001ee80000300800 */
[----:B-1----:R-:W3:Y:S04]  /*6e9d0*/  LDL.LU R119, [R1+0x10e0] ;  /* 0x0010e00001777983 */ /* 0x002ee80000300800 */
[----:B------:R-:W3:Y:S04]  /*6e9e0*/  LDL.LU R124, [R1+0x10a4] ;  /* 0x0010a400017c7983 */ /* 0x000ee80000300800 */
[----:B------:R-:W3:Y:S04]  /*6e9f0*/  LDL.LU R125, [R1+0x10a0] ;  /* 0x0010a000017d7983 */ /* 0x000ee80000300800 */
        /* <DEDUP_REMOVED lines=17> */
[----:B--2---:R2:W-:Y:S04]  /*6eb10*/  STS.U16 [R61+UR4+0x22980], R54 ;  /* 0x022980363d007988 */ /* 0x0045e80008000404 */
[----:B------:R1:W-:Y:S04]  /*6eb20*/  STS.U16 [R61+UR4+0x32980], R55 ;  /* 0x032980373d007988 */ /* 0x0003e80008000404 */
[----:B------:R2:W-:Y:S04]  /*6eb30*/  STS.U16 [R61+UR4+0x22d80], R158 ;  /* 0x022d809e3d007988 */ /* 0x0005e80008000404 */
[----:B0-----:R-:W3:Y:S04]  /*6eb40*/  LDL.LU R131, [R1+0xf64] ;  /* 0x000f640001837983 */ /* 0x001ee80000300800 */
[----:B-1----:R-:W3:Y:S04]  /*6eb50*/  LDL.LU R164, [R1+0xf60] ;  /* 0x000f600001a47983 */ /* 0x002ee80000300800 */
[----:B------:R-:W3:Y:S04]  /*6eb60*/  LDL.LU R132, [R1+0x2984] ;  /* 0x0029840001847983 */ /* 0x000ee80000300800 */
[----:B--2---:R0:W5:Y:S04]  /*6eb70*/  LDL.LU R54, [R1+0x2980] ;  /* 0x0029800001367983 */ /* 0x0041680000300800 */
[----:B------:R0:W5:Y:S04]  /*6eb80*/  LDL.LU R55, [R1+0x297c] ;  /* 0x00297c0001377983 */ /* 0x0001680000300800 */
[----:B------:R-:W2:Y:S04]  /*6eb90*/  LDL.LU R158, [R1+0x2978] ;  /* 0x00297800019e7983 */ /* 0x000ea80000300800 */
[----:B------:R1:W-:Y:S04]  /*6eba0*/  STS.U16 [R61+UR4+0x32d80], R123 ;  /* 0x032d807b3d007988 */ /* 0x0003e80008000404 */
[----:B------:R0:W-:Y:S04]  /*6ebb0*/  STS.U16 [R61+UR4+0x23180], R56 ;  /* 0x023180383d007988 */ /* 0x0001e80008000404 */
[----:B------:R0:W-:Y:S04]  /*6ebc0*/  STS.U16 [R61+UR4+0x33180], R57 ;  /* 0x033180393d007988 */ /* 0x0001e80008000404 */
[----:B------:R0:W-:Y:S04]  /*6ebd0*/  STS.U16 [R61+UR4+0x23580], R126 ;  /* 0x0235807e3d007988 */ /* 0x0001e80008000404 */
[----:B------:R0:W-:Y:S04]  /*6ebe0*/  STS.U16 [R61+UR4+0x33580], R127 ;  /* 0x0335807f3d007988 */ /* 0x0001e80008000404 */
[----:B------:R4:W-:Y:S04]  /*6ebf0*/  STS.U16 [R61+UR4+0x23980], R58 ;  /* 0x0239803a3d007988 */ /* 0x0009e80008000404 */
[----:B-1----:R-:W2:Y:S04]  /*6ec00*/  LDL.LU R123, [R1+0x2974] ;  /* 0x00297400017b7983 */ /* 0x002ea80000300800 */
[----:B0-----:R0:W5:Y:S04]  /*6ec10*/  LDL.LU R56, [R1+0x2970] ;  /* 0x0029700001387983 */ /* 0x0011680000300800 */
[----:B------:R0:W5:Y:S04]  /*6ec20*/  LDL.LU R57, [R1+0x296c] ;  /* 0x00296c0001397983 */ /* 0x0001680000300800 */
[----:B------:R-:W2:Y:S04]  /*6ec30*/  LDL.LU R126, [R1+0x2968] ;  /* 0x00296800017e7983 */ /* 0x000ea80000300800 */
[----:B------:R-:W2:Y:S04]  /*6ec40*/  LDL.LU R127, [R1+0x2964] ;  /* 0x00296400017f7983 */ /* 0x000ea80000300800 */
[----:B----4-:R0:W5:Y:S04]  /*6ec50*/  LDL.LU R58, [R1+0x2960] ;  /* 0x00296000013a7983 */ /* 0x0101680000300800 */
[----:B------:R1:W-:Y:S04]  /*6ec60*/  STS.U16 [R61+UR4+0x33980], R59 ;  /* 0x0339803b3d007988 */ /* 0x0003e80008000404 */
[----:B------:R4:W-:Y:S04]  /*6ec70*/  STS.U16 [R61+UR4+0x23d80], R156 ;  /* 0x023d809c3d007988 */ /* 0x0009e80008000404 */
[----:B------:R0:W-:Y:S04]  /*6ec80*/  STS.U16 [R61+UR4+0x33d80], R157 ;  /* 0x033d809d3d007988 */ /* 0x0001e80008000404 */
[----:B-1----:R1:W5:Y:S04]  /*6ec90*/  LDL.LU R59, [R1+0x295c] ;  /* 0x00295c00013b7983 */ /* 0x0023680000300800 */
[----:B----4-:R-:W4:Y:S04]  /*6eca0*/  LDL.LU R156, [R1+0x2958] ;  /* 0x00295800019c7983 */ /* 0x010f280000300800 */
[----:B0-----:R-:W2:Y:S04]  /*6ecb0*/  LDL.LU R157, [R1+0x2954] ;  /* 0x00295400019d7983 */ /* 0x001ea80000300800 */
[----:B---3--:R0:W-:Y:S04]  /*6ecc0*/  STS.U16 [R61+UR4+0x24180], R109 ;  /* 0x0241806d3d007988 */ /* 0x0081e80008000404 */
[----:B------:R3:W-:Y:S04]  /*6ecd0*/  STS.U16 [R61+UR4+0x34180], R110 ;  /* 0x0341806e3d007988 */ /* 0x0007e80008000404 */
[----:B0-----:R-:W2:Y:S04]  /*6ece0*/  LDL.LU R109, [R1+0x2950] ;  /* 0x00295000016d7983 */ /* 0x001ea80000300800 */
[----:B---3--:R-:W3:Y:S04]  /*6ecf0*/  LDL.LU R110, [R1+0x294c] ;  /* 0x00294c00016e7983 */ /* 0x008ee80000300800 */
        /* <DEDUP_REMOVED lines=9> */
[----:B------:R-:W4:Y:S04]  /*6ed90*/  LDL.LU R129, [R1+0x1558] ;  /* 0x0015580001817983 */ /* 0x000f280000300800 */
[----:B------:R-:W4:Y:S04]  /*6eda0*/  LDL.LU R119, [R1+0x151c] ;  /* 0x00151c0001777983 */ /* 0x000f280000300800 */
[----:B------:R-:W4:Y:S04]  /*6edb0*/  LDL.LU R124, [R1+0x1518] ;  /* 0x00151800017c7983 */ /* 0x000f280000300800 */
[----:B------:R-:W4:Y:S04]  /*6edc0*/  LDL.LU R125, [R1+0x14dc] ;  /* 0x0014dc00017d7983 */ /* 0x000f280000300800 */
[----:B------:R-:W-:Y:S04]  /*6edd0*/  STS.U16 [R61+UR4+0x25580], R160 ;  /* 0x025580a03d007988 */ /* 0x000fe80008000404 */
[----:B------:R-:W-:Y:S04]  /*6ede0*/  STS.U16 [R61+UR4+0x35580], R111 ;  /* 0x0355806f3d007988 */ /* 0x000fe80008000404 */
[----:B------:R-:W-:Y:S04]  /*6edf0*/  STS.U16 [R61+UR4+0x25980], R163 ;  /* 0x025980a33d007988 */ /* 0x000fe80008000404 */
[----:B------:R-:W4:Y:S04]  /*6ee00*/  LDL.LU R130, [R1+0x14d8] ;  /* 0x0014d80001827983 */ /* 0x000f280000300800 */
[----:B------:R-:W-:Y:S04]  /*6ee10*/  STS.U16 [R61+UR4+0x35980], R162 ;  /* 0x035980a23d007988 */ /* 0x000fe80008000404 */
[----:B------:R-:W-:Y:S04]  /*6ee20*/  STS.U16 [R61+UR4+0x25d80], R113 ;  /* 0x025d80713d007988 */ /* 0x000fe80008000404 */
[----:B------:R-:W-:Y:S04]  /*6ee30*/  STS.U16 [R61+UR4+0x35d80], R112 ;  /* 0x035d80703d007988 */ /* 0x000fe80008000404 */
[----:B------:R0:W-:Y:S04]  /*6ee40*/  STS.U16 [R61+UR4+0x26180], R131 ;  /* 0x026180833d007988 */ /* 0x0001e80008000404 */
[----:B------:R-:W-:Y:S04]  /*6ee50*/  STS.U16 [R61+UR4+0x36180], R164 ;  /* 0x036180a43d007988 */ /* 0x000fe80008000404 */
[----:B0-----:R-:W4:Y:S04]  /*6ee60*/  LDL.LU R131, [R1+0x149c] ;  /* 0x00149c0001837983 */ /* 0x001f280000300800 */
[----:B---3--:R-:W-:Y:S04]  /*6ee70*/  STS.U16 [R61+UR4+0x26580], R110 ;  /* 0x0265806e3d007988 */ /* 0x008fe80008000404 */
[----:B--2---:R0:W-:Y:S04]  /*6ee80*/  STS.U16 [R61+UR4+0x36580], R109 ;  /* 0x0365806d3d007988 */ /* 0x0041e80008000404 */
[----:B0-----:R-:W2:Y:S04]  /*6ee90*/  LDL.LU R109, [R1+0x1498] ;  /* 0x00149800016d7983 */ /* 0x001ea80000300800 */
        /* <DEDUP_REMOVED lines=10> */
[----:B----4-:R-:W-:Y:S04]  /*6ef40*/  STS.U16 [R61+UR4+0x36980], R156 ;  /* 0x0369809c3d007988 */ /* 0x010fe80008000404 */
[----:B------:R-:W-:Y:S04]  /*6ef50*/  STS.U16 [R61+UR4+0x26d80], R134 ;  /* 0x026d80863d007988 */ /* 0x000fe80008000404 */
[----:B------:R-:W-:Y:S04]  /*6ef60*/  STS.U16 [R61+UR4+0x36d80], R133 ;  /* 0x036d80853d007988 */ /* 0x000fe80008000404 */
[----:B------:R-:W-:Y:S04]  /*6ef70*/  STS.U16 [R61+UR4+0x27180], R128 ;  /* 0x027180803d007988 */ /* 0x000fe80008000404 */
[----:B------:R-:W-:Y:S04]  /*6ef80*/  STS.U16 [R61+UR4+0x37180], R121 ;  /* 0x037180793d007988 */ /* 0x000fe80008000404 */
[----:B------:R-:W-:Y:S04]  /*6ef90*/  STS.U16 [R61+UR4+0x27580], R120 ;  /* 0x027580783d007988 */ /* 0x000fe80008000404 */
[----:B------:R0:W-:Y:S04]  /*6efa0*/  STS.U16 [R61+UR4+0x37580], R80 ;  /* 0x037580503d007988 */ /* 0x0001e80008000404 */
[----:B------:R-:W-:Y:S04]  /*6efb0*/  STS.U16 [R61+UR4+0x27980], R64 ;  /* 0x027980403d007988 */ /* 0x000fe80008000404 */
[----:B------:R-:W-:Y:S04]  /*6efc0*/  STS.U16 [R61+UR4+0x37980], R63 ;  /* 0x0379803f3d007988 */ /* 0x000fe80008000404 */
[----:B------:R-:W-:Y:S04]  /*6efd0*/  STS.U16 [R61+UR4+0x27d80], R62 ;  /* 0x027d803e3d007988 */ /* 0x000fe80008000404 */
[----:B------:R-:W-:Y:S01]  /*6efe0*/  STS.U16 [R61+UR4+0x37d80], R60 ;  /* 0x037d803c3d007988 */ /* 0x000fe20008000404 */
[----:B0-----:R-:W-:-:S05]  /*6eff0*/  LOP3.LUT R80, R0, 0x40, RZ, 0x3c, !PT ;  /* 0x0000004000507812 */ /* 0x001fca00078e3cff */
[----:B------:R-:W-:Y:S04]  /*6f000*/  STS.U16 [R80+UR4+0x20200], R108 ;  /* 0x0202006c50007988 */ /* 0x000fe80008000404 */
[----:B------:R-:W-:Y:S04]  /*6f010*/  STS.U16 [R80+UR4+0x30200], R129 ;  /* 0x0302008150007988 */ /* 0x000fe80008000404 */
[----:B------:R-:W-:Y:S04]  /*6f020*/  STS.U16 [R80+UR4+0x20600], R119 ;  /* 0x0206007750007988 */ /* 0x000fe80008000404 */
[----:B------:R-:W-:Y:S04]  /*6f030*/  STS.U16 [R80+UR4+0x30600], R124 ;  /* 0x0306007c50007988 */ /* 0x000fe80008000404 */
[----:B------:R-:W-:Y:S04]  /*6f040*/  STS.U16 [R80+UR4+0x20a00], R125 ;  /* 0x020a007d50007988 */ /* 0x000fe80008000404 */
[----:B------:R-:W-:Y:S04]  /*6f050*/  STS.U16 [R80+UR4+0x30a00], R130 ;  /* 0x030a008250007988 */ /* 0x000fe80008000404 */
[----:B------:R0:W-:Y:S04]  /*6f060*/  STS.U16 [R80+UR4+0x20e00], R131 ;  /* 0x020e008350007988 */ /* 0x0001e80008000404 */
        /* <DEDUP_REMOVED lines=14> */
[----:B--2---:R-:W-:Y:S04]  /*6f150*/  STS.U16 [R80+UR4+0x30e00], R109 ;  /* 0x030e006d50007988 */ /* 0x004fe80008000404 */
[----:B---3--:R-:W-:Y:S04]  /*6f160*/  STS.U16 [R80+UR4+0x21200], R161 ;  /* 0x021200a150007988 */ /* 0x008fe80008000404 */
        /* <DEDUP_REMOVED lines=25> */
[----:B------:R4:W-:Y:S04]  /*6f300*/  STS.U16 [R80+UR4+0x22600], R128 ;  /* 0x0226008050007988 */ /* 0x0009e80008000404 */
[----:B------:R0:W-:Y:S04]  /*6f310*/  STS.U16 [R80+UR4+0x32600], R60 ;  /* 0x0326003c50007988 */ /* 0x0001e80008000404 */
[----:B------:R0:W-:Y:S04]  /*6f320*/  STS.U16 [R80+UR4+0x22a00], R61 ;  /* 0x022a003d50007988 */ /* 0x0001e80008000404 */
[----:B------:R1:W-:Y:S04]  /*6f330*/  STS.U16 [R80+UR4+0x32a00], R120 ;  /* 0x032a007850007988 */ /* 0x0003e80008000404 */
[----:B------:R1:W-:Y:S04]  /*6f340*/  STS.U16 [R80+UR4+0x22e00], R121 ;  /* 0x022e007950007988 */ /* 0x0003e80008000404 */
[----:B0-----:R-:W3:Y:S04]  /*6f350*/  LDL.LU R131, [R1+0xf98] ;  /* 0x000f980001837983 */ /* 0x001ee80000300800 */
[----:B----4-:R-:W4:Y:S04]  /*6f360*/  LDL.LU R128, [R1+0x2948] ;  /* 0x0029480001807983 */ /* 0x010f280000300800 */
[----:B------:R0:W5:Y:S04]  /*6f370*/  LDL.LU R60, [R1+0x2944] ;  /* 0x00294400013c7983 */ /* 0x0001680000300800 */
[----:B------:R0:W5:Y:S04]  /*6f380*/  LDL.LU R61, [R1+0x2940] ;  /* 0x00294000013d7983 */ /* 0x0001680000300800 */
[----:B-1----:R0:W5:Y:S04]  /*6f390*/  LDL.LU R120, [R1+0x293c] ;  /* 0x00293c0001787983 */ /* 0x0021680000300800 */
[----:B------:R0:W5:Y:S04]  /*6f3a0*/  LDL.LU R121, [R1+0x2938] ;  /* 0x0029380001797983 */ /* 0x0001680000300800 */
[----:B------:R1:W-:Y:S04]  /*6f3b0*/  STS.U16 [R80+UR4+0x32e00], R134 ;  /* 0x032e008650007988 */ /* 0x0003e80008000404 */
[----:B------:R0:W-:Y:S04]  /*6f3c0*/  STS.U16 [R80+UR4+0x23200], R62 ;  /* 0x0232003e50007988 */ /* 0x0001e80008000404 */
[----:B------:R0:W-:Y:S04]  /*6f3d0*/  STS.U16 [R80+UR4+0x33200], R63 ;  /* 0x0332003f50007988 */ /* 0x0001e80008000404 */
[----:B------:R0:W-:Y:S04]  /*6f3e0*/  STS.U16 [R80+UR4+0x23600], R133 ;  /* 0x0236008550007988 */ /* 0x0001e80008000404 */
[----:B------:R0:W-:Y:S04]  /*6f3f0*/  STS.U16 [R80+UR4+0x33600], R159 ;  /* 0x0336009f50007988 */ /* 0x0001e80008000404 */
[----:B------:R0:W-:Y:S04]  /*6f400*/  STS.U16 [R80+UR4+0x23a00], R64 ;  /* 0x023a004050007988 */ /* 0x0001e80008000404 */
[----:B-1----:R-:W4:Y:S04]  /*6f410*/  LDL.LU R134, [R1+0x2934] ;  /* 0x0029340001867983 */ /* 0x002f280000300800 */
[----:B0-----:R0:W5:Y:S04]  /*6f420*/  LDL.LU R62, [R1+0x2930] ;  /* 0x00293000013e7983 */ /* 0x0011680000300800 */
[----:B------:R0:W5:Y:S04]  /*6f430*/  LDL.LU R63, [R1+0x292c] ;  /* 0x00292c00013f7983 */ /* 0x0001680000300800 */
[----:B------:R-:W4:Y:S04]  /*6f440*/  LDL.LU R133, [R1+0x2928] ;  /* 0x0029280001857983 */ /* 0x000f280000300800 */
[----:B------:R-:W4:Y:S04]  /*6f450*/  LDL.LU R159, [R1+0x2924] ;  /* 0x00292400019f7983 */ /* 0x000f280000300800 */
[----:B------:R0:W5:Y:S04]  /*6f460*/  LDL.LU R64, [R1+0x2920] ;  /* 0x0029200001407983 */ /* 0x0001680000300800 */
[----:B------:R1:W-:Y:S04]  /*6f470*/  STS.U16 [R80+UR4+0x33a00], R108 ;  /* 0x033a006c50007988 */ /* 0x0003e80008000404 */
[----:B------:R0:W-:Y:S04]  /*6f480*/  STS.U16 [R80+UR4+0x23e00], R130 ;  /* 0x023e008250007988 */ /* 0x0001e80008000404 */
[----:B-1----:R-:W4:Y:S04]  /*6f490*/  LDL.LU R108, [R1+0x291c] ;  /* 0x00291c00016c7983 */ /* 0x002f280000300800 */
[----:B0-----:R-:W4:Y:S04]  /*6f4a0*/  LDL.LU R130, [R1+0x2918] ;  /* 0x0029180001827983 */ /* 0x001f280000300800 */
[----:B--2---:R0:W-:Y:S04]  /*6f4b0*/  STS.U16 [R80+UR4+0x33e00], R164 ;  /* 0x033e00a450007988 */ /* 0x0041e80008000404 */
[----:B---3--:R-:W-:Y:S04]  /*6f4c0*/  STS.U16 [R80+UR4+0x24200], R157 ;  /* 0x0242009d50007988 */ /* 0x008fe80008000404 */
[----:B------:R1:W-:Y:S04]  /*6f4d0*/  STS.U16 [R80+UR4+0x34200], R156 ;  /* 0x0342009c50007988 */ /* 0x0003e80008000404 */
[----:B0-----:R-:W2:Y:S04]  /*6f4e0*/  LDL.LU R164, [R1+0x2914] ;  /* 0x0029140001a47983 */ /* 0x001ea80000300800 */
[----:B-1----:R-:W3:Y:S04]  /*6f4f0*/  LDL.LU R156, [R1+0xf18] ;  /* 0x000f1800019c7983 */ /* 0x002ee80000300800 */
        /* <DEDUP_REMOVED lines=17> */
[----:B0-----:R-:W3:Y:S04]  /*6f610*/  LDL.LU R109, [R1+0x14d4] ;  /* 0x0014d400016d7983 */ /* 0x001ee80000300800 */
[----:B------:R-:W-:Y:S04]  /*6f620*/  STS.U16 [R80+UR4+0x35e00], R131 ;  /* 0x035e008350007988 */ /* 0x000fe80008000404 */
[----:B--2---:R-:W-:Y:S04]  /*6f630*/  STS.U16 [R80+UR4+0x26200], R164 ;  /* 0x026200a450007988 */ /* 0x004fe80008000404 */
[----:B----4-:R-:W-:Y:S04]  /*6f640*/  STS.U16 [R80+UR4+0x36200], R130 ;  /* 0x0362008250007988 */ /* 0x010fe80008000404 */
[----:B------:R0:W-:Y:S04]  /*6f650*/  STS.U16 [R80+UR4+0x26600], R108 ;  /* 0x0266006c50007988 */ /* 0x0001e80008000404 */
[----:B---3--:R-:W-:Y:S04]  /*6f660*/  STS.U16 [R80+UR4+0x36600], R156 ;  /* 0x0366009c50007988 */ /* 0x008fe80008000404 */
[----:B------:R-:W-:Y:S04]  /*6f670*/  STS.U16 [R80+UR4+0x26a00], R128 ;  /* 0x026a008050007988 */ /* 0x000fe80008000404 */
[----:B------:R-:W-:Y:S04]  /*6f680*/  STS.U16 [R80+UR4+0x36a00], R127 ;  /* 0x036a007f50007988 */ /* 0x000fe80008000404 */
[----:B------:R-:W-:Y:S04]  /*6f690*/  STS.U16 [R80+UR4+0x26e00], R105 ;  /* 0x026e006950007988 */ /* 0x000fe80008000404 */
[----:B------:R-:W-:Y:S04]  /*6f6a0*/  STS.U16 [R80+UR4+0x36e00], R104 ;  /* 0x036e006850007988 */ /* 0x000fe80008000404 */
[----:B------:R-:W-:Y:S04]  /*6f6b0*/  STS.U16 [R80+UR4+0x27200], R103 ;  /* 0x0272006750007988 */ /* 0x000fe80008000404 */
[----:B0-----:R-:W2:Y:S04]  /*6f6c0*/  LDL.LU R108, [R1+0x14d0] ;  /* 0x0014d000016c7983 */ /* 0x001ea80000300800 */
[----:B------:R-:W3:Y:S04]  /*6f6d0*/  LDL.LU R161, [R1+0x1494] ;  /* 0x0014940001a17983 */ /* 0x000ee80000300800 */
[----:B------:R-:W4:Y:S04]  /*6f6e0*/  LDL.LU R160, [R1+0x1490] ;  /* 0x0014900001a07983 */ /* 0x000f280000300800 */
[----:B------:R-:W4:Y:S04]  /*6f6f0*/  LDL.LU R111, [R1+0x1454] ;  /* 0x00145400016f7983 */ /* 0x000f280000300800 */
[----:B------:R-:W4:Y:S04]  /*6f700*/  LDL.LU R110, [R1+0x1450] ;  /* 0x00145000016e7983 */ /* 0x000f280000300800 */
        /* <DEDUP_REMOVED lines=9> */
[----:B------:R-:W-:Y:S04]  /*6f7a0*/  STS.U16 [R80+UR4+0x37a00], R99 ;  /* 0x037a006350007988 */ /* 0x000fe80008000404 */
[----:B------:R-:W4:Y:S04]  /*6f7b0*/  LDL.LU R130, [R1+0x1390] ;  /* 0x0013900001827983 */ /* 0x000f280000300800 */
[----:B------:R-:W-:Y:S04]  /*6f7c0*/  STS.U16 [R80+UR4+0x27e00], R98 ;  /* 0x027e006250007988 */ /* 0x000fe80008000404 */
[----:B------:R-:W4:Y:S04]  /*6f7d0*/  LDL.LU R164, [R1+0x1354] ;  /* 0x0013540001a47983 */ /* 0x000f280000300800 */
[----:B------:R1:W-:Y:S01]  /*6f7e0*/  STS.U16 [R80+UR4+0x37e00], R65 ;  /* 0x037e004150007988 */ /* 0x0003e20008000404 */
[----:B0-----:R-:W-:-:S03]  /*6f7f0*/  LOP3.LUT R67, R0, 0x50, RZ, 0x3c, !PT ;  /* 0x0000005000437812 */ /* 0x001fc600078e3cff */
        /* <DEDUP_REMOVED lines=20> */
[----:B------:R-:W4:Y:S04]  /*6f940*/  LDL.LU R129, [R1+0x1150] ;  /* 0x0011500001817983 */ /* 0x000f280000300800 */
[----:B------:R0:W-:Y:S04]  /*6f950*/  STS.U16 [R67+UR4+0x20a80], R109 ;  /* 0x020a806d43007988 */ /* 0x0001e80008000404 */
[----:B------:R-:W4:Y:S04]  /*6f960*/  LDL.LU R119, [R1+0x1114] ;  /* 0x0011140001777983 */ /* 0x000f280000300800 */
[----:B0-----:R-:W4:Y:S04]  /*6f970*/  LDL.LU R109, [R1+0x1110] ;  /* 0x00111000016d7983 */ /* 0x001f280000300800 */
[----:B--2---:R0:W-:Y:S04]  /*6f980*/  STS.U16 [R67+UR4+0x30a80], R108 ;  /* 0x030a806c43007988 */ /* 0x0041e80008000404 */
[----:B---3--:R1:W-:Y:S04]  /*6f990*/  STS.U16 [R67+UR4+0x20e80], R161 ;  /* 0x020e80a143007988 */ /* 0x0083e80008000404 */
[----:B----4-:R2:W-:Y:S04]  /*6f9a0*/  STS.U16 [R67+UR4+0x30e80], R160 ;  /* 0x030e80a043007988 */ /* 0x0105e80008000404 */
[----:B------:R3:W-:Y:S04]  /*6f9b0*/  STS.U16 [R67+UR4+0x21280], R111 ;  /* 0x0212806f43007988 */ /* 0x0007e80008000404 */
[----:B------:R4:W-:Y:S04]  /*6f9c0*/  STS.U16 [R67+UR4+0x31280], R110 ;  /* 0x0312806e43007988 */ /* 0x0009e80008000404 */
[----:B------:R2:W-:Y:S04]  /*6f9d0*/  STS.U16 [R67+UR4+0x21680], R163 ;  /* 0x021680a343007988 */ /* 0x0005e80008000404 */
[----:B0-----:R-:W4:Y:S04]  /*6f9e0*/  LDL.LU R108, [R1+0x10d4] ;  /* 0x0010d400016c7983 */ /* 0x001f280000300800 */
[----:B-1----:R-:W4:Y:S04]  /*6f9f0*/  LDL.LU R161, [R1+0x10d0] ;  /* 0x0010d00001a17983 */ /* 0x002f280000300800 */
[----:B--2---:R-:W2:Y:S04]  /*6fa00*/  LDL.LU R160, [R1+0x1094] ;  /* 0x0010940001a07983 */ /* 0x004ea80000300800 */
[----:B---3--:R-:W3:Y:S04]  /*6fa10*/  LDL.LU R111, [R1+0x1090] ;  /* 0x00109000016f7983 */ /* 0x008ee80000300800 */
        /* <DEDUP_REMOVED lines=14> */
[----:B------:R0:W-:Y:S04]  /*6fb00*/  STS.U16 [R67+UR4+0x32280], R65 ;  /* 0x0322804143007988 */ /* 0x0001e80008000404 */
[----:B------:R1:W-:Y:S04]  /*6fb10*/  STS.U16 [R67+UR4+0x22680], R80 ;  /* 0x0226805043007988 */ /* 0x0003e80008000404 */
[----:B------:R0:W-:Y:S04]  /*6fb20*/  STS.U16 [R67+UR4+0x32680], R98 ;  /* 0x0326806243007988 */ /* 0x0001e80008000404 */
[----:B------:R0:W-:Y:S04]  /*6fb30*/  STS.U16 [R67+UR4+0x22a80], R99 ;  /* 0x022a806343007988 */ /* 0x0001e80008000404 */
[----:B------:R1:W-:Y:S04]  /*6fb40*/  STS.U16 [R67+UR4+0x32a80], R100 ;  /* 0x032a806443007988 */ /* 0x0003e80008000404 */
[----:B------:R1:W-:Y:S04]  /*6fb50*/  STS.U16 [R67+UR4+0x22e80], R101 ;  /* 0x022e806543007988 */ /* 0x0003e80008000404 */
[----:B0-----:R0:W5:Y:S04]  /*6fb60*/  LDL.LU R65, [R1+0x2910] ;  /* 0x0029100001417983 */ /* 0x0011680000300800 */
[----:B-1----:R-:W4:Y:S04]  /*6fb70*/  LDL.LU R80, [R1+0x290c] ;  /* 0x00290c0001507983 */ /* 0x002f280000300800 */
[----:B------:R0:W5:Y:S04]  /*6fb80*/  LDL.LU R98, [R1+0x2908] ;  /* 0x0029080001627983 */ /* 0x0001680000300800 */
[----:B------:R0:W5:Y:S04]  /*6fb90*/  LDL.LU R99, [R1+0x2904] ;  /* 0x0029040001637983 */ /* 0x0001680000300800 */
[----:B------:R0:W5:Y:S04]  /*6fba0*/  LDL.LU R100, [R1+0x2900] ;  /* 0x0029000001647983 */ /* 0x0001680000300800 */
[----:B------:R0:W5:Y:S04]  /*6fbb0*/  LDL.LU R101, [R1+0x28fc] ;  /* 0x0028fc0001657983 */ /* 0x0001680000300800 */
[----:B------:R1:W-:Y:S04]  /*6fbc0*/  STS.U16 [R67+UR4+0x32e80], R102 ;  /* 0x032e806643007988 */ /* 0x0003e80008000404 */
[----:B------:R0:W-:Y:S04]  /*6fbd0*/  STS.U16 [R67+UR4+0x23280], R103 ;  /* 0x0232806743007988 */ /* 0x0001e80008000404 */
[----:B------:R0:W-:Y:S04]  /*6fbe0*/  STS.U16 [R67+UR4+0x33280], R156 ;  /* 0x0332809c43007988 */ /* 0x0001e80008000404 */
[----:B------:R0:W-:Y:S04]  /*6fbf0*/  STS.U16 [R67+UR4+0x23680], R157 ;  /* 0x0236809d43007988 */ /* 0x0001e80008000404 */
[----:B------:R0:W-:Y:S04]  /*6fc00*/  STS.U16 [R67+UR4+0x33680], R104 ;  /* 0x0336806843007988 */ /* 0x0001e80008000404 */
[----:B------:R0:W-:Y:S04]  /*6fc10*/  STS.U16 [R67+UR4+0x23a80], R105 ;  /* 0x023a806943007988 */ /* 0x0001e80008000404 */
[----:B-1----:R1:W5:Y:S04]  /*6fc20*/  LDL.LU R102, [R1+0x28f8] ;  /* 0x0028f80001667983 */ /* 0x0023680000300800 */
[----:B0-----:R1:W5:Y:S04]  /*6fc30*/  LDL.LU R103, [R1+0x28f4] ;  /* 0x0028f40001677983 */ /* 0x0013680000300800 */
        /* <DEDUP_REMOVED lines=8> */
[----:B0-----:R-:W4:Y:S04]  /*6fcc0*/  LDL.LU R127, [R1+0x28e0] ;  /* 0x0028e000017f7983 */ /* 0x001f280000300800 */
[----:B------:R-:W4:Y:S04]  /*6fcd0*/  LDL.LU R128, [R1+0x28dc] ;  /* 0x0028dc0001807983 */ /* 0x000f280000300800 */
[----:B-1----:R-:W4:Y:S04]  /*6fce0*/  LDL.LU R124, [R1+0x28d8] ;  /* 0x0028d800017c7983 */ /* 0x002f280000300800 */
[----:B------:R-:W4:Y:S04]  /*6fcf0*/  LDL.LU R125, [R1+0x28d4] ;  /* 0x0028d400017d7983 */ /* 0x000f280000300800 */
[----:B------:R-:W-:Y:S04]  /*6fd00*/  STS.U16 [R67+UR4+0x34280], R129 ;  /* 0x0342808143007988 */ /* 0x000fe80008000404 */
[----:B------:R0:W-:Y:S04]  /*6fd10*/  STS.U16 [R67+UR4+0x24680], R119 ;  /* 0x0246807743007988 */ /* 0x0001e80008000404 */
[----:B------:R1:W-:Y:S04]  /*6fd20*/  STS.U16 [R67+UR4+0x34680], R109 ;  /* 0x0346806d43007988 */ /* 0x0003e80008000404 */
[----:B0-----:R-:W4:Y:S04]  /*6fd30*/  LDL.LU R119, [R1+0x154c] ;  /* 0x00154c0001777983 */ /* 0x001f280000300800 */
[----:B-1----:R-:W4:Y:S04]  /*6fd40*/  LDL.LU R109, [R1+0x1548] ;  /* 0x00154800016d7983 */ /* 0x002f280000300800 */
[----:B------:R0:W-:Y:S04]  /*6fd50*/  STS.U16 [R67+UR4+0x24a80], R108 ;  /* 0x024a806c43007988 */ /* 0x0001e80008000404 */
[----:B------:R1:W-:Y:S04]  /*6fd60*/  STS.U16 [R67+UR4+0x34a80], R161 ;  /* 0x034a80a143007988 */ /* 0x0003e80008000404 */
[----:B--2---:R2:W-:Y:S04]  /*6fd70*/  STS.U16 [R67+UR4+0x24e80], R160 ;  /* 0x024e80a043007988 */ /* 0x0045e80008000404 */
[----:B---3--:R3:W-:Y:S04]  /*6fd80*/  STS.U16 [R67+UR4+0x34e80], R111 ;  /* 0x034e806f43007988 */ /* 0x0087e80008000404 */
[----:B----4-:R4:W-:Y:S04]  /*6fd90*/  STS.U16 [R67+UR4+0x25280], R110 ;  /* 0x0252806e43007988 */ /* 0x0109e80008000404 */
[----:B------:R2:W-:Y:S04]  /*6fda0*/  STS.U16 [R67+UR4+0x35280], R163 ;  /* 0x035280a343007988 */ /* 0x0005e80008000404 */
[----:B0-----:R-:W4:Y:S04]  /*6fdb0*/  LDL.LU R108, [R1+0x150c] ;  /* 0x00150c00016c7983 */ /* 0x001f280000300800 */
[----:B-1----:R-:W4:Y:S04]  /*6fdc0*/  LDL.LU R161, [R1+0x1508] ;  /* 0x0015080001a17983 */ /* 0x002f280000300800 */
[----:B--2---:R-:W2:Y:S04]  /*6fdd0*/  LDL.LU R160, [R1+0x14cc] ;  /* 0x0014cc0001a07983 */ /* 0x004ea80000300800 */
[----:B---3--:R-:W3:Y:S04]  /*6fde0*/  LDL.LU R111, [R1+0x14c8] ;  /* 0x0014c800016f7983 */ /* 0x008ee80000300800 */
[----:B----4-:R-:W4:Y:S04]  /*6fdf0*/  LDL.LU R110, [R1+0x148c] ;  /* 0x00148c00016e7983 */ /* 0x010f280000300800 */
[----:B------:R0:W-:Y:S04]  /*6fe00*/  STS.U16 [R67+UR4+0x25680], R162 ;  /* 0x025680a243007988 */ /* 0x0001e80008000404 */
[----:B------:R1:W-:Y:S04]  /*6fe10*/  STS.U16 [R67+UR4+0x35680], R113 ;  /* 0x0356807143007988 */ /* 0x0003e80008000404 */
[----:B------:R0:W-:Y:S04]  /*6fe20*/  STS.U16 [R67+UR4+0x25a80], R112 ;  /* 0x025a807043007988 */ /* 0x0001e80008000404 */
[----:B------:R-:W2:Y:S04]  /*6fe30*/  LDL.LU R163, [R1+0x1488] ;  /* 0x0014880001a37983 */ /* 0x000ea80000300800 */
[----:B------:R-:W-:Y:S04]  /*6fe40*/  STS.U16 [R67+UR4+0x35a80], R131 ;  /* 0x035a808343007988 */ /* 0x000fe80008000404 */
[----:B------:R-:W-:Y:S04]  /*6fe50*/  STS.U16 [R67+UR4+0x25e80], R130 ;  /* 0x025e808243007988 */ /* 0x000fe80008000404 */
[----:B------:R-:W-:Y:S04]  /*6fe60*/  STS.U16 [R67+UR4+0x35e80], R164 ;  /* 0x035e80a443007988 */ /* 0x000fe80008000404 */
[----:B0-----:R-:W4:Y:S04]  /*6fe70*/  LDL.LU R162, [R1+0x144c] ;  /* 0x00144c0001a27983 */ /* 0x001f280000300800 */
[----:B-1----:R-:W4:Y:S04]  /*6fe80*/  LDL.LU R113, [R1+0x1448] ;  /* 0x0014480001717983 */ /* 0x002f280000300800 */
[----:B------:R-:W4:Y:S04]  /*6fe90*/  LDL.LU R112, [R1+0x140c] ;  /* 0x00140c0001707983 */ /* 0x000f280000300800 */
[----:B------:R0:W-:Y:S04]  /*6fea0*/  STS.U16 [R67+UR4+0x26280], R125 ;  /* 0x0262807d43007988 */ /* 0x0001e80008000404 */
[----:B------:R1:W-:Y:S04]  /*6feb0*/  STS.U16 [R67+UR4+0x36280], R124 ;  /* 0x0362807c43007988 */ /* 0x0003e80008000404 */
[----:B0-----:R-:W4:Y:S04]  /*6fec0*/  LDL.LU R125, [R1+0x1408] ;  /* 0x00140800017d7983 */ /* 0x001f280000300800 */
[----:B-1----:R-:W4:Y:S04]  /*6fed0*/  LDL.LU R124, [R1+0x13cc] ;  /* 0x0013cc00017c7983 */ /* 0x002f280000300800 */
[----:B------:R-:W4:Y:S04]  /*6fee0*/  LDL.LU R131, [R1+0x13c8] ;  /* 0x0013c80001837983 */ /* 0x000f280000300800 */
[----:B------:R-:W4:Y:S04]  /*6fef0*/  LDL.LU R130, [R1+0x138c] ;  /* 0x00138c0001827983 */ /* 0x000f280000300800 */
[----:B------:R-:W4:Y:S04]  /*6ff00*/  LDL.LU R164, [R1+0x1388] ;  /* 0x0013880001a47983 */ /* 0x000f280000300800 */
        /* <DEDUP_REMOVED lines=9> */
[----:B------:R-:W-:Y:S04]  /*6ffa0*/  STS.U16 [R67+UR4+0x37680], R71 ;  /* 0x0376804743007988 */ /* 0x000fe80008000404 */
[----:B------:R-:W-:Y:S04]  /*6ffb0*/  STS.U16 [R67+UR4+0x27a80], R70 ;  /* 0x027a804643007988 */ /* 0x000fe80008000404 */
[----:B------:R-:W-:Y:S04]  /*6ffc0*/  STS.U16 [R67+UR4+0x37a80], R69 ;  /* 0x037a804543007988 */ /* 0x000fe80008000404 */
[----:B------:R-:W-:Y:S04]  /*6ffd0*/  STS.U16 [R67+UR4+0x27e80], R68 ;  /* 0x027e804443007988 */ /* 0x000fe80008000404 */
[----:B------:R1:W-:Y:S04]  /*6ffe0*/  STS.U16 [R67+UR4+0x37e80], R66 ;  /* 0x037e804243007988 */ /* 0x0003e80008000404 */
[----:B0-----:R-:W4:Y:S01]  /*6fff0*/  LDL.LU R116, [R1+0x134c] ;  /* 0x00134c0001747983 */ /* 0x001f220000300800 */
[----:B-1----:R-:W-:-:S03]  /*70000*/  LOP3.LUT R73, R0, 0x60, RZ, 0x3c, !PT ;  /* 0x0000006000497812 */ /* 0x002fc600078e3cff */
[----:B------:R-:W4:Y:S04]  /*70010*/  LDL.LU R117, [R1+0x1348] ;  /* 0x0013480001757983 */ /* 0x000f280000300800 */
[----:B------:R-:W4:Y:S04]  /*70020*/  LDL.LU R122, [R1+0x130c] ;  /* 0x00130c00017a7983 */ /* 0x000f280000300800 */
[----:B------:R-:W4:Y:S04]  /*70030*/  LDL.LU R123, [R1+0x1308] ;  /* 0x00130800017b7983 */ /* 0x000f280000300800 */
[----:B------:R0:W-:Y:S04]  /*70040*/  STS.U16 [R73+UR4+0x20300], R119 ;  /* 0x0203007749007988 */ /* 0x0001e80008000404 */
[----:B------:R-:W-:Y:S04]  /*70050*/  STS.U16 [R73+UR4+0x30300], R109 ;  /* 0x0303006d49007988 */ /* 0x000fe80008000404 */
        /* <DEDUP_REMOVED lines=11> */
[----:B0-----:R-:W4:Y:S04]  /*70110*/  LDL.LU R119, [R1+0x1188] ;  /* 0x0011880001777983 */ /* 0x001f280000300800 */
[----:B------:R-:W-:Y:S04]  /*70120*/  STS.U16 [R73+UR4+0x20700], R108 ;  /* 0x0207006c49007988 */ /* 0x000fe80008000404 */
[----:B------:R-:W-:Y:S04]  /*70130*/  STS.U16 [R73+UR4+0x30700], R161 ;  /* 0x030700a149007988 */ /* 0x000fe80008000404 */
[----:B--2---:R-:W-:Y:S04]  /*70140*/  STS.U16 [R73+UR4+0x20b00], R160 ;  /* 0x020b00a049007988 */ /* 0x004fe80008000404 */
[----:B---3--:R-:W-:Y:S04]  /*70150*/  STS.U16 [R73+UR4+0x30b00], R111 ;  /* 0x030b006f49007988 */ /* 0x008fe80008000404 */
[----:B----4-:R-:W-:Y:S04]  /*70160*/  STS.U16 [R73+UR4+0x20f00], R110 ;  /* 0x020f006e49007988 */ /* 0x010fe80008000404 */
        /* <DEDUP_REMOVED lines=11> */
[----:B------:R-:W4:Y:S04]  /*70220*/  LDL.LU R108, [R1+0x110c] ;  /* 0x00110c00016c7983 */ /* 0x000f280000300800 */
        /* <DEDUP_REMOVED lines=19> */
[----:B-1----:R0:W5:Y:S04]  /*70360*/  LDL.LU R117, [R1+0x28cc] ;  /* 0x0028cc0001757983 */ /* 0x0021680000300800 */
        /* <DEDUP_REMOVED lines=20> */
[----:B0-----:R0:W5:Y:S04]  /*704b0*/  LDL.LU R128, [R1+0x28a0] ;  /* 0x0028a00001807983 */ /* 0x0011680000300800 */
[----:B------:R0:W5:Y:S04]  /*704c0*/  LDL.LU R129, [R1+0x289c] ;  /* 0x00289c0001817983 */ /* 0x0001680000300800 */
[----:B-1----:R-:W4:Y:S04]  /*704d0*/  LDL.LU R118, [R1+0x2898] ;  /* 0x0028980001767983 */ /* 0x002f280000300800 */
[----:B------:R-:W4:Y:S04]  /*704e0*/  LDL.LU R119, [R1+0x2894] ;  /* 0x0028940001777983 */ /* 0x000f280000300800 */
[----:B--2---:R1:W-:Y:S04]  /*704f0*/  STS.U16 [R73+UR4+0x24300], R164 ;  /* 0x024300a449007988 */ /* 0x0043e80008000404 */
[----:B-1----:R-:W2:Y:S04]  /*70500*/  LDL.LU R164, [R1+0x2890] ;  /* 0x0028900001a47983 */ /* 0x002ea80000300800 */
[----:B---3--:R1:W-:Y:S04]  /*70510*/  STS.U16 [R73+UR4+0x34300], R109 ;  /* 0x0343006d49007988 */ /* 0x0083e80008000404 */
[----:B----4-:R3:W-:Y:S04]  /*70520*/  STS.U16 [R73+UR4+0x24700], R108 ;  /* 0x0247006c49007988 */ /* 0x0107e80008000404 */
[----:B------:R4:W-:Y:S04]  /*70530*/  STS.U16 [R73+UR4+0x34700], R161 ;  /* 0x034700a149007988 */ /* 0x0009e80008000404 */
[----:B------:R0:W-:Y:S04]  /*70540*/  STS.U16 [R73+UR4+0x24b00], R160 ;  /* 0x024b00a049007988 */ /* 0x0001e80008000404 */
[----:B------:R0:W-:Y:S04]  /*70550*/  STS.U16 [R73+UR4+0x34b00], R111 ;  /* 0x034b006f49007988 */ /* 0x0001e80008000404 */
[----:B------:R0:W-:Y:S04]  /*70560*/  STS.U16 [R73+UR4+0x24f00], R110 ;  /* 0x024f006e49007988 */ /* 0x0001e80008000404 */
[----:B------:R0:W-:Y:S04]  /*70570*/  STS.U16 [R73+UR4+0x34f00], R163 ;  /* 0x034f00a349007988 */ /* 0x0001e80008000404 */
[----:B------:R0:W-:Y:S04]  /*70580*/  STS.U16 [R73+UR4+0x25300], R162 ;  /* 0x025300a249007988 */ /* 0x0001e80008000404 */
[----:B------:R0:W-:Y:S04]  /*70590*/  STS.U16 [R73+UR4+0x35300], R113 ;  /* 0x0353007149007988 */ /* 0x0001e80008000404 */
[----:B------:R0:W-:Y:S04]  /*705a0*/  STS.U16 [R73+UR4+0x25700], R112 ;  /* 0x0257007049007988 */ /* 0x0001e80008000404 */
[----:B------:R-:W-:Y:S04]  /*705b0*/  STS.U16 [R73+UR4+0x35700], R125 ;  /* 0x0357007d49007988 */ /* 0x000fe80008000404 */
[----:B------:R-:W-:Y:S04]  /*705c0*/  STS.U16 [R73+UR4+0x25b00], R124 ;  /* 0x025b007c49007988 */ /* 0x000fe80008000404 */
[----:B------:R-:W-:Y:S04]  /*705d0*/  STS.U16 [R73+UR4+0x35b00], R131 ;  /* 0x035b008349007988 */ /* 0x000fe80008000404 */
[----:B-1----:R-:W2:Y:S04]  /*705e0*/  LDL.LU R109, [R1+0x1544] ;  /* 0x00154400016d7983 */ /* 0x002ea80000300800 */
[----:B------:R-:W-:Y:S04]  /*705f0*/  STS.U16 [R73+UR4+0x25f00], R130 ;  /* 0x025f008249007988 */ /* 0x000fe80008000404 */
[----:B---3--:R-:W3:Y:S04]  /*70600*/  LDL.LU R108, [R1+0x1540] ;  /* 0x00154000016c7983 */ /* 0x008ee80000300800 */
[----:B----4-:R-:W4:Y:S04]  /*70610*/  LDL.LU R161, [R1+0x1504] ;  /* 0x0015040001a17983 */ /* 0x010f280000300800 */
[----:B0-----:R-:W3:Y:S04]  /*70620*/  LDL.LU R160, [R1+0x1500] ;  /* 0x0015000001a07983 */ /* 0x001ee80000300800 */
[----:B------:R-:W3:Y:S04]  /*70630*/  LDL.LU R111, [R1+0x14c4] ;  /* 0x0014c400016f7983 */ /* 0x000ee80000300800 */
[----:B------:R-:W3:Y:S04]  /*70640*/  LDL.LU R110, [R1+0x14c0] ;  /* 0x0014c000016e7983 */ /* 0x000ee80000300800 */
[----:B------:R-:W3:Y:S04]  /*70650*/  LDL.LU R163, [R1+0x1484] ;  /* 0x0014840001a37983 */ /* 0x000ee80000300800 */
[----:B------:R-:W3:Y:S04]  /*70660*/  LDL.LU R162, [R1+0x1480] ;  /* 0x0014800001a27983 */ /* 0x000ee80000300800 */
[----:B------:R-:W3:Y:S04]  /*70670*/  LDL.LU R113, [R1+0x1444] ;  /* 0x0014440001717983 */ /* 0x000ee80000300800 */
[----:B------:R-:W3:Y:S04]  /*70680*/  LDL.LU R112, [R1+0x1440] ;  /* 0x0014400001707983 */ /* 0x000ee80000300800 */
[----:B--2---:R-:W-:Y:S04]  /*70690*/  STS.U16 [R73+UR4+0x35f00], R164 ;  /* 0x035f00a449007988 */ /* 0x004fe80008000404 */
[----:B------:R0:W-:Y:S04]  /*706a0*/  STS.U16 [R73+UR4+0x26300], R119 ;  /* 0x0263007749007988 */ /* 0x0001e80008000404 */
[----:B------:R1:W-:Y:S04]  /*706b0*/  STS.U16 [R73+UR4+0x36300], R118 ;  /* 0x0363007649007988 */ /* 0x0003e80008000404 */
[----:B------:R2:W-:Y:S04]  /*706c0*/  STS.U16 [R73+UR4+0x26700], R80 ;  /* 0x0267005049007988 */ /* 0x0005e80008000404 */
[----:B------:R-:W-:Y:S04]  /*706d0*/  STS.U16 [R73+UR4+0x36700], R159 ;  /* 0x0367009f49007988 */ /* 0x000fe80008000404 */
[----:B------:R-:W-:Y:S04]  /*706e0*/  STS.U16 [R73+UR4+0x26b00], R158 ;  /* 0x026b009e49007988 */ /* 0x000fe80008000404 */
[----:B------:R0:W-:Y:S04]  /*706f0*/  STS.U16 [R73+UR4+0x36b00], R132 ;  /* 0x036b008449007988 */ /* 0x0001e80008000404 */
[----:B------:R-:W-:Y:S04]  /*70700*/  STS.U16 [R73+UR4+0x26f00], R107 ;  /* 0x026f006b49007988 */ /* 0x000fe80008000404 */
[----:B------:R-:W-:Y:S04]  /*70710*/  STS.U16 [R73+UR4+0x36f00], R106 ;  /* 0x036f006a49007988 */ /* 0x000fe80008000404 */
[----:B0-----:R-:W4:Y:S04]  /*70720*/  LDL.LU R119, [R1+0x1404] ;  /* 0x0014040001777983 */ /* 0x001f280000300800 */
        /* <DEDUP_REMOVED lines=11> */
[----:B--2---:R-:W2:Y:S04]  /*707e0*/  LDL.LU R80, [R1+0x1344] ;  /* 0x0013440001507983 */ /* 0x004ea80000300800 */
[----:B------:R-:W-:Y:S04]  /*707f0*/  STS.U16 [R73+UR4+0x27f00], R74 ;  /* 0x027f004a49007988 */ /* 0x000fe80008000404 */
[----:B------:R0:W-:Y:S04]  /*70800*/  STS.U16 [R73+UR4+0x37f00], R72 ;  /* 0x037f004849007988 */ /* 0x0001e80008000404 */
[----:B------:R-:W2:Y:S04]  /*70810*/  LDL.LU R132, [R1+0x1340] ;  /* 0x0013400001847983 */ /* 0x000ea80000300800 */
[----:B0-----:R-:W2:Y:S04]  /*70820*/  LDL.LU R72, [R1+0x1304] ;  /* 0x0013040001487983 */ /* 0x001ea80000300800 */
[----:B------:R-:W2:Y:S04]  /*70830*/  LDL.LU R73, [R1+0x1300] ;  /* 0x0013000001497983 */ /* 0x000ea80000300800 */
[----:B------:R-:W2:Y:S04]  /*70840*/  LDL.LU R81, [R1+0x12c4] ;  /* 0x0012c40001517983 */ /* 0x000ea80000300800 */
[----:B------:R-:W2:Y:S04]  /*70850*/  LDL.LU R74, [R1+0x12c0] ;  /* 0x0012c000014a7983 */ /* 0x000ea80000300800 */
[----:B------:R-:W2:Y:S04]  /*70860*/  LDL.LU R75, [R1+0x1284] ;  /* 0x00128400014b7983 */ /* 0x000ea80000300800 */
[----:B------:R-:W2:Y:S01]  /*70870*/  LDL.LU R76, [R1+0x1280] ;  /* 0x00128000014c7983 */ /* 0x000ea20000300800 */
[----:B------:R-:W-:-:S03]  /*70880*/  LOP3.LUT R164, R0, 0x70, RZ, 0x3c, !PT ;  /* 0x0000007000a47812 */ /* 0x000fc600078e3cff */
[----:B------:R-:W2:Y:S04]  /*70890*/  LDL.LU R77, [R1+0x1244] ;  /* 0x00124400014d7983 */ /* 0x000ea80000300800 */
[----:B------:R-:W2:Y:S04]  /*708a0*/  LDL.LU R78, [R1+0x1240] ;  /* 0x00124000014e7983 */ /* 0x000ea80000300800 */
[----:B------:R-:W2:Y:S04]  /*708b0*/  LDL.LU R79, [R1+0x1204] ;  /* 0x00120400014f7983 */ /* 0x000ea80000300800 */
[----:B------:R-:W2:Y:S04]  /*708c0*/  LDL.LU R106, [R1+0x1200] ;  /* 0x00120000016a7983 */ /* 0x000ea80000300800 */
[----:B------:R-:W2:Y:S04]  /*708d0*/  LDL.LU R107, [R1+0x11c4] ;  /* 0x0011c400016b7983 */ /* 0x000ea80000300800 */
[----:B------:R-:W-:Y:S04]  /*708e0*/  STS.U16 [R164+UR4+0x20380], R109 ;  /* 0x0203806da4007988 */ /* 0x000fe80008000404 */
[----:B------:R-:W2:Y:S04]  /*708f0*/  LDL.LU R158, [R1+0x11c0] ;  /* 0x0011c000019e7983 */ /* 0x000ea80000300800 */
[----:B---3--:R0:W-:Y:S04]  /*70900*/  STS.U16 [R164+UR4+0x30380], R108 ;  /* 0x0303806ca4007988 */ /* 0x0081e80008000404 */
[----:B------:R-:W3:Y:S04]  /*70910*/  LDL.LU R159, [R1+0x1184] ;  /* 0x00118400019f7983 */ /* 0x000ee80000300800 */
[----:B----4-:R-:W-:Y:S04]  /*70920*/  STS.U16 [R164+UR4+0x20780], R161 ;  /* 0x020780a1a4007988 */ /* 0x010fe80008000404 */
[----:B------:R1:W-:Y:S04]  /*70930*/  STS.U16 [R164+UR4+0x30780], R160 ;  /* 0x030780a0a4007988 */ /* 0x0003e80008000404 */
[----:B------:R-:W-:Y:S04]  /*70940*/  STS.U16 [R164+UR4+0x20b80], R111 ;  /* 0x020b806fa4007988 */ /* 0x000fe80008000404 */
[----:B------:R4:W-:Y:S04]  /*70950*/  STS.U16 [R164+UR4+0x30b80], R110 ;  /* 0x030b806ea4007988 */ /* 0x0009e80008000404 */
[----:B------:R-:W-:Y:S04]  /*70960*/  STS.U16 [R164+UR4+0x20f80], R163 ;  /* 0x020f80a3a4007988 */ /* 0x000fe80008000404 */
[----:B0-----:R-:W3:Y:S04]  /*70970*/  LDL.LU R108, [R1+0x1180] ;  /* 0x00118000016c7983 */ /* 0x001ee80000300800 */
[----:B------:R-:W3:Y:S04]  /*70980*/  LDL.LU R109, [R1+0x1144] ;  /* 0x00114400016d7983 */ /* 0x000ee80000300800 */
[----:B-1----:R-:W3:Y:S04]  /*70990*/  LDL.LU R160, [R1+0x1140] ;  /* 0x0011400001a07983 */ /* 0x002ee80000300800 */
[----:B------:R-:W3:Y:S04]  /*709a0*/  LDL.LU R161, [R1+0x1104] ;  /* 0x0011040001a17983 */ /* 0x000ee80000300800 */
[----:B------:R0:W-:Y:S04]  /*709b0*/  STS.U16 [R164+UR4+0x30f80], R162 ;  /* 0x030f80a2a4007988 */ /* 0x0001e80008000404 */
[----:B----4-:R-:W4:Y:S04]  /*709c0*/  LDL.LU R110, [R1+0x1100] ;  /* 0x00110000016e7983 */ /* 0x010f280000300800 */
[----:B------:R-:W4:Y:S04]  /*709d0*/  LDL.LU R111, [R1+0x10c4] ;  /* 0x0010c400016f7983 */ /* 0x000f280000300800 */
[----:B------:R-:W-:Y:S04]  /*709e0*/  STS.U16 [R164+UR4+0x21380], R113 ;  /* 0x02138071a4007988 */ /* 0x000fe80008000404 */
[----:B------:R1:W-:Y:S04]  /*709f0*/  STS.U16 [R164+UR4+0x31380], R112 ;  /* 0x03138070a4007988 */ /* 0x0003e80008000404 */
[----:B0-----:R-:W4:Y:S04]  /*70a00*/  LDL.LU R162, [R1+0x10c0] ;  /* 0x0010c00001a27983 */ /* 0x001f280000300800 */
[----:B------:R-:W4:Y:S04]  /*70a10*/  LDL.LU R163, [R1+0x1084] ;  /* 0x0010840001a37983 */ /* 0x000f280000300800 */
[----:B-1----:R-:W4:Y:S04]  /*70a20*/  LDL.LU R112, [R1+0x1080] ;  /* 0x0010800001707983 */ /* 0x002f280000300800 */
[----:B------:R-:W4:Y:S04]  /*70a30*/  LDL.LU R113, [R1+0x1044] ;  /* 0x0010440001717983 */ /* 0x000f280000300800 */
[----:B------:R-:W-:Y:S04]  /*70a40*/  STS.U16 [R164+UR4+0x21780], R119 ;  /* 0x02178077a4007988 */ /* 0x000fe80008000404 */
[----:B------:R0:W-:Y:S04]  /*70a50*/  STS.U16 [R164+UR4+0x31780], R118 ;  /* 0x03178076a4007988 */ /* 0x0001e80008000404 */
[----:B------:R-:W-:Y:S04]  /*70a60*/  STS.U16 [R164+UR4+0x21b80], R125 ;  /* 0x021b807da4007988 */ /* 0x000fe80008000404 */
[----:B------:R1:W-:Y:S04]  /*70a70*/  STS.U16 [R164+UR4+0x31b80], R124 ;  /* 0x031b807ca4007988 */ /* 0x0003e80008000404 */
[----:B------:R-:W-:Y:S04]  /*70a80*/  STS.U16 [R164+UR4+0x21f80], R131 ;  /* 0x021f8083a4007988 */ /* 0x000fe80008000404 */
[----:B0-----:R-:W4:Y:S04]  /*70a90*/  LDL.LU R118, [R1+0x1040] ;  /* 0x0010400001767983 */ /* 0x001f280000300800 */
[----:B------:R-:W4:Y:S04]  /*70aa0*/  LDL.LU R119, [R1+0x1004] ;  /* 0x0010040001777983 */ /* 0x000f280000300800 */
[----:B------:R0:W-:Y:S04]  /*70ab0*/  STS.U16 [R164+UR4+0x31f80], R130 ;  /* 0x031f8082a4007988 */ /* 0x0001e80008000404 */
[----:B-1----:R-:W4:Y:S04]  /*70ac0*/  LDL.LU R124, [R1+0x1000] ;  /* 0x00100000017c7983 */ /* 0x002f280000300800 */
[----:B------:R-:W4:Y:S04]  /*70ad0*/  LDL.LU R125, [R1+0xfc4] ;  /* 0x000fc400017d7983 */ /* 0x000f280000300800 */
[----:B--2---:R1:W-:Y:S04]  /*70ae0*/  STS.U16 [R164+UR4+0x22380], R80 ;  /* 0x02238050a4007988 */ /* 0x0043e80008000404 */
[----:B------:R2:W-:Y:S04]  /*70af0*/  STS.U16 [R164+UR4+0x32380], R132 ;  /* 0x03238084a4007988 */ /* 0x0005e80008000404 */
[----:B0-----:R-:W4:Y:S04]  /*70b00*/  LDL.LU R130, [R1+0xfc0] ;  /* 0x000fc00001827983 */ /* 0x001f280000300800 */
[----:B------:R-:W4:Y:S04]  /*70b10*/  LDL.LU R131, [R1+0xf84] ;  /* 0x000f840001837983 */ /* 0x000f280000300800 */
[----:B-1----:R-:W4:Y:S04]  /*70b20*/  LDL.LU R80, [R1+0xf80] ;  /* 0x000f800001507983 */ /* 0x002f280000300800 */
[----:B------:R0:W-:Y:S04]  /*70b30*/  STS.U16 [R164+UR4+0x22780], R72 ;  /* 0x02278048a4007988 */ /* 0x0001e80008000404 */
[----:B--2---:R-:W2:Y:S04]  /*70b40*/  LDL.LU R132, [R1+0x288c] ;  /* 0x00288c0001847983 */ /* 0x004ea80000300800 */
[----:B------:R1:W-:Y:S04]  /*70b50*/  STS.U16 [R164+UR4+0x32780], R73 ;  /* 0x03278049a4007988 */ /* 0x0003e80008000404 */
[----:B------:R1:W-:Y:S04]  /*70b60*/  STS.U16 [R164+UR4+0x22b80], R81 ;  /* 0x022b8051a4007988 */ /* 0x0003e80008000404 */
[----:B0-----:R0:W5:Y:S04]  /*70b70*/  LDL.LU R72, [R1+0x2888] ;  /* 0x0028880001487983 */ /* 0x0011680000300800 */
[----:B-1----:R0:W5:Y:S04]  /*70b80*/  LDL.LU R73, [R1+0x2884] ;  /* 0x0028840001497983 */ /* 0x0021680000300800 */
[----:B------:R-:W2:Y:S04]  /*70b90*/  LDL.LU R81, [R1+0x2880] ;  /* 0x0028800001517983 */ /* 0x000ea80000300800 */
        /* <DEDUP_REMOVED lines=15> */
[----:B---3--:R3:W-:Y:S04]  /*70c90*/  STS.U16 [R164+UR4+0x23f80], R159 ;  /* 0x023f809fa4007988 */ /* 0x0087e80008000404 */
[----:B------:R1:W-:Y:S04]  /*70ca0*/  STS.U16 [R164+UR4+0x33f80], R108 ;  /* 0x033f806ca4007988 */ /* 0x0003e80008000404 */
[----:B------:R1:W-:Y:S04]  /*70cb0*/  STS.U16 [R164+UR4+0x24380], R109 ;  /* 0x0243806da4007988 */ /* 0x0003e80008000404 */
[----:B0-----:R0:W5:Y:S04]  /*70cc0*/  LDL.LU R106, [R1+0x2864] ;  /* 0x00286400016a7983 */ /* 0x0011680000300800 */
[----:B------:R0:W5:Y:S04]  /*70cd0*/  LDL.LU R107, [R1+0x2860] ;  /* 0x00286000016b7983 */ /* 0x0001680000300800 */
[----:B------:R0:W5:Y:S04]  /*70ce0*/  LDL.LU R158, [R1+0x285c] ;  /* 0x00285c00019e7983 */ /* 0x0001680000300800 */
[----:B---3--:R0:W5:Y:S04]  /*70cf0*/  LDL.LU R159, [R1+0x2858] ;  /* 0x00285800019f7983 */ /* 0x0081680000300800 */
[----:B-1----:R0:W5:Y:S04]  /*70d00*/  LDL.LU R108, [R1+0x2854] ;  /* 0x00285400016c7983 */ /* 0x0021680000300800 */
[----:B------:R0:W5:Y:S04]  /*70d10*/  LDL.LU R109, [R1+0x2850] ;  /* 0x00285000016d7983 */ /* 0x0001680000300800 */
[----:B------:R1:W-:Y:S04]  /*70d20*/  STS.U16 [R164+UR4+0x34380], R160 ;  /* 0x034380a0a4007988 */ /* 0x0003e80008000404 */
[----:B------:R3:W-:Y:S04]  /*70d30*/  STS.U16 [R164+UR4+0x24780], R161 ;  /* 0x024780a1a4007988 */ /* 0x0007e80008000404 */
[----:B----4-:R4:W-:Y:S04]  /*70d40*/  STS.U16 [R164+UR4+0x34780], R110 ;  /* 0x0347806ea4007988 */ /* 0x0109e80008000404 */
[----:B------:R0:W-:Y:S04]  /*70d50*/  STS.U16 [R164+UR4+0x24b80], R111 ;  /* 0x024b806fa4007988 */ /* 0x0001e80008000404 */
[----:B------:R0:W-:Y:S04]  /*70d60*/  STS.U16 [R164+UR4+0x34b80], R162 ;  /* 0x034b80a2a4007988 */ /* 0x0001e80008000404 */
[----:B------:R0:W-:Y:S04]  /*70d70*/  STS.U16 [R164+UR4+0x24f80], R163 ;  /* 0x024f80a3a4007988 */ /* 0x0001e80008000404 */
[----:B-1----:R1:W5:Y:S04]  /*70d80*/  LDL.LU R160, [R1+0x284c] ;  /* 0x00284c0001a07983 */ /* 0x0023680000300800 */
[----:B---3--:R1:W5:Y:S04]  /*70d90*/  LDL.LU R161, [R1+0x2848] ;  /* 0x0028480001a17983 */ /* 0x0083680000300800 */
[----:B----4-:R1:W5:Y:S04]  /*70da0*/  LDL.LU R110, [R1+0x2844] ;  /* 0x00284400016e7983 */ /* 0x0103680000300800 */
[----:B0-----:R1:W5:Y:S04]  /*70db0*/  LDL.LU R111, [R1+0x2840] ;  /* 0x00284000016f7983 */ /* 0x0013680000300800 */
[----:B------:R1:W5:Y:S04]  /*70dc0*/  LDL.LU R162, [R1+0x283c] ;  /* 0x00283c0001a27983 */ /* 0x0003680000300800 */
[----:B------:R1:W5:Y:S04]  /*70dd0*/  LDL.LU R163, [R1+0x2838] ;  /* 0x0028380001a37983 */ /* 0x0003680000300800 */
[----:B------:R0:W-:Y:S04]  /*70de0*/  STS.U16 [R164+UR4+0x34f80], R112 ;  /* 0x034f8070a4007988 */ /* 0x0001e80008000404 */
[----:B------:R3:W-:Y:S04]  /*70df0*/  STS.U16 [R164+UR4+0x25380], R113 ;  /* 0x02538071a4007988 */ /* 0x0007e80008000404 */
[----:B0-----:R1:W5:Y:S04]  /*70e00*/  LDL.LU R112, [R1+0x2834] ;  /* 0x0028340001707983 */ /* 0x0013680000300800 */
[----:B---3--:R1:W5:Y:S04]  /*70e10*/  LDL.LU R113, [R1+0x2830] ;  /* 0x0028300001717983 */ /* 0x0083680000300800 */
[----:B------:R0:W-:Y:S04]  /*70e20*/  STS.U16 [R164+UR4+0x35380], R118 ;  /* 0x03538076a4007988 */ /* 0x0001e80008000404 */
[----:B------:R3:W-:Y:S04]  /*70e30*/  STS.U16 [R164+UR4+0x25780], R119 ;  /* 0x02578077a4007988 */ /* 0x0007e80008000404 */
[----:B------:R4:W-:Y:S04]  /*70e40*/  STS.U16 [R164+UR4+0x35780], R124 ;  /* 0x0357807ca4007988 */ /* 0x0009e80008000404 */
[----:B------:R1:W-:Y:S04]  /*70e50*/  STS.U16 [R164+UR4+0x25b80], R125 ;  /* 0x025b807da4007988 */ /* 0x0003e80008000404 */
[----:B0-----:R0:W5:Y:S04]  /*70e60*/  LDL.LU R118, [R1+0x282c] ;  /* 0x00282c0001767983 */ /* 0x0011680000300800 */
[----:B---3--:R0:W5:Y:S04]  /*70e70*/  LDL.LU R119, [R1+0x2828] ;  /* 0x0028280001777983 */ /* 0x0081680000300800 */
[----:B----4-:R0:W5:Y:S04]  /*70e80*/  LDL.LU R124, [R1+0x2824] ;  /* 0x00282400017c7983 */ /* 0x0101680000300800 */
[----:B------:R3:W-:Y:S04]  /*70e90*/  STS.U16 [R164+UR4+0x35b80], R130 ;  /* 0x035b8082a4007988 */ /* 0x0007e80008000404 */
[----:B-1----:R0:W5:Y:S04]  /*70ea0*/  LDL.LU R125, [R1+0x2820] ;  /* 0x00282000017d7983 */ /* 0x0021680000300800 */
[----:B------:R1:W-:Y:S04]  /*70eb0*/  STS.U16 [R164+UR4+0x25f80], R131 ;  /* 0x025f8083a4007988 */ /* 0x0003e80008000404 */
[----:B------:R4:W-:Y:S04]  /*70ec0*/  STS.U16 [R164+UR4+0x35f80], R80 ;  /* 0x035f8050a4007988 */ /* 0x0009e80008000404 */
[----:B---3--:R0:W5:Y:S04]  /*70ed0*/  LDL.LU R130, [R1+0x281c] ;  /* 0x00281c0001827983 */ /* 0x0081680000300800 */
[----:B-1----:R0:W5:Y:S04]  /*70ee0*/  LDL.LU R131, [R1+0x2818] ;  /* 0x0028180001837983 */ /* 0x0021680000300800 */
[----:B----4-:R0:W5:Y:S04]  /*70ef0*/  LDL.LU R80, [R1+0x2814] ;  /* 0x0028140001507983 */ /* 0x0101680000300800 */
[----:B--2---:R1:W-:Y:S04]  /*70f00*/  STS.U16 [R164+UR4+0x26380], R81 ;  /* 0x02638051a4007988 */ /* 0x0043e80008000404 */
[----:B------:R2:W-:Y:S04]  /*70f10*/  STS.U16 [R164+UR4+0x36380], R132 ;  /* 0x03638084a4007988 */ /* 0x0005e80008000404 */
[----:B------:R3:W-:Y:S04]  /*70f20*/  STS.U16 [R164+UR4+0x26780], R133 ;  /* 0x02678085a4007988 */ /* 0x0007e80008000404 */
[----:B------:R4:W-:Y:S04]  /*70f30*/  STS.U16 [R164+UR4+0x36780], R134 ;  /* 0x03678086a4007988 */ /* 0x0009e80008000404 */
[----:B------:R0:W-:Y:S04]  /*70f40*/  STS.U16 [R164+UR4+0x26b80], R135 ;  /* 0x026b8087a4007988 */ /* 0x0001e80008000404 */
[----:B------:R0:W-:Y:S04]  /*70f50*/  STS.U16 [R164+UR4+0x36b80], R136 ;  /* 0x036b8088a4007988 */ /* 0x0001e80008000404 */
[----:B-1----:R1:W5:Y:S04]  /*70f60*/  LDL.LU R81, [R1+0x2810] ;  /* 0x0028100001517983 */ /* 0x0023680000300800 */
[----:B--2---:R1:W5:Y:S04]  /*70f70*/  LDL.LU R132, [R1+0x280c] ;  /* 0x00280c0001847983 */ /* 0x0043680000300800 */
[----:B---3--:R1:W5:Y:S04]  /*70f80*/  LDL.LU R133, [R1+0x2808] ;  /* 0x0028080001857983 */ /* 0x0083680000300800 */
[----:B----4-:R1:W5:Y:S04]  /*70f90*/  LDL.LU R134, [R1+0x2804] ;  /* 0x0028040001867983 */ /* 0x0103680000300800 */
[----:B0-----:R1:W5:Y:S04]  /*70fa0*/  LDL.LU R135, [R1+0x2800] ;  /* 0x0028000001877983 */ /* 0x0013680000300800 */
[----:B------:R1:W5:Y:S04]  /*70fb0*/  LDL.LU R136, [R1+0x27fc] ;  /* 0x0027fc0001887983 */ /* 0x0003680000300800 */
[----:B------:R0:W-:Y:S04]  /*70fc0*/  STS.U16 [R164+UR4+0x26f80], R137 ;  /* 0x026f8089a4007988 */ /* 0x0001e80008000404 */
[----:B------:R2:W-:Y:S04]  /*70fd0*/  STS.U16 [R164+UR4+0x36f80], R82 ;  /* 0x036f8052a4007988 */ /* 0x0005e80008000404 */
[----:B------:R3:W-:Y:S04]  /*70fe0*/  STS.U16 [R164+UR4+0x27380], R83 ;  /* 0x02738053a4007988 */ /* 0x0007e80008000404 */
[----:B------:R4:W-:Y:S04]  /*70ff0*/  STS.U16 [R164+UR4+0x37380], R84 ;  /* 0x03738054a4007988 */ /* 0x0009e80008000404 */
[----:B------:R1:W-:Y:S04]  /*71000*/  STS.U16 [R164+UR4+0x27780], R85 ;  /* 0x02778055a4007988 */ /* 0x0003e80008000404 */
[----:B------:R1:W-:Y:S04]  /*71010*/  STS.U16 [R164+UR4+0x37780], R86 ;  /* 0x03778056a4007988 */ /* 0x0003e80008000404 */
[----:B0-----:R0:W5:Y:S04]  /*71020*/  LDL.LU R137, [R1+0x27f8] ;  /* 0x0027f80001897983 */ /* 0x0011680000300800 */
[----:B--2---:R0:W5:Y:S04]  /*71030*/  LDL.LU R82, [R1+0x27f4] ;  /* 0x0027f40001527983 */ /* 0x0041680000300800 */
[----:B---3--:R0:W5:Y:S04]  /*71040*/  LDL.LU R83, [R1+0x27f0] ;  /* 0x0027f00001537983 */ /* 0x0081680000300800 */
[----:B----4-:R0:W5:Y:S04]  /*71050*/  LDL.LU R84, [R1+0x27ec] ;  /* 0x0027ec0001547983 */ /* 0x0101680000300800 */
[----:B-1----:R0:W5:Y:S04]  /*71060*/  LDL.LU R85, [R1+0x27e8] ;  /* 0x0027e80001557983 */ /* 0x0021680000300800 */
[----:B------:R0:W5:Y:S04]  /*71070*/  LDL.LU R86, [R1+0x27e4] ;  /* 0x0027e40001567983 */ /* 0x0001680000300800 */
[----:B------:R1:W-:Y:S04]  /*71080*/  STS.U16 [R164+UR4+0x27b80], R87 ;  /* 0x027b8057a4007988 */ /* 0x0003e80008000404 */
[----:B------:R2:W-:Y:S04]  /*71090*/  STS.U16 [R164+UR4+0x37b80], R88 ;  /* 0x037b8058a4007988 */ /* 0x0005e80008000404 */
[----:B------:R3:W-:Y:S04]  /*710a0*/  STS.U16 [R164+UR4+0x27f80], R89 ;  /* 0x027f8059a4007988 */ /* 0x0007e80008000404 */
[----:B------:R4:W-:Y:S01]  /*710b0*/  STS.U16 [R164+UR4+0x37f80], R165 ;  /* 0x037f80a5a4007988 */ /* 0x0009e20008000404 */
[----:B------:R0:W-:Y:S06]  /*710c0*/  MEMBAR.ALL.CTA ;  /* 0x0000000000007992 */ /* 0x0001ec0000008000 */
[----:B0-----:R-:W0:Y:S04]  /*710d0*/  FENCE.VIEW.ASYNC.S ;  /* 0x00000000000073c6 */ /* 0x001e280000000000 */
[----:B-1----:R1:W5:Y:S04]  /*710e0*/  LDL.LU R87, [R1+0x27e0] ;  /* 0x0027e00001577983 */ /* 0x0023680000300800 */
[----:B--2---:R1:W5:Y:S04]  /*710f0*/  LDL.LU R88, [R1+0x27dc] ;  /* 0x0027dc0001587983 */ /* 0x0043680000300800 */
[----:B---3--:R1:W5:Y:S04]  /*71100*/  LDL.LU R89, [R1+0x27d8] ;  /* 0x0027d80001597983 */ /* 0x0083680000300800 */
[----:B----4-:R1:W5:Y:S04]  /*71110*/  LDL.LU R164, [R1+0x27d4] ;  /* 0x0027d40001a47983 */ /* 0x0103680000300800 */
[----:B------:R1:W5:Y:S01]  /*71120*/  LDL.LU R165, [R1+0x27d0] ;  /* 0x0027d00001a57983 */ /* 0x0003620000300800 */
[----:B------:R-:W-:-:S04]  /*71130*/  ULEA UR8, UR15, UR4, 0x3 ;  /* 0x000000040f087291 */ /* 0x000fc8000f8e18ff */
[----:B------:R-:W-:Y:S01]  /*71140*/  UIADD3 UR8, UPT, UPT, UR8, 0x40000, URZ ;  /* 0x0004000008087890 */ /* 0x000fe2000fffe0ff */
[----:B0-----:R-:W-:Y:S06]  /*71150*/  BAR.SYNC.DEFER_BLOCKING 0x0 ;  /* 0x0000000000007b1d */ /* 0x001fec0000010000 */
[----:B------:R-:W-:Y:S05]  /*71160*/  @P0 BRA `(.L_x_10) ;  /* 0x0000000000e80947 */ /* 0x000fea0003800000 */
[----:B------:R-:W-:Y:S02]  /*71170*/  UIADD3 UR73, UPT, UPT, UR5, 0x108, URZ ;  /* 0x0000010805497890 */ /* 0x000fe4000fffe0ff */
[----:B------:R-:W-:Y:S02]  /*71180*/  UIADD3 UR74, UPT, UPT, UR5, 0x110, URZ ;  /* 0x00000110054a7890 */ /* 0x000fe4000fffe0ff */
[----:B------:R-:W-:Y:S02]  /*71190*/  UIADD3 UR75, UPT, UPT, UR5, 0x118, URZ ;  /* 0x00000118054b7890 */ /* 0x000fe4000fffe0ff */
[----:B------:R-:W-:Y:S02]  /*711a0*/  UIADD3 UR76, UPT, UPT, UR5, 0x120, URZ ;  /* 0x00000120054c7890 */ /* 0x000fe4000fffe0ff */
[----:B------:R-:W-:Y:S02]  /*711b0*/  UIADD3 UR77, UPT, UPT, UR5, 0x128, URZ ;  /* 0x00000128054d7890 */ /* 0x000fe4000fffe0ff */
[----:B------:R-:W-:Y:S01]  /*711c0*/  UIADD3 UR68, UPT, UPT, UR5, 0x130, URZ ;  /* 0x0000013005447890 */ /* 0x000fe2000fffe0ff */
[----:B------:R-:W-:Y:S01]  /*711d0*/  UMOV UR54, 0x0 ;  /* 0x0000000000367882 */ /* 0x000fe20000000000 */
[----:B------:R-:W-:Y:S01]  /*711e0*/  UMOV UR55, 0x8400490 ;  /* 0x0840049000377882 */ /* 0x000fe20000000000 */
[----:B------:R-:W-:Y:S01]  /*711f0*/  UIADD3 UR69, UPT, UPT, UR5, 0x138, URZ ;  /* 0x0000013805457890 */ /* 0x000fe2000fffe0ff */
[----:B------:R-:W-:Y:S01]  /*71200*/  UMOV UR56, UR10 ;  /* 0x0000000a00387c82 */ /* 0x000fe20008000000 */
[----:B------:R-:W-:Y:S01]  /*71210*/  UMOV UR57, 0x40004040 ;  /* 0x4000404000397882 */ /* 0x000fe20000000000 */
[----:B------:R-:W-:Y:S01]  /*71220*/  UMOV UR58, 0x0 ;  /* 0x00000000003a7882 */ /* 0x000fe20000000000 */
[----:B------:R-:W-:Y:S01]  /*71230*/  UMOV UR59, 0x8400490 ;  /* 0x08400490003b7882 */ /* 0x000fe20000000000 */
[----:B------:R-:W-:-:S02]  /*71240*/  UIADD3 UR70, UPT, UPT, UR5, 0x140, URZ ;  /* 0x0000014005467890 */ /* 0x000fc4000fffe0ff */
[----:B------:R-:W-:Y:S01]  /*71250*/  UTCHMMA tmem[UR11], gdesc[UR56], tmem[UR5], tmem[UR54], idesc[UR55], UPT ;  /* 0x00ff36380b0079ea */ /* 0x000fe2000b800005 */
[----:B------:R-:W-:Y:S01]  /*71260*/  UMOV UR60, 0x0 ;  /* 0x00000000003c7882 */ /* 0x000fe20000000000 */
[----:B------:R-:W-:Y:S01]  /*71270*/  UMOV UR61, 0x8400490 ;  /* 0x08400490003d7882 */ /* 0x000fe20000000000 */
[----:B------:R-:W-:Y:S02]  /*71280*/  UIADD3 UR71, UPT, UPT, UR5, 0x148, URZ ;  /* 0x0000014805477890 */ /* 0x000fe4000fffe0ff */
[----:B------:R0:W-:Y:S01]  /*71290*/  UTCHMMA tmem[UR73], gdesc[UR16], tmem[UR5], tmem[UR58], idesc[UR59], UPT ;  /* 0x00ff3a10490079ea */ /* 0x0001e2000b800005 */
[----:B------:R-:W-:Y:S01]  /*712a0*/  UMOV UR62, 0x0 ;  /* 0x00000000003e7882 */ /* 0x000fe20000000000 */
[----:B------:R-:W-:Y:S01]  /*712b0*/  UMOV UR63, 0x8400490 ;  /* 0x08400490003f7882 */ /* 0x000fe20000000000 */
[----:B------:R-:W-:Y:S02]  /*712c0*/  UIADD3 UR72, UPT, UPT, UR5, 0x150, URZ ;  /* 0x0000015005487890 */ /* 0x000fe4000fffe0ff */
[----:B------:R2:W-:Y:S01]  /*712d0*/  UTCHMMA tmem[UR74], gdesc[UR18], tmem[UR5], tmem[UR60], idesc[UR61], UPT ;  /* 0x00ff3c124a0079ea */ /* 0x0005e2000b800005 */
[----:B------:R-:W-:Y:S01]  /*712e0*/  UMOV UR64, 0x0 ;  /* 0x0000000000407882 */ /* 0x000fe20000000000 */
[----:B------:R-:W-:Y:S01]  /*712f0*/  UMOV UR65, 0x8400490 ;  /* 0x0840049000417882 */ /* 0x000fe20000000000 */
[----:B------:R-:W-:Y:S01]  /*71300*/  UMOV UR66, 0x0 ;  /* 0x0000000000427882 */ /* 0x000fe20000000000 */
[----:B------:R-:W-:Y:S01]  /*71310*/  UMOV UR67, 0x8400490 ;  /* 0x0840049000437882 */ /* 0x000fe20000000000 */
[----:B------:R3:W-:Y:S01]  /*71320*/  UTCHMMA tmem[UR75], gdesc[UR22], tmem[UR5], tmem[UR62], idesc[UR63], UPT ;  /* 0x00ff3e164b0079ea */ /* 0x0007e2000b800005 */
[----:B0-----:R-:W-:-:S02]  /*71330*/  UIADD3 UR73, UPT, UPT, UR5, 0x158, URZ ;  /* 0x0000015805497890 */ /* 0x001fc4000fffe0ff */
[----:B------:R0:W-:Y:S01]  /*71340*/  UTCHMMA tmem[UR76], gdesc[UR24], tmem[UR5], tmem[UR64], idesc[UR65], UPT ;  /* 0x00ff40184c0079ea */ /* 0x0001e2000b800005 */
[----:B------:R-:W-:Y:S01]  /*71350*/  UMOV UR48, 0x0 ;  /* 0x0000000000307882 */ /* 0x000fe20000000000 */
[----:B------:R-:W-:Y:S01]  /*71360*/  UMOV UR49, 0x8400490 ;  /* 0x0840049000317882 */ /* 0x000fe20000000000 */
[----:B--2---:R-:W-:Y:S02]  /*71370*/  UIADD3 UR74, UPT, UPT, UR5, 0x160, URZ ;  /* 0x00000160054a7890 */ /* 0x004fe4000fffe0ff */
[----:B------:R2:W-:Y:S01]  /*71380*/  UTCHMMA tmem[UR77], gdesc[UR26], tmem[UR5], tmem[UR66], idesc[UR67], UPT ;  /* 0x00ff421a4d0079ea */ /* 0x0005e2000b800005 */
[----:B------:R-:W-:Y:S01]  /*71390*/  UMOV UR50, 0x0 ;  /* 0x0000000000327882 */ /* 0x000fe20000000000 */
[----:B------:R-:W-:Y:S01]  /*713a0*/  UMOV UR51, 0x8400490 ;  /* 0x0840049000337882 */ /* 0x000fe20000000000 */
[----:B------:R-:W-:Y:S01]  /*713b0*/  UMOV UR52, 0x0 ;  /* 0x0000000000347882 */ /* 0x000fe20000000000 */
[----:B---3--:R-:W-:Y:S02]  /*713c0*/  UIADD3 UR75, UPT, UPT, UR5, 0x168, URZ ;  /* 0x00000168054b7890 */ /* 0x008fe4000fffe0ff */
        /* <DEDUP_REMOVED lines=8> */
[----:B------:R0:W-:Y:S01]  /*71450*/  UTCHMMA tmem[UR71], gdesc[UR34], tmem[UR5], tmem[UR54], idesc[UR55], UPT ;  /* 0x00ff3622470079ea */ /* 0x0001e2000b800005 */
[----:B------:R0:W-:Y:S01]  /*71460*/  UTCHMMA tmem[UR72], gdesc[UR36], tmem[UR5], tmem[UR56], idesc[UR57], UPT ;  /* 0x00ff3824480079ea */ /* 0x0001e2000b800005 */
[----:B------:R0:W-:Y:S01]  /*71470*/  UTCHMMA tmem[UR73], gdesc[UR38], tmem[UR5], tmem[UR58], idesc[UR59], UPT ;  /* 0x00ff3a26490079ea */ /* 0x0001e2000b800005 */
[----:B---3--:R-:W-:Y:S01]  /*71480*/  UMOV UR48, UR8 ;  /* 0x0000000800307c82 */ /* 0x008fe20008000000 */
[----:B------:R-:W-:Y:S01]  /*71490*/  UMOV UR49, URZ ;  /* 0x000000ff00317c82 */ /* 0x000fe20008000000 */
[----:B------:R0:W-:Y:S01]  /*714a0*/  UTCHMMA tmem[UR74], gdesc[UR40], tmem[UR5], tmem[UR60], idesc[UR61], UPT ;  /* 0x00ff3c284a0079ea */ /* 0x0001e2000b800005 */
[----:B------:R0:W-:Y:S01]  /*714b0*/  UTCHMMA tmem[UR75], gdesc[UR42], tmem[UR5], tmem[UR62], idesc[UR63], UPT ;  /* 0x00ff3e2a4b0079ea */ /* 0x0001e2000b800005 */
[----:B------:R-:W-:Y:S01]  /*714c0*/  UMOV UR48, UR48 ;  /* 0x0000003000307c82 */ /* 0x000fe20008000000 */
[----:B------:R0:W-:Y:S01]  /*714d0*/  UTCHMMA tmem[UR76], gdesc[UR44], tmem[UR5], tmem[UR64], idesc[UR65], UPT ;  /* 0x00ff402c4c0079ea */ /* 0x0001e2000b800005 */
[----:B------:R0:W-:Y:S01]  /*714e0*/  UTCHMMA tmem[UR77], gdesc[UR46], tmem[UR5], tmem[UR66], idesc[UR67], UPT ;  /* 0x00ff422e4d0079ea */ /* 0x0001e2000b800005 */
[----:B------:R0:W-:Y:S01]  /*714f0*/  UTCBAR [UR48], URZ ;  /* 0x000000ff300073e9 */ /* 0x0001e200080000ff */
[----:B------:R-:W-:Y:S01]  /*71500*/  NOP ;  /* 0x0000000000007918 */ /* 0x000fe20000000000 */
.L_x_10:
[----:B------:R2:W-:Y:S04]  /*71510*/  STL [R1+0x27d8], R3 ;  /* 0x0027d80301007387 */ /* 0x0005e80000100800 */
[----:B------:R-:W-:Y:S04]  /*71520*/  STL [R1+0x27d4], R2 ;  /* 0x0027d40201007387 */ /* 0x000fe80000100800 */
[----:B------:R3:W-:Y:S01]  /*71530*/  STL [R1+0x27d0], R0 ;  /* 0x0027d00001007387 */ /* 0x0007e20000100800 */
[----:B--2---:R-:W2:Y:S03]  /*71540*/  LDC R3, c[0x0][0x3a0] ;  /* 0x0000e800ff037b82 */ /* 0x004ea60000000800 */
[----:B---3--:R-:W3:Y:S01]  /*71550*/  LDL R0, [R1+0x1580] ;  /* 0x0015800001007983 */ /* 0x008ee20000100800 */
[----:B--2---:R-:W-:-:S05]  /*71560*/  VIADD R3, R3, 0xff ;  /* 0x000000ff03037836 */ /* 0x004fca0000000000 */
[----:B------:R-:W-:-:S04]  /*71570*/  SHF.R.S32.HI R2, RZ, 0x1f, R3 ;  /* 0x0000001fff027819 */ /* 0x000fc80000011403 */
[----:B------:R-:W-:Y:S02]  /*71580*/  LEA.HI R2, R2, R3, RZ, 0x8 ;  /* 0x0000000302027211 */ /* 0x000fe400078f40ff */
[----:B------:R2:W5:Y:S02]  /*71590*/  LDL.LU R3, [R1+0x27d8] ;  /* 0x0027d80001037983 */ /* 0x0005640000300800 */
[----:B------:R-:W-:-:S04]  /*715a0*/  SHF.R.S32.HI R2, RZ, 0x8, R2 ;  /* 0x00000008ff027819 */ /* 0x000fc80000011402 */
[----:B------:R-:W-:-:S05]  /*715b0*/  VIMNMX R2, PT, PT, R2, 0x1, !PT ;  /* 0x0000000102027848 */ /* 0x000fca0007fe0100 */
[----:B------:R-:W-:-:S05]  /*715c0*/  VIADD R2, R2, 0xffffffff ;  /* 0xffffffff02027836 */ /* 0x000fca0000000000 */
[----:B---3--:R-:W-:Y:S02]  /*715d0*/  ISETP.NE.U32.AND P1, PT, R0, R2, PT ;  /* 0x000000020000720c */ /* 0x008fe40003f25070 */
[----:B------:R2:W5:Y:S04]  /*715e0*/  LDL.LU R2, [R1+0x27d4] ;  /* 0x0027d40001027983 */ /* 0x0005680000300800 */
[----:B------:R2:W5:Y:S01]  /*715f0*/  LDL.LU R0, [R1+0x27d0] ;  /* 0x0027d00001007983 */ /* 0x0005620000300800 */
[----:B------:R-:W-:-:S04]  /*71600*/  UIADD3 UR15, UPT, UPT, UR15, 0x1, URZ ;  /* 0x000000010f0f7890 */ /* 0x000fc8000fffe0ff */
[----:B------:R-:W-:-:S04]  /*71610*/  UISETP.GT.AND UP1, UPT, UR15, 0x1, UPT ;  /* 0x000000010f00788c */ /* 0x000fc8000bf24270 */
[----:B0-----:R-:W-:-:S04]  /*71620*/  USEL UR48, URZ, 0x1, !UP1 ;  /* 0x00000001ff307887 */ /* 0x001fc8000c800000 */
[----:B------:R-:W-:Y:S02]  /*71630*/  ULOP3.LUT UR49, UR7, UR48, URZ, 0x3c, !UPT ;  /* 0x0000003007317292 */ /* 0x000fe4000f8e3cff */
[----:B------:R-:W-:Y:S01]  /*71640*/  USEL UR15, UR15, URZ, !UP1 ;  /* 0x000000ff0f0f7287 */ /* 0x000fe2000c800000 */
[----:B------:R-:W-:-:S04]  /*71650*/  UMOV UR48, UR7 ;  /* 0x0000000700307c82 */ /* 0x000fc80008000000 */
[----:B------:R-:W-:Y:S01]  /*71660*/  UMOV UR7, UR49 ;  /* 0x0000003100077c82 */ /* 0x000fe20008000000 */
[----:B--2---:R-:W-:Y:S06]  /*71670*/  @P1 BRA `(.L_x_11) ;  /* 0xfffffcc000701947 */ /* 0x004fec000383ffff */
.L_x_8:
[----:B------:R-:W2:Y:S01]  /*71680*/  LDL.LU R8, [R1+0x23d0] ;  /* 0x0023d00001087983 */ /* 0x000ea20000300800 */
[----:B------:R-:W2:Y:S03]  /*71690*/  LDCU.128 UR12, c[0x0][0x390] ;  /* 0x00007200ff0c77ac */ /* 0x000ea60008000c00 */
[----:B------:R-:W3:Y:S01]  /*716a0*/  LDL.LU R9, [R1+0x158] ;  /* 0x0001580001097983 */ /* 0x000ee20000300800 */
[----:B------:R-:W4:Y:S03]  /*716b0*/  LDCU UR17, c[0x0][0x39c] ;  /* 0x00007380ff1177ac */ /* 0x000f260008000800 */
[----:B------:R-:W4:Y:S01]  /*716c0*/  LDL.LU R7, [R1+0x23f0] ;  /* 0x0023f00001077983 */ /* 0x000f220000300800 */
[----:B------:R-:W3:Y:S03]  /*716d0*/  LDCU UR7, c[0x0][0x3b8] ;  /* 0x00007700ff0777ac */ /* 0x000ee60008000800 */
[----:B-----5:R-:W4:Y:S01]  /*716e0*/  LDL.LU R2, [R1+0x23f4] ;  /* 0x0023f40001027983 */ /* 0x020f220000300800 */
[----:B------:R-:W0:Y:S01]  /*716f0*/  LDCU UR9, c[0x0][0x3b4] ;  /* 0x00007680ff0977ac */ /* 0x000e220008000800 */
[----:B------:R-:W1:Y:S01]  /*71700*/  LDCU UR10, c[0x0][0x39c] ;  /* 0x00007380ff0a77ac */ /* 0x000e620008000800 */
[----:B------:R-:W0:Y:S01]  /*71710*/  LDCU UR11, c[0x0][0x39c] ;  /* 0x00007380ff0b77ac */ /* 0x000e220008000800 */
[----:B------:R-:W0:Y:S01]  /*71720*/  LDCU UR16, c[0x0][0x39c] ;  /* 0x00007380ff1077ac */ /* 0x000e220008000800 */
[C---:B--2---:R-:W-:Y:S01]  /*71730*/  ISETP.GE.AND P1, PT, R8.reuse, UR14, PT ;  /* 0x0000000e08007c0c */ /* 0x044fe2000bf26270 */
[----:B0-----:R-:W-:Y:S01]  /*71740*/  IMAD R0, R8, UR9, RZ ;  /* 0x0000000908007c24 */ /* 0x001fe2000f8e02ff */
[----:B------:R-:W0:Y:S01]  /*71750*/  LDCU UR14, c[0x0][0x39c] ;  /* 0x00007380ff0e77ac */ /* 0x000e220008000800 */
[C---:B---3--:R-:W-:Y:S01]  /*71760*/  IMAD R5, R9.reuse, UR7, RZ ;  /* 0x0000000709057c24 */ /* 0x048fe2000f8e02ff */
[----:B------:R-:W-:-:S02]  /*71770*/  ISETP.LT.AND P0, PT, R9, UR15, !P1 ;  /* 0x0000000f09007c0c */ /* 0x000fc4000cf01270 */
[----:B----4-:R-:W-:Y:S01]  /*71780*/  ISETP.LT.AND P6, PT, R7, UR17, !P1 ;  /* 0x0000001107007c0c */ /* 0x010fe2000cfc1270 */
[----:B------:R-:W-:-:S03]  /*71790*/  VIADD R6, R5, UR7 ;  /* 0x0000000705067c36 */ /* 0x000fc60008000000 */
[----:B------:R-:W-:Y:S01]  /*717a0*/  P2R R7, PR, RZ, 0x40 ;  /* 0x00000040ff077803 */ /* 0x000fe20000000000 */
[----:B------:R-:W-:Y:S01]  /*717b0*/  VIADD R3, R6, UR7 ;  /* 0x0000000706037c36 */ /* 0x000fe20008000000 */
[----:B-1----:R-:W-:Y:S02]  /*717c0*/  ISETP.LT.AND P5, PT, R2, UR10, !P1 ;  /* 0x0000000a02007c0c */ /* 0x002fe4000cfa1270 */
[C---:B------:R-:W-:Y:S01]  /*717d0*/  LEA R2, P4, R0.reuse, UR12, 0x1 ;  /* 0x0000000c00027c11 */ /* 0x040fe2000f8808ff */
[----:B------:R1:W-:Y:S01]  /*717e0*/  STL [R1+0x120], R7 ;  /* 0x0001200701007387 */ /* 0x0003e20000100800 */
[----:B------:R-:W-:Y:S02]  /*717f0*/  VIADD R4, R3, UR7 ;  /* 0x0000000703047c36 */ /* 0x000fe40008000000 */
[----:B------:R-:W-:Y:S02]  /*71800*/  LEA.HI.X.SX32 R0, R0, UR13, 0x1, P4 ;  /* 0x0000000d00007c11 */ /* 0x000fe4000a0f0eff */
[----:B------:R-:W-:-:S04]  /*71810*/  VIADD R72, R4, UR7 ;  /* 0x0000000704487c36 */ /* 0x000fc80008000000 */
[----:B------:R-:W-:-:S04]  /*71820*/  VIADD R69, R72, UR7 ;  /* 0x0000000748457c36 */ /* 0x000fc80008000000 */
[----:B------:R-:W-:Y:S01]  /*71830*/  VIADD R74, R69, UR7 ;  /* 0x00000007454a7c36 */ /* 0x000fe20008000000 */
[----:B01----:R-:W-:Y:S06]  /*71840*/  @!P3 BRA `(.L_x_12) ;  /* 0x000000000010b947 */ /* 0x003fec0003800000 */
[----:B------:R-:W-:-:S06]  /*71850*/  USHF.L.U32 UR48, UR48, 0x1f, URZ ;  /* 0x0000001f30307899 */ /* 0x000fcc00080006ff */
[----:B------:R-:W-:-:S04]  /*71860*/  IMAD.U32 R7, RZ, RZ, UR48 ;  /* 0x00000030ff077e24 */ /* 0x000fc8000f8e00ff */
[----:B------:R-:W0:Y:S02]  /*71870*/  SYNCS.PHASECHK.TRANS64.TRYWAIT P3, [UR8], R7 ;  /* 0x00000007ff0075a7 */ /* 0x000e240008061108 */
[----:B0-----:R-:W-:Y:S05]  /*71880*/  @!P3 BRA `(.L_x_13) ;  /* 0x000000940054b947 */ /* 0x001fea0003800000 */
.L_x_12:
[----:B------:R-:W-:Y:S01]  /*71890*/  BAR.SYNC.DEFER_BLOCKING 0x0 ;  /* 0x0000000000007b1d */ /* 0x000fe20000010000 */
[----:B------:R-:W-:Y:S01]  /*718a0*/  VIADD R68, R74, UR7 ;  /* 0x000000074a447c36 */ /* 0x000fe20008000000 */
[CC--:B------:R-:W-:Y:S02]  /*718b0*/  LEA R82, P3, R5.reuse, R2.reuse, 0x1 ;  /* 0x0000000205527211 */ /* 0x0c0fe400078608ff */
[----:B------:R-:W-:Y:S01]  /*718c0*/  LEA R80, P4, R6, R2, 0x1 ;  /* 0x0000000206507211 */ /* 0x000fe200078808ff */
[----:B------:R-:W-:Y:S01]  /*718d0*/  VIADD R71, R68, UR7 ;  /* 0x0000000744477c36 */ /* 0x000fe20008000000 */
[----:B------:R-:W-:Y:S01]  /*718e0*/  LEA.HI.X.SX32 R83, R5, R0, 0x1, P3 ;  /* 0x0000000005537211 */ /* 0x000fe200018f0eff */
[----:B------:R-:W0:Y:S01]  /*718f0*/  LDCU UR8, c[0x0][0x39c] ;  /* 0x00007380ff0877ac */ /* 0x000e220008000800 */
[----:B------:R-:W2:Y:S01]  /*71900*/  LDL.LU R86, [R1+0x241c] ;  /* 0x00241c0001567983 */ /* 0x000ea20000300800 */
[----:B------:R-:W-:Y:S01]  /*71910*/  LEA R78, P3, R3, R2, 0x1 ;  /* 0x00000002034e7211 */ /* 0x000fe200078608ff */
[----:B------:R-:W-:Y:S01]  /*71920*/  VIADD R73, R71, UR7 ;  /* 0x0000000747497c36 */ /* 0x000fe20008000000 */
[-C--:B------:R-:W-:Y:S01]  /*71930*/  LEA.HI.X.SX32 R81, R6, R0.reuse, 0x1, P4 ;  /* 0x0000000006517211 */ /* 0x080fe200020f0eff */
[----:B------:R-:W1:Y:S01]  /*71940*/  LDCU UR9, c[0x0][0x39c] ;  /* 0x00007380ff0977ac */ /* 0x000e620008000800 */
[----:B------:R-:W-:Y:S01]  /*71950*/  LEA.HI.X.SX32 R79, R3, R0, 0x1, P3 ;  /* 0x00000000034f7211 */ /* 0x000fe200018f0eff */
[----:B------:R-:W-:Y:S01]  /*71960*/  VIADD R3, R73, UR7 ;  /* 0x0000000749037c36 */ /* 0x000fe20008000000 */
[----:B------:R-:W-:-:S02]  /*71970*/  LEA R164, P3, R69, R2, 0x1 ;  /* 0x0000000245a47211 */ /* 0x000fc400078608ff */
[C---:B------:R-:W-:Y:S01]  /*71980*/  LEA R76, P4, R4.reuse, R2, 0x1 ;  /* 0x00000002044c7211 */ /* 0x040fe200078808ff */
[----:B------:R-:W-:Y:S01]  /*71990*/  VIADD R70, R3, UR7 ;  /* 0x0000000703467c36 */ /* 0x000fe20008000000 */
[----:B------:R-:W3:Y:S02]  /*719a0*/  @!P2 SYNCS.CCTL.IV [UR4+0x40000] ;  /* 0x04000000ff00a9b1 */ /* 0x000ee40008000004 */
[----:B---3--:R-:W-:Y:S01]  /*719b0*/  BAR.SYNC.DEFER_BLOCKING 0x0 ;  /* 0x0000000000007b1d */ /* 0x008fe20000010000 */
[-C--:B------:R-:W-:Y:S02]  /*719c0*/  LEA.HI.X.SX32 R165, R69, R0.reuse, 0x1, P3 ;  /* 0x0000000045a57211 */ /* 0x080fe400018f0eff */
[----:B------:R-:W-:-:S03]  /*719d0*/  LEA.HI.X.SX32 R77, R4, R0, 0x1, P4 ;  /* 0x00000000044d7211 */ /* 0x000fc600020f0eff */
[----:B------:R-:W3:Y:S01]  /*719e0*/  @!P2 SYNCS.CCTL.IV [UR4+0x40008] ;  /* 0x04000800ff00a9b1 */ /* 0x000ee20008000004 */
[-C--:B------:R-:W-:Y:S01]  /*719f0*/  LEA R84, P2, R72, R2.reuse, 0x1 ;  /* 0x0000000248547211 */ /* 0x080fe200078408ff */
[----:B------:R-:W4:Y:S01]  /*71a00*/  LDTM.x64 R4, tmem[UR6] ;  /* 0x00000006000479ee */ /* 0x000f220008340000 */
[----:B------:R-:W-:Y:S01]  /*71a10*/  LEA R160, P3, R68, R2, 0x1 ;  /* 0x0000000244a07211 */ /* 0x000fe200078608ff */
[----:B------:R-:W5:Y:S01]  /*71a20*/  LDCU UR4, c[0x0][0x39c] ;  /* 0x00007380ff0477ac */ /* 0x000f620008000800 */
[----:B------:R-:W-:-:S05]  /*71a30*/  LEA.HI.X.SX32 R85, R72, R0, 0x1, P2 ;  /* 0x0000000048557211 */ /* 0x000fca00010f0eff */
[----:B------:R0:W-:Y:S04]  /*71a40*/  STL.64 [R1], R84 ;  /* 0x0000005401007387 */ /* 0x0001e80000100a00 */
[----:B0-----:R-:W3:Y:S04]  /*71a50*/  LDL.LU R85, [R1+0x2418] ;  /* 0x0024180001557983 */ /* 0x001ee80000300800 */
[----:B------:R-:W5:Y:S01]  /*71a60*/  LDL.LU R84, [R1+0x2414] ;  /* 0x0024140001547983 */ /* 0x000f620000300800 */
[----:B------:R-:W-:Y:S01]  /*71a70*/  VIADD R72, R70, UR7 ;  /* 0x0000000746487c36 */ /* 0x000fe20008000000 */
[----:B------:R-:W-:-:S03]  /*71a80*/  LEA R162, P2, R74, R2, 0x1 ;  /* 0x000000024aa27211 */ /* 0x000fc600078408ff */
[----:B------:R-:W-:Y:S01]  /*71a90*/  VIADD R69, R72, UR7 ;  /* 0x0000000748457c36 */ /* 0x000fe20008000000 */
[----:B------:R-:W-:Y:S02]  /*71aa0*/  LEA.HI.X.SX32 R163, R74, R0, 0x1, P2 ;  /* 0x000000004aa37211 */ /* 0x000fe400010f0eff */
[----:B------:R-:W-:Y:S02]  /*71ab0*/  LEA R158, P2, R71, R2, 0x1 ;  /* 0x00000002479e7211 */ /* 0x000fe400078408ff */
[----:B------:R-:W-:Y:S01]  /*71ac0*/  LEA.HI.X.SX32 R161, R68, R0, 0x1, P3 ;  /* 0x0000000044a17211 */ /* 0x000fe200018f0eff */
[----:B------:R-:W-:Y:S01]  /*71ad0*/  VIADD R68, R69, UR7 ;  /* 0x0000000745447c36 */ /* 0x000fe20008000000 */
[----:B------:R-:W-:Y:S02]  /*71ae0*/  LEA R156, P3, R73, R2, 0x1 ;  /* 0x00000002499c7211 */ /* 0x000fe400078608ff */
[----:B------:R-:W-:Y:S01]  /*71af0*/  LEA.HI.X.SX32 R159, R71, R0, 0x1, P2 ;  /* 0x00000000479f7211 */ /* 0x000fe200010f0eff */
[----:B------:R-:W-:Y:S01]  /*71b00*/  VIADD R71, R68, UR7 ;  /* 0x0000000744477c36 */ /* 0x000fe20008000000 */
[----:B------:R-:W-:-:S02]  /*71b10*/  LEA R154, P2, R3, R2, 0x1 ;  /* 0x00000002039a7211 */ /* 0x000fc400078408ff */
        /* <DEDUP_REMOVED lines=10> */
[-C--:B------:R-:W-:Y:S01]  /*71bc0*/  LEA.HI.X.SX32 R149, R69, R0.reuse, 0x1, P3 ;  /* 0x0000000045957211 */ /* 0x080fe200018f0eff */
[----:B------:R-:W-:Y:S01]  /*71bd0*/  VIADD R69, R70, UR7 ;  /* 0x0000000746457c36 */ /* 0x000fe20008000000 */
[----:B------:R-:W-:Y:S02]  /*71be0*/  LEA.HI.X.SX32 R147, R68, R0, 0x1, P2 ;  /* 0x0000000044937211 */ /* 0x000fe400010f0eff */
[-C--:B------:R-:W-:Y:S01]  /*71bf0*/  LEA R142, P2, R3, R2.reuse, 0x1 ;  /* 0x00000002038e7211 */ /* 0x080fe200078408ff */
[----:B------:R-:W-:Y:S01]  /*71c00*/  VIADD R68, R69, UR7 ;  /* 0x0000000745447c36 */ /* 0x000fe20008000000 */
[----:B------:R-:W-:-:S02]  /*71c10*/  LEA R144, P3, R71, R2, 0x1 ;  /* 0x0000000247907211 */ /* 0x000fc400078608ff */
[-C--:B------:R-:W-:Y:S01]  /*71c20*/  LEA.HI.X.SX32 R143, R3, R0.reuse, 0x1, P2 ;  /* 0x00000000038f7211 */ /* 0x080fe200010f0eff */
[----:B------:R-:W-:Y:S01]  /*71c30*/  VIADD R3, R68, UR7 ;  /* 0x0000000744037c36 */ /* 0x000fe20008000000 */
[----:B------:R-:W-:Y:S01]  /*71c40*/  STL [R1+0x2810], R164 ;  /* 0x002810a401007387 */ /* 0x000fe20000100800 */
[----:B------:R-:W-:Y:S02]  /*71c50*/  LEA.HI.X.SX32 R145, R71, R0, 0x1, P3 ;  /* 0x0000000047917211 */ /* 0x000fe400018f0eff */
[-C--:B------:R-:W-:Y:S01]  /*71c60*/  LEA R140, P3, R70, R2.reuse, 0x1 ;  /* 0x00000002468c7211 */ /* 0x080fe200078608ff */
[----:B------:R-:W-:Y:S01]  /*71c70*/  STL [R1+0x280c], R165 ;  /* 0x00280ca501007387 */ /* 0x000fe20000100800 */
[-C--:B------:R-:W-:Y:S01]  /*71c80*/  LEA R136, P4, R68, R2.reuse, 0x1 ;  /* 0x0000000244887211 */ /* 0x080fe200078808ff */
[----:B------:R-:W-:Y:S02]  /*71c90*/  VIADD R75, R3, UR7 ;  /* 0x00000007034b7c36 */ /* 0x000fe40008000000 */
[----:B------:R-:W-:Y:S01]  /*71ca0*/  STL [R1+0x2808], R160 ;  /* 0x002808a001007387 */ /* 0x000fe20000100800 */
[----:B------:R-:W-:-:S03]  /*71cb0*/  LEA R138, P2, R69, R2, 0x1 ;  /* 0x00000002458a7211 */ /* 0x000fc600078408ff */
[----:B------:R-:W-:Y:S01]  /*71cc0*/  STL [R1+0x2804], R161 ;  /* 0x002804a101007387 */ /* 0x000fe20000100800 */
[----:B------:R-:W-:-:S03]  /*71cd0*/  LEA.HI.X.SX32 R141, R70, R0, 0x1, P3 ;  /* 0x00000000468d7211 */ /* 0x000fc600018f0eff */
[----:B------:R-:W-:Y:S01]  /*71ce0*/  STL [R1+0x2800], R159 ;  /* 0x0028009f01007387 */ /* 0x000fe20000100800 */
[----:B------:R-:W-:Y:S02]  /*71cf0*/  LEA R134, P3, R3, R2, 0x1 ;  /* 0x0000000203867211 */ /* 0x000fe400078608ff */
[----:B------:R-:W-:Y:S01]  /*71d00*/  LEA.HI.X.SX32 R137, R68, R0, 0x1, P4 ;  /* 0x0000000044897211 */ /* 0x000fe200020f0eff */
[----:B------:R-:W-:Y:S01]  /*71d10*/  STL [R1+0x27fc], R157 ;  /* 0x0027fc9d01007387 */ /* 0x000fe20000100800 */
[----:B------:R-:W-:-:S03]  /*71d20*/  LEA R132, P4, R75, R2, 0x1 ;  /* 0x000000024b847211 */ /* 0x000fc600078808ff */
[----:B------:R-:W-:Y:S01]  /*71d30*/  STL [R1+0x27f8], R153 ;  /* 0x0027f89901007387 */ /* 0x000fe20000100800 */
[----:B------:R-:W-:-:S03]  /*71d40*/  LEA.HI.X.SX32 R139, R69, R0, 0x1, P2 ;  /* 0x00000000458b7211 */ /* 0x000fc600010f0eff */
[----:B------:R-:W-:Y:S01]  /*71d50*/  STL [R1+0x27f4], R151 ;  /* 0x0027f49701007387 */ /* 0x000fe20000100800 */
[----:B------:R-:W-:-:S03]  /*71d60*/  LEA.HI.X.SX32 R135, R3, R0, 0x1, P3 ;  /* 0x0000000003877211 */ /* 0x000fc600018f0eff */
[----:B------:R-:W-:Y:S01]  /*71d70*/  STL [R1+0x27f0], R149 ;  /* 0x0027f09501007387 */ /* 0x000fe20000100800 */
[----:B------:R-:W-:-:S03]  /*71d80*/  LEA.HI.X.SX32 R133, R75, R0, 0x1, P4 ;  /* 0x000000004b857211 */ /* 0x000fc600020f0eff */
[----:B------:R-:W-:Y:S01]  /*71d90*/  STL [R1+0x27ec], R147 ;  /* 0x0027ec9301007387 */ /* 0x000fe20000100800 */
[----:B----4-:R-:W-:-:S03]  /*71da0*/  F2FP.BF16.F32.PACK_AB R71, R67, R66 ;  /* 0x000000424347723e */ /* 0x010fc600000010ff */
[----:B------:R-:W-:Y:S01]  /*71db0*/  STL [R1+0x27e8], R145 ;  /* 0x0027e89101007387 */ /* 0x000fe20000100800 */
[----:B------:R-:W-:-:S03]  /*71dc0*/  F2FP.BF16.F32.PACK_AB R70, R65, R64 ;  /* 0x000000404146723e */ /* 0x000fc600000010ff */
[----:B------:R-:W-:Y:S01]  /*71dd0*/  STL [R1+0x27e4], R143 ;  /* 0x0027e48f01007387 */ /* 0x000fe20000100800 */
[----:B------:R-:W-:-:S03]  /*71de0*/  F2FP.BF16.F32.PACK_AB R69, R63, R62 ;  /* 0x0000003e3f45723e */ /* 0x000fc600000010ff */
[----:B------:R-:W-:Y:S01]  /*71df0*/  STL [R1+0x27e0], R141 ;  /* 0x0027e08d01007387 */ /* 0x000fe20000100800 */
[----:B------:R-:W-:-:S03]  /*71e00*/  F2FP.BF16.F32.PACK_AB R68, R61, R60 ;  /* 0x0000003c3d44723e */ /* 0x000fc600000010ff */
[----:B------:R-:W-:Y:S01]  /*71e10*/  STL [R1+0x27dc], R139 ;  /* 0x0027dc8b01007387 */ /* 0x000fe20000100800 */
[----:B------:R-:W-:-:S03]  /*71e20*/  F2FP.BF16.F32.PACK_AB R66, R59, R58 ;  /* 0x0000003a3b42723e */ /* 0x000fc600000010ff */
[----:B------:R-:W-:Y:S04]  /*71e30*/  STL [R1+0x27d8], R137 ;  /* 0x0027d88901007387 */ /* 0x000fe80000100800 */
[----:B------:R-:W-:Y:S04]  /*71e40*/  STL [R1+0x27d4], R135 ;  /* 0x0027d48701007387 */ /* 0x000fe80000100800 */
[----:B------:R-:W-:Y:S04]  /*71e50*/  STL [R1+0x27d0], R133 ;  /* 0x0027d08501007387 */ /* 0x000fe80000100800 */
[----:B------:R-:W-:Y:S04]  /*71e60*/  STL [R1+0x118], R71 ;  /* 0x0001184701007387 */ /* 0x000fe80000100800 */
[----:B------:R-:W-:Y:S01]  /*71e70*/  STL [R1+0x10c], R70 ;  /* 0x00010c4601007387 */ /* 0x000fe20000100800 */
[----:B------:R-:W-:-:S03]  /*71e80*/  IMAD.MOV.U32 R64, RZ, RZ, R82 ;  /* 0x000000ffff407224 */ /* 0x000fc600078e0052 */
[----:B------:R-:W-:Y:S01]  /*71e90*/  STL [R1+0x104], R69 ;  /* 0x0001044501007387 */ /* 0x000fe20000100800 */
[----:B------:R-:W-:-:S03]  /*71ea0*/  IMAD.MOV.U32 R65, RZ, RZ, R83 ;  /* 0x000000ffff417224 */ /* 0x000fc600078e0053 */
[----:B------:R-:W-:Y:S01]  /*71eb0*/  STL [R1+0x100], R68 ;  /* 0x0001004401007387 */ /* 0x000fe20000100800 */
[----:B------:R-:W-:Y:S02]  /*71ec0*/  IMAD.MOV.U32 R62, RZ, RZ, R80 ;  /* 0x000000ffff3e7224 */ /* 0x000fe400078e0050 */
[----:B------:R-:W-:Y:S01]  /*71ed0*/  IMAD.MOV.U32 R63, RZ, RZ, R81 ;  /* 0x000000ffff3f7224 */ /* 0x000fe200078e0051 */
[----:B------:R0:W-:Y:S01]  /*71ee0*/  STL [R1+0xf4], R66 ;  /* 0x0000f44201007387 */ /* 0x0001e20000100800 */
[----:B------:R-:W-:Y:S02]  /*71ef0*/  IMAD.MOV.U32 R60, RZ, RZ, R78 ;  /* 0x000000ffff3c7224 */ /* 0x000fe400078e004e */
[----:B------:R-:W-:Y:S02]  /*71f00*/  IMAD.MOV.U32 R61, RZ, RZ, R79 ;  /* 0x000000ffff3d7224 */ /* 0x000fe400078e004f */
[----:B------:R-:W-:Y:S02]  /*71f10*/  IMAD.MOV.U32 R58, RZ, RZ, R76 ;  /* 0x000000ffff3a7224 */ /* 0x000fe400078e004c */
[----:B------:R-:W-:-:S02]  /*71f20*/  IMAD.MOV.U32 R59, RZ, RZ, R77 ;  /* 0x000000ffff3b7224 */ /* 0x000fc400078e004d */
[----:B0-----:R-:W-:Y:S01]  /*71f30*/  IMAD.MOV.U32 R66, RZ, RZ, R75 ;  /* 0x000000ffff427224 */ /* 0x001fe200078e004b */
[----:B------:R-:W-:Y:S02]  /*71f40*/  F2FP.BF16.F32.PACK_AB R57, R57, R56 ;  /* 0x000000383939723e */ /* 0x000fe400000010ff */
[----:B------:R-:W-:Y:S02]  /*71f50*/  F2FP.BF16.F32.PACK_AB R56, R55, R54 ;  /* 0x000000363738723e */ /* 0x000fe400000010ff */
[----:B------:R-:W-:Y:S02]  /*71f60*/  F2FP.BF16.F32.PACK_AB R55, R53, R52 ;  /* 0x000000343537723e */ /* 0x000fe400000010ff */
[----:B------:R-:W-:Y:S01]  /*71f70*/  F2FP.BF16.F32.PACK_AB R54, R51, R50 ;  /* 0x000000323336723e */ /* 0x000fe200000010ff */
[----:B------:R-:W-:Y:S01]  /*71f80*/  STL [R1+0xec], R57 ;  /* 0x0000ec3901007387 */ /* 0x000fe20000100800 */
[----:B------:R-:W-:Y:S02]  /*71f90*/  F2FP.BF16.F32.PACK_AB R53, R49, R48 ;  /* 0x000000303135723e */ /* 0x000fe400000010ff */
[----:B------:R-:W-:Y:S01]  /*71fa0*/  F2FP.BF16.F32.PACK_AB R52, R47, R46 ;  /* 0x0000002e2f34723e */ /* 0x000fe200000010ff */
[----:B------:R-:W-:Y:S01]  /*71fb0*/  STL [R1+0xe8], R56 ;  /* 0x0000e83801007387 */ /* 0x000fe20000100800 */
[----:B------:R-:W-:-:S02]  /*71fc0*/  F2FP.BF16.F32.PACK_AB R51, R45, R44 ;  /* 0x0000002c2d33723e */ /* 0x000fc400000010ff */
[----:B------:R-:W-:Y:S01]  /*71fd0*/  F2FP.BF16.F32.PACK_AB R50, R43, R42 ;  /* 0x0000002a2b32723e */ /* 0x000fe200000010ff */
[----:B------:R-:W-:Y:S01]  /*71fe0*/  STL [R1+0xdc], R55 ;  /* 0x0000dc3701007387 */ /* 0x000fe20000100800 */
[----:B------:R-:W-:Y:S02]  /*71ff0*/  F2FP.BF16.F32.PACK_AB R49, R41, R40 ;  /* 0x000000282931723e */ /* 0x000fe400000010ff */
[----:B------:R-:W-:Y:S01]  /*72000*/  F2FP.BF16.F32.PACK_AB R48, R39, R38 ;  /* 0x000000262730723e */ /* 0x000fe200000010ff */
        /* <DEDUP_REMOVED lines=19> */
[----:B--2---:R-:W-:-:S03]  /*72140*/  ISETP.LT.AND P2, PT, R86, UR11, !P1 ;  /* 0x0000000b56007c0c */ /* 0x004fc6000cf41270 */
[----:B------:R-:W-:Y:S01]  /*72150*/  STL [R1+0x88], R42 ;  /* 0x0000882a01007387 */ /* 0x000fe20000100800 */
[----:B------:R-:W-:-:S03]  /*72160*/  F2FP.BF16.F32.PACK_AB R40, R23, R22 ;  /* 0x000000161728723e */ /* 0x000fc600000010ff */
[----:B------:R-:W-:Y:S01]  /*72170*/  STL [R1+0x80], R41 ;  /* 0x0000802901007387 */ /* 0x000fe20000100800 */
[----:B------:R-:W-:Y:S02]  /*72180*/  F2FP.BF16.F32.PACK_AB R39, R21, R20 ;  /* 0x000000141527723e */ /* 0x000fe400000010ff */
[----:B------:R-:W-:Y:S02]  /*72190*/  F2FP.BF16.F32.PACK_AB R38, R19, R18 ;  /* 0x000000121326723e */ /* 0x000fe400000010ff */
[----:B------:R-:W-:Y:S02]  /*721a0*/  F2FP.BF16.F32.PACK_AB R37, R17, R16 ;  /* 0x000000101125723e */ /* 0x000fe400000010ff */
[----:B------:R-:W-:Y:S02]  /*721b0*/  F2FP.BF16.F32.PACK_AB R36, R15, R14 ;  /* 0x0000000e0f24723e */ /* 0x000fe400000010ff */
[----:B------:R-:W-:Y:S02]  /*721c0*/  F2FP.BF16.F32.PACK_AB R35, R13, R12 ;  /* 0x0000000c0d23723e */ /* 0x000fe400000010ff */
[----:B------:R-:W-:-:S02]  /*721d0*/  F2FP.BF16.F32.PACK_AB R34, R11, R10 ;  /* 0x0000000a0b22723e */ /* 0x000fc400000010ff */
[----:B------:R-:W-:Y:S02]  /*721e0*/  F2FP.BF16.F32.PACK_AB R33, R9, R8 ;  /* 0x000000080921723e */ /* 0x000fe400000010ff */
[----:B------:R-:W-:Y:S02]  /*721f0*/  F2FP.BF16.F32.PACK_AB R32, R7, R6 ;  /* 0x000000060720723e */ /* 0x000fe400000010ff */
[----:B---3--:R-:W-:Y:S02]  /*72200*/  ISETP.LT.AND P3, PT, R85, UR16, !P1 ;  /* 0x0000001055007c0c */ /* 0x008fe4000cf61270 */
[----:B-----5:R-:W-:Y:S02]  /*72210*/  ISETP.LT.AND P4, PT, R84, UR14, !P1 ;  /* 0x0000000e54007c0c */ /* 0x020fe4000cf81270 */
[----:B------:R-:W0:Y:S01]  /*72220*/  LDTM.x64 R68, tmem[UR6+0x40] ;  /* 0x00004006004479ee */ /* 0x000e220008340000 */
[----:B------:R-:W-:Y:S02]  /*72230*/  F2FP.BF16.F32.PACK_AB R31, R5, R4 ;  /* 0x00000004051f723e */ /* 0x000fe400000010ff */
[----:B0-----:R-:W-:-:S02]  /*72240*/  F2FP.BF16.F32.PACK_AB R30, R131, R130 ;  /* 0x00000082831e723e */ /* 0x001fc400000010ff */
        /* <DEDUP_REMOVED lines=39> */
[C---:B------:R-:W-:Y:S02]  /*724c0*/  PRMT R11, R32.reuse, 0x7610, R11 ;  /* 0x00007610200b7816 */ /* 0x040fe4000000000b */
[----:B------:R-:W-:Y:S01]  /*724d0*/  PRMT R8, R32, 0x7632, R8 ;  /* 0x0000763220087816 */ /* 0x000fe20000000008 */
[----:B------:R-:W-:Y:S01]  /*724e0*/  STL [R1+0x84], R10 ;  /* 0x0000840a01007387 */ /* 0x000fe20000100800 */
[C---:B------:R-:W-:Y:S02]  /*724f0*/  PRMT R17, R31.reuse, 0x7610, R17 ;  /* 0x000076101f117816 */ /* 0x040fe40000000011 */
[----:B------:R-:W-:Y:S01]  /*72500*/  PRMT R14, R31, 0x7632, R14 ;  /* 0x000076321f0e7816 */ /* 0x000fe2000000000e */
[----:B------:R-:W-:Y:S01]  /*72510*/  STL [R1+0x54], R9 ;  /* 0x0000540901007387 */ /* 0x000fe20000100800 */
[----:B------:R-:W-:-:S03]  /*72520*/  F2FP.BF16.F32.PACK_AB R4, R87, R86 ;  /* 0x000000565704723e */ /* 0x000fc600000010ff */
[----:B------:R-:W-:Y:S01]  /*72530*/  STL [R1+0x50], R7 ;  /* 0x0000500701007387 */ /* 0x000fe20000100800 */
[----:B------:R-:W-:-:S03]  /*72540*/  PRMT R135, R40, 0x7610, R135 ;  /* 0x0000761028877816 */ /* 0x000fc60000000087 */
[----:B------:R-:W-:Y:S01]  /*72550*/  STL [R1+0x4c], R6 ;  /* 0x00004c0601007387 */ /* 0x000fe20000100800 */
[----:B------:R-:W-:Y:S01]  /*72560*/  PRMT R133, R40, 0x7632, R133 ;  /* 0x0000763228857816 */ /* 0x000fe20000000085 */
[----:B------:R-:W-:Y:S02]  /*72570*/  IMAD.MOV.U32 R115, RZ, RZ, R66 ;  /* 0x000000ffff737224 */ /* 0x000fe400078e0042 */
[----:B------:R-:W-:Y:S01]  /*72580*/  STL [R1+0x48], R5 ;  /* 0x0000480501007387 */ /* 0x000fe20000100800 */
[C---:B------:R-:W-:Y:S01]  /*72590*/  PRMT R139, R39.reuse, 0x7610, R139 ;  /* 0x00007610278b7816 */ /* 0x040fe2000000008b */
[----:B------:R-:W-:Y:S01]  /*725a0*/  IMAD.MOV.U32 R110, RZ, RZ, R58 ;  /* 0x000000ffff6e7224 */ /* 0x000fe200078e003a */
[----:B------:R-:W-:Y:S01]  /*725b0*/  PRMT R137, R39, 0x7632, R137 ;  /* 0x0000763227897816 */ /* 0x000fe20000000089 */
[----:B------:R-:W-:Y:S01]  /*725c0*/  STL [R1+0x40], R67 ;  /* 0x0000404301007387 */ /* 0x000fe20000100800 */
[C---:B------:R-:W-:Y:S01]  /*725d0*/  PRMT R143, R38.reuse, 0x7610, R143 ;  /* 0x00007610268f7816 */ /* 0x040fe2000000008f */
[----:B------:R-:W-:Y:S01]  /*725e0*/  IMAD.MOV.U32 R111, RZ, RZ, R59 ;  /* 0x000000ffff6f7224 */ /* 0x000fe200078e003b */
[----:B------:R-:W-:Y:S01]  /*725f0*/  PRMT R141, R38, 0x7632, R141 ;  /* 0x00007632268d7816 */ /* 0x000fe2000000008d */
[----:B------:R-:W-:Y:S01]  /*72600*/  IMAD.MOV.U32 R104, RZ, RZ, R60 ;  /* 0x000000ffff687224 */ /* 0x000fe200078e003c */
        /* <DEDUP_REMOVED lines=11> */
[----:B------:R0:W-:Y:S01]  /*726c0*/  STL [R1+0x44], R4 ;  /* 0x0000440401007387 */ /* 0x0001e20000100800 */
[----:B------:R-:W-:-:S02]  /*726d0*/  PRMT R161, R34, 0x7610, R161 ;  /* 0x0000761022a17816 */ /* 0x000fc400000000a1 */
[----:B------:R-:W-:Y:S02]  /*726e0*/  PRMT R159, R34, 0x7632, R159 ;  /* 0x00007632229f7816 */ /* 0x000fe4000000009f */
[C---:B------:R-:W-:Y:S02]  /*726f0*/  PRMT R165, R33.reuse, 0x7610, R165 ;  /* 0x0000761021a57816 */ /* 0x040fe400000000a5 */
[----:B------:R-:W-:Y:S02]  /*72700*/  PRMT R160, R33, 0x7632, R160 ;  /* 0x0000763221a07816 */ /* 0x000fe400000000a0 */
[----:B------:R-:W-:Y:S02]  /*72710*/  PRMT R106, R17, 0x7610, R106 ;  /* 0x00007610116a7816 */ /* 0x000fe4000000006a */
[----:B------:R-:W-:Y:S02]  /*72720*/  PRMT R102, R14, 0x7610, R102 ;  /* 0x000076100e667816 */ /* 0x000fe40000000066 */
[----:B------:R-:W-:-:S02]  /*72730*/  PRMT R98, R11, 0x7610, R98 ;  /* 0x000076100b627816 */ /* 0x000fc40000000062 */
[----:B------:R-:W-:Y:S02]  /*72740*/  PRMT R94, R8, 0x7610, R94 ;  /* 0x00007610085e7816 */ /* 0x000fe4000000005e */
[----:B0-----:R-:W0:Y:S01]  /*72750*/  LDTM.x64 R4, tmem[UR6+0x80] ;  /* 0x00008006000479ee */ /* 0x001e220008340000 */
[----:B------:R-:W-:Y:S02]  /*72760*/  F2FP.BF16.F32.PACK_AB R164, R83, R82 ;  /* 0x0000005253a4723e */ /* 0x000fe400000010ff */
[----:B------:R-:W-:Y:S02]  /*72770*/  F2FP.BF16.F32.PACK_AB R92, R81, R80 ;  /* 0x00000050515c723e */ /* 0x000fe400000010ff */
[----:B------:R-:W-:Y:S01]  /*72780*/  F2FP.BF16.F32.PACK_AB R91, R79, R78 ;  /* 0x0000004e4f5b723e */ /* 0x000fe200000010ff */
[----:B------:R2:W-:Y:S01]  /*72790*/  STL [R1+0x3c], R164 ;  /* 0x00003ca401007387 */ /* 0x0005e20000100800 */
[----:B------:R-:W-:Y:S02]  /*727a0*/  F2FP.BF16.F32.PACK_AB R90, R77, R76 ;  /* 0x0000004c4d5a723e */ /* 0x000fe400000010ff */
[----:B------:R-:W-:Y:S01]  /*727b0*/  F2FP.BF16.F32.PACK_AB R89, R75, R74 ;  /* 0x0000004a4b59723e */ /* 0x000fe200000010ff */
[----:B--2---:R-:W2:Y:S04]  /*727c0*/  LDL.LU R164, [R1+0x2810] ;  /* 0x0028100001a47983 */ /* 0x004ea80000300800 */
[----:B------:R-:W-:Y:S04]  /*727d0*/  STL [R1+0x34], R92 ;  /* 0x0000345c01007387 */ /* 0x000fe80000100800 */
[----:B------:R-:W-:Y:S04]  /*727e0*/  STL [R1+0x30], R91 ;  /* 0x0000305b01007387 */ /* 0x000fe80000100800 */
[----:B------:R-:W-:Y:S04]  /*727f0*/  STL [R1+0x2c], R90 ;  /* 0x00002c5a01007387 */ /* 0x000fe80000100800 */
[----:B------:R3:W-:Y:S01]  /*72800*/  STL [R1+0x28], R89 ;  /* 0x0000285901007387 */ /* 0x0007e20000100800 */
[----:B------:R-:W-:-:S02]  /*72810*/  PRMT R114, R106, 0x7610, R114 ;  /* 0x000076106a727816 */ /* 0x000fc40000000072 */
[----:B------:R-:W-:Y:S02]  /*72820*/  PRMT R109, R102, 0x7610, R109 ;  /* 0x00007610666d7816 */ /* 0x000fe4000000006d */
[----:B------:R-:W-:Y:S01]  /*72830*/  PRMT R88, R114, 0x7610, R88 ;  /* 0x0000761072587816 */ /* 0x000fe20000000058 */
[----:B---3--:R-:W3:Y:S01]  /*72840*/  LDL.LU R89, [R1+0x2470] ;  /* 0x0024700001597983 */ /* 0x008ee20000300800 */
[----:B------:R-:W-:Y:S02]  /*72850*/  PRMT R112, R98, 0x7610, R112 ;  /* 0x0000761062707816 */ /* 0x000fe40000000070 */
[----:B------:R-:W-:Y:S02]  /*72860*/  F2FP.BF16.F32.PACK_AB R131, R73, R72 ;  /* 0x000000484983723e */ /* 0x000fe400000010ff */
[----:B------:R-:W-:Y:S02]  /*72870*/  F2FP.BF16.F32.PACK_AB R130, R71, R70 ;  /* 0x000000464782723e */ /* 0x000fe400000010ff */
[----:B------:R-:W-:-:S02]  /*72880*/  F2FP.BF16.F32.PACK_AB R129, R69, R68 ;  /* 0x000000444581723e */ /* 0x000fc400000010ff */
[----:B------:R-:W-:Y:S02]  /*72890*/  PRMT R116, R94, 0x7610, R116 ;  /* 0x000076105e747816 */ /* 0x000fe40000000074 */
[----:B0-----:R-:W-:Y:S01]  /*728a0*/  F2FP.BF16.F32.PACK_AB R128, R67, R66 ;  /* 0x000000424380723e */ /* 0x001fe200000010ff */
[----:B------:R-:W4:Y:S01]  /*728b0*/  LDL.LU R94, [R1+0x2474] ;  /* 0x00247400015e7983 */ /* 0x000f220000300800 */
[----:B------:R-:W-:Y:S02]  /*728c0*/  F2FP.BF16.F32.PACK_AB R127, R65, R64 ;  /* 0x00000040417f723e */ /* 0x000fe400000010ff */
[----:B------:R-:W-:Y:S02]  /*728d0*/  F2FP.BF16.F32.PACK_AB R126, R63, R62 ;  /* 0x0000003e3f7e723e */ /* 0x000fe400000010ff */
[----:B------:R-:W-:Y:S02]  /*728e0*/  F2FP.BF16.F32.PACK_AB R125, R61, R60 ;  /* 0x0000003c3d7d723e */ /* 0x000fe400000010ff */
[----:B------:R-:W-:-:S02]  /*728f0*/  F2FP.BF16.F32.PACK_AB R124, R59, R58 ;  /* 0x0000003a3b7c723e */ /* 0x000fc400000010ff */
        /* <DEDUP_REMOVED lines=27> */
[----:B------:R-:W0:Y:S01]  /*72ab0*/  LDTM.x64 R4, tmem[UR6+0xc0] ;  /* 0x0000c006000479ee */ /* 0x000e220008340000 */
[----:B------:R-:W-:Y:S01]  /*72ac0*/  NOP ;  /* 0x0000000000007918 */ /* 0x000fe20000000000 */
[----:B------:R-:W-:Y:S01]  /*72ad0*/  PRMT R93, R109, 0x7610, R93 ;  /* 0x000076106d5d7816 */ /* 0x000fe2000000005d */
[----:B------:R5:W-:Y:S01]  /*72ae0*/  @P0 STG.E.U16 desc[UR20][R96.64], R88 ;  /* 0x0000005860000986 */ /* 0x000be2000c101514 */
[----:B------:R-:W-:Y:S01]  /*72af0*/  PRMT R95, R112, 0x7610, R95 ;  /* 0x00007610705f7816 */ /* 0x000fe2000000005f */
[----:B------:R-:W-:Y:S01]  /*72b00*/  VIADD R92, R115, UR7 ;  /* 0x00000007735c7c36 */ /* 0x000fe20008000000 */
[----:B------:R-:W-:Y:S01]  /*72b10*/  PRMT R99, R116, 0x7610, R99 ;  /* 0x0000761074637816 */ /* 0x000fe20000000063 */
[----:B------:R1:W-:Y:S01]  /*72b20*/  @P5 STG.E.U16 desc[UR20][R100.64], R93 ;  /* 0x0000005d64005986 */ /* 0x0003e2000c101514 */
[----:B------:R-:W-:Y:S01]  /*72b30*/  PRMT R103, R165, 0x7610, R103 ;  /* 0x00007610a5677816 */ /* 0x000fe20000000067 */
[----:B------:R-:W0:Y:S02]  /*72b40*/  LDCU UR6, c[0x0][0x39c] ;  /* 0x00007380ff0677ac */ /* 0x000e240008000800 */
[----:B------:R0:W-:Y:S04]  /*72b50*/  @P2 STG.E.U16 desc[UR20][R104.64], R95 ;  /* 0x0000005f68002986 */ /* 0x0001e8000c101514 */
[----:B-----5:R-:W5:Y:S04]  /*72b60*/  LDL.LU R96, [R1+0x2478] ;  /* 0x0024780001607983 */ /* 0x020f680000300800 */
[----:B------:R-:W2:Y:S04]  /*72b70*/  LDL.LU.64 R114, [R1] ;  /* 0x0000000001727983 */ /* 0x000ea80000300a00 */
[----:B-1----:R-:W5:Y:S04]  /*72b80*/  LDL.LU R100, [R1+0x247c] ;  /* 0x00247c0001647983 */ /* 0x002f680000300800 */
[----:B0-----:R-:W5:Y:S04]  /*72b90*/  LDL.LU R104, [R1+0x2480] ;  /* 0x0024800001687983 */ /* 0x001f680000300800 */
[----:B------:R0:W-:Y:S04]  /*72ba0*/  @P3 STG.E.U16 desc[UR20][R110.64], R99 ;  /* 0x000000636e003986 */ /* 0x0001e8000c101514 */
[----:B0-----:R-:W5:Y:S04]  /*72bb0*/  LDL.LU R110, [R1+0x2484] ;  /* 0x00248400016e7983 */ /* 0x001f680000300800 */
[----:B------:R-:W5:Y:S04]  /*72bc0*/  LDL.LU R165, [R1+0x280c] ;  /* 0x00280c0001a57983 */ /* 0x000f680000300800 */
[----:B------:R-:W5:Y:S01]  /*72bd0*/  LDL.LU R109, [R1+0x2488] ;  /* 0x00248800016d7983 */ /* 0x000f620000300800 */
[----:B------:R-:W-:-:S02]  /*72be0*/  PRMT R107, R160, 0x7610, R107 ;  /* 0x00007610a06b7816 */ /* 0x000fc4000000006b */
[----:B------:R-:W-:Y:S01]  /*72bf0*/  PRMT R108, R161, 0x7610, R108 ;  /* 0x00007610a16c7816 */ /* 0x000fe2000000006c */
[----:B------:R-:W5:Y:S01]  /*72c00*/  LDL.LU R160, [R1+0x2808] ;  /* 0x0028080001a07983 */ /* 0x000f620000300800 */
[----:B------:R-:W-:Y:S02]  /*72c10*/  PRMT R113, R159, 0x7610, R113 ;  /* 0x000076109f717816 */ /* 0x000fe40000000071 */
[----:B---3--:R-:W-:Y:S01]  /*72c20*/  ISETP.LT.AND P0, PT, R89, UR4, !P1 ;  /* 0x0000000459007c0c */ /* 0x008fe2000cf01270 */
[----:B------:R-:W4:Y:S02]  /*72c30*/  LDCU UR4, c[0x0][0x39c] ;  /* 0x00007380ff0477ac */ /* 0x000f240008000800 */
[----:B----4-:R-:W-:Y:S01]  /*72c40*/  ISETP.LT.AND P5, PT, R94, UR4, !P1 ;  /* 0x000000045e007c0c */ /* 0x010fe2000cfa1270 */
[----:B------:R-:W0:Y:S01]  /*72c50*/  LDCU UR4, c[0x0][0x39c] ;  /* 0x00007380ff0477ac */ /* 0x000e220008000800 */
[----:B--2---:R1:W-:Y:S04]  /*72c60*/  @P4 STG.E.U16 desc[UR20][R114.64], R103 ;  /* 0x0000006772004986 */ /* 0x0043e8000c101514 */
[----:B-1----:R-:W2:Y:S04]  /*72c70*/  LDL.LU R114, [R1+0x248c] ;  /* 0x00248c0001727983 */ /* 0x002ea80000300800 */
[----:B------:R-:W3:Y:S04]  /*72c80*/  LDL.LU R161, [R1+0x2804] ;  /* 0x0028040001a17983 */ /* 0x000ee80000300800 */
[----:B-----5:R1:W-:Y:S04]  /*72c90*/  @P0 STG.E.U16 desc[UR20][R164.64], R107 ;  /* 0x0000006ba4000986 */ /* 0x0203e8000c101514 */
[----:B-1----:R-:W4:Y:S04]  /*72ca0*/  LDL.LU R165, [R1+0x2490] ;  /* 0x0024900001a57983 */ /* 0x002f280000300800 */
[----:B------:R-:W5:Y:S04]  /*72cb0*/  LDL.LU R159, [R1+0x2800] ;  /* 0x00280000019f7983 */ /* 0x000f680000300800 */
[----:B------:R1:W-:Y:S04]  /*72cc0*/  @P5 STG.E.U16 desc[UR20][R162.64], R108 ;  /* 0x0000006ca2005986 */ /* 0x0003e8000c101514 */
[----:B-1----:R-:W4:Y:S01]  /*72cd0*/  LDL.LU R162, [R1+0x120] ;  /* 0x0001200001a27983 */ /* 0x002f220000300800 */
[----:B0-----:R-:W-:Y:S01]  /*72ce0*/  ISETP.LT.AND P2, PT, R96, UR4, !P1 ;  /* 0x0000000460007c0c */ /* 0x001fe2000cf41270 */
[----:B------:R-:W0:Y:S01]  /*72cf0*/  LDCU UR4, c[0x0][0x39c] ;  /* 0x00007380ff0477ac */ /* 0x000e220008000800 */
[C---:B------:R-:W-:Y:S01]  /*72d00*/  LEA R90, P6, R92.reuse, R2, 0x1 ;  /* 0x000000025c5a7211 */ /* 0x040fe200078c08ff */
[----:B------:R-:W4:Y:S03]  /*72d10*/  LDL.LU R164, [R1+0x2494] ;  /* 0x0024940001a47983 */ /* 0x000f260000300800 */
[C---:B------:R-:W-:Y:S01]  /*72d20*/  LEA.HI.X.SX32 R91, R92.reuse, R0, 0x1, P6 ;  /* 0x000000005c5b7211 */ /* 0x040fe200030f0eff */
[----:B------:R-:W-:Y:S01]  /*72d30*/  VIADD R92, R92, UR7 ;  /* 0x000000075c5c7c36 */ /* 0x000fe20008000000 */
[----:B------:R-:W4:Y:S01]  /*72d40*/  LDL.LU R163, [R1+0x2498] ;  /* 0x0024980001a37983 */ /* 0x000f220000300800 */
[----:B------:R-:W-:-:S02]  /*72d50*/  PRMT R117, R157, 0x7610, R117 ;  /* 0x000076109d757816 */ /* 0x000fc40000000075 */
[C---:B------:R-:W-:Y:S01]  /*72d60*/  VIADD R94, R92.reuse, UR7 ;  /* 0x000000075c5e7c36 */ /* 0x040fe20008000000 */
[C---:B------:R-:W-:Y:S01]  /*72d70*/  LEA R88, P6, R92.reuse, R2, 0x1 ;  /* 0x000000025c587211 */ /* 0x040fe200078c08ff */
[----:B------:R-:W4:Y:S03]  /*72d80*/  LDL.LU R157, [R1+0x27fc] ;  /* 0x0027fc00019d7983 */ /* 0x000f260000300800 */
[----:B------:R-:W-:Y:S02]  /*72d90*/  LEA.HI.X.SX32 R89, R92, R0, 0x1, P6 ;  /* 0x000000005c597211 */ /* 0x000fe400030f0eff */
[----:B------:R-:W-:Y:S02]  /*72da0*/  LEA R92, P6, R94, R2, 0x1 ;  /* 0x000000025e5c7211 */ /* 0x000fe400078c08ff */
[----:B0-----:R-:W-:Y:S01]  /*72db0*/  ISETP.LT.AND P3, PT, R100, UR4, !P1 ;  /* 0x0000000464007c0c */ /* 0x001fe2000cf61270 */
[----:B------:R-:W0:Y:S01]  /*72dc0*/  LDCU UR4, c[0x0][0x39c] ;  /* 0x00007380ff0477ac */ /* 0x000e220008000800 */
[C---:B------:R-:W-:Y:S01]  /*72dd0*/  LEA.HI.X.SX32 R93, R94.reuse, R0, 0x1, P6 ;  /* 0x000000005e5d7211 */ /* 0x040fe200030f0eff */
[----:B------:R-:W-:-:S04]  /*72de0*/  VIADD R94, R94, UR7 ;  /* 0x000000075e5e7c36 */ /* 0x000fc80008000000 */
[C---:B------:R-:W-:Y:S01]  /*72df0*/  VIADD R98, R94.reuse, UR7 ;  /* 0x000000075e627c36 */ /* 0x040fe20008000000 */
[----:B------:R-:W-:-:S04]  /*72e00*/  LEA R96, P6, R94, R2, 0x1 ;  /* 0x000000025e607211 */ /* 0x000fc800078c08ff */
[----:B------:R-:W-:Y:S02]  /*72e10*/  LEA.HI.X.SX32 R97, R94, R0, 0x1, P6 ;  /* 0x000000005e617211 */ /* 0x000fe400030f0eff */
[----:B------:R-:W-:-:S04]  /*72e20*/  LEA R94, P6, R98, R2, 0x1 ;  /* 0x00000002625e7211 */ /* 0x000fc800078c08ff */
[C---:B------:R-:W-:Y:S01]  /*72e30*/  LEA.HI.X.SX32 R95, R98.reuse, R0, 0x1, P6 ;  /* 0x00000000625f7211 */ /* 0x040fe200030f0eff */
[----:B------:R-:W-:Y:S01]  /*72e40*/  VIADD R98, R98, UR7 ;  /* 0x0000000762627c36 */ /* 0x000fe20008000000 */
[----:B0-----:R-:W-:Y:S01]  /*72e50*/  ISETP.LT.AND P4, PT, R104, UR4, !P1 ;  /* 0x0000000468007c0c */ /* 0x001fe2000cf81270 */
[----:B------:R-:W0:Y:S02]  /*72e60*/  LDCU UR4, c[0x0][0x39c] ;  /* 0x00007380ff0477ac */ /* 0x000e240008000800 */
[C---:B------:R-:W-:Y:S01]  /*72e70*/  VIADD R102, R98.reuse, UR7 ;  /* 0x0000000762667c36 */ /* 0x040fe20008000000 */
[----:B------:R-:W-:-:S04]  /*72e80*/  LEA R100, P6, R98, R2, 0x1 ;  /* 0x0000000262647211 */ /* 0x000fc800078c08ff */
[----:B------:R-:W-:Y:S02]  /*72e90*/  LEA.HI.X.SX32 R101, R98, R0, 0x1, P6 ;  /* 0x0000000062657211 */ /* 0x000fe400030f0eff */
[----:B------:R-:W-:-:S04]  /*72ea0*/  LEA R98, P6, R102, R2, 0x1 ;  /* 0x0000000266627211 */ /* 0x000fc800078c08ff */
[C---:B------:R-:W-:Y:S01]  /*72eb0*/  LEA.HI.X.SX32 R99, R102.reuse, R0, 0x1, P6 ;  /* 0x0000000066637211 */ /* 0x040fe200030f0eff */
[----:B------:R-:W-:-:S04]  /*72ec0*/  VIADD R102, R102, UR7 ;  /* 0x0000000766667c36 */ /* 0x000fc80008000000 */
[C---:B------:R-:W-:Y:S01]  /*72ed0*/  VIADD R106, R102.reuse, UR7 ;  /* 0x00000007666a7c36 */ /* 0x040fe20008000000 */
[----:B------:R-:W-:Y:S02]  /*72ee0*/  LEA R104, P6, R102, R2, 0x1 ;  /* 0x0000000266687211 */ /* 0x000fe400078c08ff */
[----:B0-----:R-:W-:Y:S01]  /*72ef0*/  ISETP.LT.AND P0, PT, R110, UR4, !P1 ;  /* 0x000000046e007c0c */ /* 0x001fe2000cf01270 */
[----:B------:R-:W0:Y:S01]  /*72f00*/  LDCU UR4, c[0x0][0x39c] ;  /* 0x00007380ff0477ac */ /* 0x000e220008000800 */
[----:B------:R-:W-:Y:S01]  /*72f10*/  LEA.HI.X.SX32 R105, R102, R0, 0x1, P6 ;  /* 0x0000000066697211 */ /* 0x000fe200030f0eff */
[C---:B------:R-:W-:Y:S01]  /*72f20*/  VIADD R112, R106.reuse, UR7 ;  /* 0x000000076a707c36 */ /* 0x040fe20008000000 */
[----:B------:R-:W-:-:S04]  /*72f30*/  LEA R102, P6, R106, R2, 0x1 ;  /* 0x000000026a667211 */ /* 0x000fc800078c08ff */
[----:B------:R-:W-:Y:S02]  /*72f40*/  LEA.HI.X.SX32 R103, R106, R0, 0x1, P6 ;  /* 0x000000006a677211 */ /* 0x000fe400030f0eff */
[----:B------:R-:W-:-:S04]  /*72f50*/  LEA R106, P6, R112, R2, 0x1 ;  /* 0x00000002706a7211 */ /* 0x000fc800078c08ff */
[C---:B------:R-:W-:Y:S01]  /*72f60*/  LEA.HI.X.SX32 R107, R112.reuse, R0, 0x1, P6 ;  /* 0x00000000706b7211 */ /* 0x040fe200030f0eff */
[----:B------:R-:W-:Y:S01]  /*72f70*/  VIADD R112, R112, UR7 ;  /* 0x0000000770707c36 */ /* 0x000fe20008000000 */
[----:B0-----:R-:W-:Y:S01]  /*72f80*/  ISETP.LT.AND P5, PT, R109, UR4, !P1 ;  /* 0x000000046d007c0c */ /* 0x001fe2000cfa1270 */
[----:B------:R-:W2:Y:S03]  /*72f90*/  LDCU UR4, c[0x0][0x39c] ;  /* 0x00007380ff0477ac */ /* 0x000ea60008000800 */
[----:B------:R-:W-:-:S04]  /*72fa0*/  LEA R110, P6, R112, R2, 0x1 ;  /* 0x00000002706e7211 */ /* 0x000fc800078c08ff */
[C---:B------:R-:W-:Y:S01]  /*72fb0*/  LEA.HI.X.SX32 R111, R112.reuse, R0, 0x1, P6 ;  /* 0x00000000706f7211 */ /* 0x040fe200030f0eff */
[----:B------:R-:W-:-:S05]  /*72fc0*/  VIADD R112, R112, UR7 ;  /* 0x0000000770707c36 */ /* 0x000fca0008000000 */
[----:B------:R-:W-:-:S04]  /*72fd0*/  LEA R108, P6, R112, R2, 0x1 ;  /* 0x00000002706c7211 */ /* 0x000fc800078c08ff */
[C---:B------:R-:W-:Y:S01]  /*72fe0*/  LEA.HI.X.SX32 R109, R112.reuse, R0, 0x1, P6 ;  /* 0x00000000706d7211 */ /* 0x040fe200030f0eff */
[----:B------:R-:W-:-:S04]  /*72ff0*/  VIADD R112, R112, UR7 ;  /* 0x0000000770707c36 */ /* 0x000fc80008000000 */
[----:B------:R-:W-:Y:S01]  /*73000*/  VIADD R116, R112, UR7 ;  /* 0x0000000770747c36 */ /* 0x000fe20008000000 */
[----:B---3--:R0:W-:Y:S01]  /*73010*/  @P2 STG.E.U16 desc[UR20][R160.64], R113 ;  /* 0x00000071a0002986 */ /* 0x0081e2000c101514 */
[----:B--2---:R-:W-:Y:S01]  /*73020*/  ISETP.LT.AND P2, PT, R114, UR4, !P1 ;  /* 0x0000000472007c0c */ /* 0x004fe2000cf41270 */
[----:B------:R-:W1:Y:S01]  /*73030*/  LDCU UR4, c[0x0][0x39c] ;  /* 0x00007380ff0477ac */ /* 0x000e620008000800 */
[----:B------:R-:W-:-:S04]  /*73040*/  LEA R114, P6, R112, R2, 0x1 ;  /* 0x0000000270727211 */ /* 0x000fc800078c08ff */
[----:B------:R-:W-:Y:S02]  /*73050*/  LEA.HI.X.SX32 R115, R112, R0, 0x1, P6 ;  /* 0x0000000070737211 */ /* 0x000fe400030f0eff */
[----:B------:R-:W-:-:S04]  /*73060*/  LEA R112, P6, R116, R2, 0x1 ;  /* 0x0000000274707211 */ /* 0x000fc800078c08ff */
[C---:B0-----:R-:W-:Y:S01]  /*73070*/  LEA.HI.X.SX32 R113, R116.reuse, R0, 0x1, P6 ;  /* 0x0000000074717211 */ /* 0x041fe200030f0eff */
[----:B-----5:R0:W-:Y:S02]  /*73080*/  @P3 STG.E.U16 desc[UR20][R158.64], R117 ;  /* 0x000000759e003986 */ /* 0x0201e4000c101514 */
[----:B0-----:R-:W-:-:S05]  /*73090*/  VIADD R158, R116, UR7 ;  /* 0x00000007749e7c36 */ /* 0x001fca0008000000 */
[C---:B------:R-:W-:Y:S02]  /*730a0*/  LEA R116, P6, R158.reuse, R2, 0x1 ;  /* 0x000000029e747211 */ /* 0x040fe400078c08ff */
[----:B------:R-:W-:Y:S02]  /*730b0*/  PRMT R159, R153, 0x7610, R159 ;  /* 0x00007610999f7816 */ /* 0x000fe4000000009f */
[----:B------:R-:W-:Y:S02]  /*730c0*/  LEA.HI.X.SX32 R117, R158, R0, 0x1, P6 ;  /* 0x000000009e757211 */ /* 0x000fe400030f0eff */
[----:B----4-:R-:W-:Y:S02]  /*730d0*/  ISETP.NE.AND P6, PT, R162, RZ, PT ;  /* 0x000000ffa200720c */ /* 0x010fe40003fc5270 */
[----:B------:R-:W2:Y:S04]  /*730e0*/  LDL.LU R162, [R1+0x249c] ;  /* 0x00249c0001a27983 */ /* 0x000ea80000300800 */
[----:B------:R-:W3:Y:S04]  /*730f0*/  LDL.LU R153, [R1+0x27f8] ;  /* 0x0027f80001997983 */ /* 0x000ee80000300800 */
[----:B------:R-:W4:Y:S04]  /*73100*/  LDL.LU R161, [R1+0x24a0] ;  /* 0x0024a00001a17983 */ /* 0x000f280000300800 */
[----:B------:R-:W5:Y:S04]  /*73110*/  LDL.LU R160, [R1+0x24a4] ;  /* 0x0024a40001a07983 */ /* 0x000f680000300800 */
[----:B------:R0:W-:Y:S04]  /*73120*/  @P4 STG.E.U16 desc[UR20][R156.64], R159 ;  /* 0x0000009f9c004986 */ /* 0x0001e8000c101514 */
[----:B0-----:R-:W2:Y:S01]  /*73130*/  LDL.LU R157, [R1+0x24a8] ;  /* 0x0024a800019d7983 */ /* 0x001ea20000300800 */
[----:B------:R-:W-:-:S03]  /*73140*/  PRMT R156, R151, 0x7610, R156 ;  /* 0x00007610979c7816 */ /* 0x000fc6000000009c */
[----:B------:R-:W2:Y:S04]  /*73150*/  LDL.LU R151, [R1+0x27f4] ;  /* 0x0027f40001977983 */ /* 0x000ea80000300800 */
[----:B------:R0:W-:Y:S04]  /*73160*/  @P0 STG.E.U16 desc[UR20][R154.64], R156 ;  /* 0x0000009c9a000986 */ /* 0x0001e8000c101514 */
[----:B0-----:R-:W4:Y:S01]  /*73170*/  LDL.LU R156, [R1+0x24b0] ;  /* 0x0024b000019c7983 */ /* 0x001f220000300800 */
[----:B------:R-:W-:-:S03]  /*73180*/  PRMT R154, R149, 0x7610, R154 ;  /* 0x00007610959a7816 */ /* 0x000fc6000000009a */
[----:B------:R-:W4:Y:S04]  /*73190*/  LDL.LU R149, [R1+0x27f0] ;  /* 0x0027f00001957983 */ /* 0x000f280000300800 */
[----:B------:R-:W4:Y:S04]  /*731a0*/  LDL.LU R155, [R1+0x24b8] ;  /* 0x0024b800019b7983 */ /* 0x000f280000300800 */
[----:B---3--:R0:W-:Y:S04]  /*731b0*/  @P5 STG.E.U16 desc[UR20][R152.64], R154 ;  /* 0x0000009a98005986 */ /* 0x0081e8000c101514 */
[----:B0-----:R-:W3:Y:S01]  /*731c0*/  LDL.LU R153, [R1+0x24bc] ;  /* 0x0024bc0001997983 */ /* 0x001ee20000300800 */
[----:B------:R-:W-:-:S03]  /*731d0*/  PRMT R152, R147, 0x7610, R152 ;  /* 0x0000761093987816 */ /* 0x000fc60000000098 */
[----:B------:R-:W3:Y:S04]  /*731e0*/  LDL.LU R147, [R1+0x27ec] ;  /* 0x0027ec0001937983 */ /* 0x000ee80000300800 */
[----:B--2---:R0:W-:Y:S02]  /*731f0*/  @P2 STG.E.U16 desc[UR20][R150.64], R152 ;  /* 0x0000009896002986 */ /* 0x0041e4000c101514 */
[----:B0-----:R-:W-:Y:S02]  /*73200*/  PRMT R150, R145, 0x7610, R150 ;  /* 0x0000761091967816 */ /* 0x001fe40000000096 */
[----:B------:R-:W2:Y:S01]  /*73210*/  LDL.LU R145, [R1+0x27e8] ;  /* 0x0027e80001917983 */ /* 0x000ea20000300800 */
[----:B-1----:R-:W-:Y:S01]  /*73220*/  ISETP.LT.AND P3, PT, R165, UR4, !P1 ;  /* 0x00000004a5007c0c */ /* 0x002fe2000cf61270 */
[----:B------:R-:W0:Y:S02]  /*73230*/  LDCU UR4, c[0x0][0x39c] ;  /* 0x00007380ff0477ac */ /* 0x000e240008000800 */
[----:B------:R-:W5:Y:S01]  /*73240*/  LDL.LU R151, [R1+0x24c0] ;  /* 0x0024c00001977983 */ /* 0x000f620000300800 */
[----:B0-----:R-:W-:-:S09]  /*73250*/  ISETP.LT.AND P4, PT, R164, UR4, !P1 ;  /* 0x00000004a4007c0c */ /* 0x001fd2000cf81270 */
[----:B----4-:R0:W-:Y:S01]  /*73260*/  @P3 STG.E.U16 desc[UR20][R148.64], R150 ;  /* 0x0000009694003986 */ /* 0x0101e2000c101514 */
[----:B------:R-:W1:Y:S03]  /*73270*/  LDCU UR4, c[0x0][0x39c] ;  /* 0x00007380ff0477ac */ /* 0x000e660008000800 */
[----:B0-----:R-:W4:Y:S01]  /*73280*/  LDL.LU R149, [R1+0x24c4] ;  /* 0x0024c40001957983 */ /* 0x001f220000300800 */
[----:B------:R-:W-:-:S03]  /*73290*/  PRMT R148, R143, 0x7610, R148 ;  /* 0x000076108f947816 */ /* 0x000fc60000000094 */
[----:B------:R-:W4:Y:S01]  /*732a0*/  LDL.LU R143, [R1+0x27e4] ;  /* 0x0027e400018f7983 */ /* 0x000f220000300800 */
[----:B-1----:R-:W-:Y:S01]  /*732b0*/  ISETP.LT.AND P0, PT, R163, UR4, !P1 ;  /* 0x00000004a3007c0c */ /* 0x002fe2000cf01270 */
[----:B------:R-:W0:Y:S02]  /*732c0*/  LDCU UR4, c[0x0][0x39c] ;  /* 0x00007380ff0477ac */ /* 0x000e240008000800 */
[----:B0-----:R-:W-:Y:S01]  /*732d0*/  ISETP.LT.AND P5, PT, R162, UR4, !P1 ;  /* 0x00000004a2007c0c */ /* 0x001fe2000cfa1270 */
[----:B------:R-:W0:Y:S01]  /*732e0*/  LDCU UR4, c[0x0][0x39c] ;  /* 0x00007380ff0477ac */ /* 0x000e220008000800 */
[----:B---3--:R1:W-:Y:S02]  /*732f0*/  @P4 STG.E.U16 desc[UR20][R146.64], R148 ;  /* 0x0000009492004986 */ /* 0x0083e4000c101514 */
[----:B-1----:R-:W-:Y:S02]  /*73300*/  PRMT R146, R141, 0x7610, R146 ;  /* 0x000076108d927816 */ /* 0x002fe40000000092 */
[----:B------:R-:W3:Y:S01]  /*73310*/  LDL.LU R141, [R1+0x27e0] ;  /* 0x0027e000018d7983 */ /* 0x000ee20000300800 */
[----:B0-----:R-:W-:Y:S01]  /*73320*/  ISETP.LT.AND P2, PT, R161, UR4, !P1 ;  /* 0x00000004a1007c0c */ /* 0x001fe2000cf41270 */
[----:B------:R-:W5:Y:S02]  /*73330*/  LDCU UR4, c[0x0][0x39c] ;  /* 0x00007380ff0477ac */ /* 0x000f640008000800 */
[----:B------:R-:W3:Y:S04]  /*73340*/  LDL.S16 R161, [R1+0x80] ;  /* 0x0000800001a17983 */ /* 0x000ee80000100600 */
[----:B------:R-:W3:Y:S04]  /*73350*/  LDL.LU R147, [R1+0x24c8] ;  /* 0x0024c80001937983 */ /* 0x000ee80000300800 */
[----:B--2---:R0:W-:Y:S04]  /*73360*/  @P0 STG.E.U16 desc[UR20][R144.64], R146 ;  /* 0x0000009290000986 */ /* 0x0041e8000c101514 */
[----:B------:R-:W2:Y:S04]  /*73370*/  LDL.LU.S16 R163, [R1+0x82] ;  /* 0x0000820001a37983 */ /* 0x000ea80000300600 */
[----:B0-----:R-:W2:Y:S01]  /*73380*/  LDL.LU R145, [R1+0x24cc] ;  /* 0x0024cc0001917983 */ /* 0x001ea20000300800 */
[----:B------:R-:W-:-:S03]  /*73390*/  PRMT R144, R139, 0x7610, R144 ;  /* 0x000076108b907816 */ /* 0x000fc60000000090 */
[----:B------:R-:W2:Y:S04]  /*733a0*/  LDL.LU R139, [R1+0x27dc] ;  /* 0x0027dc00018b7983 */ /* 0x000ea80000300800 */
[----:B----4-:R0:W-:Y:S02]  /*733b0*/  @P5 STG.E.U16 desc[UR20][R142.64], R144 ;  /* 0x000000908e005986 */ /* 0x0101e4000c101514 */
[----:B0-----:R-:W-:Y:S02]  /*733c0*/  PRMT R142, R137, 0x7610, R142 ;  /* 0x00007610898e7816 */ /* 0x001fe4000000008e */
[----:B------:R-:W4:Y:S04]  /*733d0*/  LDL.LU R137, [R1+0x27d8] ;  /* 0x0027d80001897983 */ /* 0x000f280000300800 */
[----:B------:R-:W4:Y:S04]  /*733e0*/  LDL.S16 R162, [R1+0x88] ;  /* 0x0000880001a27983 */ /* 0x000f280000100600 */
[----:B------:R-:W4:Y:S04]  /*733f0*/  LDL.LU R143, [R1+0x24d4] ;  /* 0x0024d400018f7983 */ /* 0x000f280000300800 */
[----:B------:R-:W4:Y:S01]  /*73400*/  LDL.LU.S16 R164, [R1+0x8a] ;  /* 0x00008a0001a47983 */ /* 0x000f220000300600 */
[----:B-----5:R-:W-:Y:S01]  /*73410*/  ISETP.LT.AND P3, PT, R160, UR4, !P1 ;  /* 0x00000004a0007c0c */ /* 0x020fe2000cf61270 */
[----:B------:R-:W0:Y:S02]  /*73420*/  LDCU UR4, c[0x0][0x39c] ;  /* 0x00007380ff0477ac */ /* 0x000e240008000800 */
[----:B---3--:R1:W-:Y:S04]  /*73430*/  @P2 STG.E.U16 desc[UR20][R140.64], R142 ;  /* 0x0000008e8c002986 */ /* 0x0083e8000c101514 */
[----:B-1----:R-:W3:Y:S01]  /*73440*/  LDL.LU R141, [R1+0x24d8] ;  /* 0x0024d800018d7983 */ /* 0x002ee20000300800 */
[----:B------:R-:W-:-:S03]  /*73450*/  PRMT R140, R135, 0x7610, R140 ;  /* 0x00007610878c7816 */ /* 0x000fc6000000008c */
[----:B------:R-:W5:Y:S04]  /*73460*/  LDL.LU R135, [R1+0x27d4] ;  /* 0x0027d40001877983 */ /* 0x000f680000300800 */
[----:B------:R-:W3:Y:S04]  /*73470*/  LDL.S16 R165, [R1+0x8c] ;  /* 0x00008c0001a57983 */ /* 0x000ee80000100600 */
[----:B--2---:R1:W-:Y:S02]  /*73480*/  @P3 STG.E.U16 desc[UR20][R138.64], R140 ;  /* 0x0000008c8a003986 */ /* 0x0043e4000c101514 */
[----:B-1----:R-:W-:-:S02]  /*73490*/  PRMT R138, R133, 0x7610, R138 ;  /* 0x00007610858a7816 */ /* 0x002fc4000000008a */
[----:B------:R-:W2:Y:S01]  /*734a0*/  LDL.LU R133, [R1+0x27d0] ;  /* 0x0027d00001857983 */ /* 0x000ea20000300800 */
[----:B0-----:R-:W-:Y:S01]  /*734b0*/  ISETP.LT.AND P4, PT, R157, UR4, !P1 ;  /* 0x000000049d007c0c */ /* 0x001fe2000cf81270 */
[----:B------:R-:W0:Y:S02]  /*734c0*/  LDCU UR4, c[0x0][0x39c] ;  /* 0x00007380ff0477ac */ /* 0x000e240008000800 */
[----:B------:R-:W3:Y:S04]  /*734d0*/  LDL.LU R139, [R1+0x24dc] ;  /* 0x0024dc00018b7983 */ /* 0x000ee80000300800 */
[----:B------:R-:W3:Y:S01]  /*734e0*/  LDL.LU.S16 R160, [R1+0x8e] ;  /* 0x00008e0001a07983 */ /* 0x000ee20000300600 */
[----:B0-----:R-:W-:-:S05]  /*734f0*/  ISETP.LT.AND P0, PT, R156, UR4, !P1 ;  /* 0x000000049c007c0c */ /* 0x001fca000cf01270 */
[----:B----4-:R0:W-:Y:S01]  /*73500*/  @P4 STG.E.U16 desc[UR20][R136.64], R138 ;  /* 0x0000008a88004986 */ /* 0x0101e2000c101514 */
[----:B------:R-:W1:Y:S03]  /*73510*/  LDCU UR4, c[0x0][0x39c] ;  /* 0x00007380ff0477ac */ /* 0x000e660008000800 */
[----:B0-----:R-:W4:Y:S01]  /*73520*/  LDL.LU R137, [R1+0x24e8] ;  /* 0x0024e80001897983 */ /* 0x001f220000300800 */
[----:B------:R-:W-:-:S03]  /*73530*/  PRMT R136, R161, 0x7610, R136 ;  /* 0x00007610a1887816 */ /* 0x000fc60000000088 */
[----:B------:R-:W3:Y:S01]  /*73540*/  LDL.S16 R161, [R1+0x90] ;  /* 0x0000900001a17983 */ /* 0x000ee20000100600 */
[----:B-1----:R-:W-:Y:S01]  /*73550*/  ISETP.LT.AND P5, PT, R155, UR4, !P1 ;  /* 0x000000049b007c0c */ /* 0x002fe2000cfa1270 */
[----:B------:R-:W0:Y:S02]  /*73560*/  LDCU UR4, c[0x0][0x39c] ;  /* 0x00007380ff0477ac */ /* 0x000e240008000800 */
[----:B0-----:R-:W-:Y:S01]  /*73570*/  ISETP.LT.AND P2, PT, R153, UR4, !P1 ;  /* 0x0000000499007c0c */ /* 0x001fe2000cf41270 */
[----:B------:R-:W0:Y:S01]  /*73580*/  LDCU UR4, c[0x0][0x39c] ;  /* 0x00007380ff0477ac */ /* 0x000e220008000800 */
[----:B-----5:R1:W-:Y:S02]  /*73590*/  @P0 STG.E.U16 desc[UR20][R134.64], R136 ;  /* 0x0000008886000986 */ /* 0x0203e4000c101514 */
[----:B-1----:R-:W-:Y:S02]  /*735a0*/  PRMT R134, R163, 0x7610, R134 ;  /* 0x00007610a3867816 */ /* 0x002fe40000000086 */
[----:B------:R-:W5:Y:S04]  /*735b0*/  LDL.LU R136, [R1+0x24f0] ;  /* 0x0024f00001887983 */ /* 0x000f680000300800 */
[----:B------:R-:W4:Y:S04]  /*735c0*/  LDL.LU.S16 R163, [R1+0x92] ;  /* 0x0000920001a37983 */ /* 0x000f280000300600 */
[----:B------:R-:W5:Y:S04]  /*735d0*/  LDL.LU R135, [R1+0x24f4] ;  /* 0x0024f40001877983 */ /* 0x000f680000300800 */
[----:B--2---:R1:W-:Y:S02]  /*735e0*/  @P5 STG.E.U16 desc[UR20][R132.64], R134 ;  /* 0x0000008684005986 */ /* 0x0043e4000c101514 */
[----:B-1----:R-:W-:-:S05]  /*735f0*/  PRMT R132, R162, 0x7610, R132 ;  /* 0x00007610a2847816 */ /* 0x002fca0000000084 */
[----:B------:R1:W-:Y:S02]  /*73600*/  @P2 STG.E.U16 desc[UR20][R90.64], R132 ;  /* 0x000000845a002986 */ /* 0x0003e4000c101514 */
[----:B-1----:R-:W-:Y:S02]  /*73610*/  PRMT R90, R164, 0x7610, R90 ;  /* 0x00007610a45a7816 */ /* 0x002fe4000000005a */
[----:B------:R-:W2:Y:S04]  /*73620*/  LDL.S16 R164, [R1+0x98] ;  /* 0x0000980001a47983 */ /* 0x000ea80000100600 */
[----:B------:R-:W2:Y:S01]  /*73630*/  LDL.LU R134, [R1+0x24f8] ;  /* 0x0024f80001867983 */ /* 0x000ea20000300800 */
[----:B0-----:R-:W-:Y:S01]  /*73640*/  ISETP.LT.AND P3, PT, R151, UR4, !P1 ;  /* 0x0000000497007c0c */ /* 0x001fe2000cf61270 */
[----:B------:R-:W0:Y:S02]  /*73650*/  LDCU UR4, c[0x0][0x39c] ;  /* 0x00007380ff0477ac */ /* 0x000e240008000800 */
[----:B------:R-:W2:Y:S04]  /*73660*/  LDL.LU.S16 R162, [R1+0x9a] ;  /* 0x00009a0001a27983 */ /* 0x000ea80000300600 */
[----:B------:R-:W2:Y:S06]  /*73670*/  LDL.LU R133, [R1+0x24fc] ;  /* 0x0024fc0001857983 */ /* 0x000eac0000300800 */
[----:B------:R3:W-:Y:S01]  /*73680*/  @P3 STG.E.U16 desc[UR20][R88.64], R90 ;  /* 0x0000005a58003986 */ /* 0x0007e2000c101514 */
[----:B0-----:R-:W-:Y:S01]  /*73690*/  ISETP.LT.AND P4, PT, R149, UR4, !P1 ;  /* 0x0000000495007c0c */ /* 0x001fe2000cf81270 */
[----:B------:R-:W0:Y:S01]  /*736a0*/  LDCU UR4, c[0x0][0x39c] ;  /* 0x00007380ff0477ac */ /* 0x000e220008000800 */
[----:B---3--:R-:W-:-:S02]  /*736b0*/  PRMT R88, R165, 0x7610, R88 ;  /* 0x00007610a5587816 */ /* 0x008fc40000000058 */
[----:B------:R-:W3:Y:S04]  /*736c0*/  LDL.S16 R165, [R1+0x9c] ;  /* 0x00009c0001a57983 */ /* 0x000ee80000100600 */
[----:B------:R-:W3:Y:S01]  /*736d0*/  LDL.LU R132, [R1+0x2500] ;  /* 0x0025000001847983 */ /* 0x000ee20000300800 */
[----:B0-----:R-:W-:-:S04]  /*736e0*/  ISETP.LT.AND P0, PT, R147, UR4, !P1 ;  /* 0x0000000493007c0c */ /* 0x001fc8000cf01270 */
[----:B------:R0:W-:Y:S01]  /*736f0*/  @P4 STG.E.U16 desc[UR20][R92.64], R88 ;  /* 0x000000585c004986 */ /* 0x0001e2000c101514 */
[----:B------:R-:W1:Y:S03]  /*73700*/  LDCU UR4, c[0x0][0x39c] ;  /* 0x00007380ff0477ac */ /* 0x000e660008000800 */
[----:B------:R-:W3:Y:S01]  /*73710*/  LDL.LU.S16 R157, [R1+0x9e] ;  /* 0x00009e00019d7983 */ /* 0x000ee20000300600 */
[----:B0-----:R-:W-:-:S05]  /*73720*/  PRMT R88, R160, 0x7610, R88 ;  /* 0x00007610a0587816 */ /* 0x001fca0000000058 */
[----:B------:R0:W-:Y:S04]  /*73730*/  @P0 STG.E.U16 desc[UR20][R96.64], R88 ;  /* 0x0000005860000986 */ /* 0x0001e8000c101514 */
[----:B0-----:R-:W3:Y:S01]  /*73740*/  LDL.LU R96, [R1+0x2504] ;  /* 0x0025040001607983 */ /* 0x001ee20000300800 */
[----:B-1----:R-:W-:Y:S01]  /*73750*/  ISETP.LT.AND P5, PT, R145, UR4, !P1 ;  /* 0x0000000491007c0c */ /* 0x002fe2000cfa1270 */
[----:B------:R-:W0:Y:S01]  /*73760*/  LDCU UR4, c[0x0][0x39c] ;  /* 0x00007380ff0477ac */ /* 0x000e220008000800 */
[----:B------:R-:W-:Y:S01]  /*73770*/  PRMT R88, R161, 0x7610, R88 ;  /* 0x00007610a1587816 */ /* 0x000fe20000000058 */
[----:B------:R-:W3:Y:S10]  /*73780*/  LDL.S16 R160, [R1+0xa0] ;  /* 0x0000a00001a07983 */ /* 0x000ef40000100600 */
[----:B------:R4:W-:Y:S01]  /*73790*/  @P5 STG.E.U16 desc[UR20][R94.64], R88 ;  /* 0x000000585e005986 */ /* 0x0009e2000c101514 */
[----:B0-----:R-:W-:Y:S01]  /*737a0*/  ISETP.LT.AND P2, PT, R143, UR4, !P1 ;  /* 0x000000048f007c0c */ /* 0x001fe2000cf41270 */
[----:B------:R-:W0:Y:S02]  /*737b0*/  LDCU UR4, c[0x0][0x39c] ;  /* 0x00007380ff0477ac */ /* 0x000e240008000800 */
[----:B0-----:R-:W-:Y:S01]  /*737c0*/  ISETP.LT.AND P3, PT, R141, UR4, !P1 ;  /* 0x000000048d007c0c */ /* 0x001fe2000cf61270 */
[----:B------:R-:W0:Y:S01]  /*737d0*/  LDCU UR4, c[0x0][0x39c] ;  /* 0x00007380ff0477ac */ /* 0x000e220008000800 */
[----:B----4-:R-:W-:-:S02]  /*737e0*/  PRMT R88, R163, 0x7610, R88 ;  /* 0x00007610a3587816 */ /* 0x010fc40000000058 */
[----:B------:R-:W4:Y:S04]  /*737f0*/  LDL.LU.S16 R163, [R1+0xa2] ;  /* 0x0000a20001a37983 */ /* 0x000f280000300600 */
[----:B------:R-:W4:Y:S04]  /*73800*/  LDL.LU R97, [R1+0x250c] ;  /* 0x00250c0001617983 */ /* 0x000f280000300800 */
[----:B------:R-:W4:Y:S04]  /*73810*/  LDL.S16 R161, [R1+0xa4] ;  /* 0x0000a40001a17983 */ /* 0x000f280000100600 */
[----:B------:R-:W4:Y:S01]  /*73820*/  LDL.LU R95, [R1+0x2510] ;  /* 0x00251000015f7983 */ /* 0x000f220000300800 */
[----:B0-----:R-:W-:Y:S01]  /*73830*/  ISETP.LT.AND P4, PT, R139, UR4, !P1 ;  /* 0x000000048b007c0c */ /* 0x001fe2000cf81270 */
[----:B------:R-:W0:Y:S02]  /*73840*/  LDCU UR4, c[0x0][0x39c] ;  /* 0x00007380ff0477ac */ /* 0x000e240008000800 */
[----:B0-----:R-:W-:Y:S01]  /*73850*/  ISETP.LT.AND P0, PT, R137, UR4, !P1 ;  /* 0x0000000489007c0c */ /* 0x001fe2000cf01270 */
[----:B------:R-:W5:Y:S02]  /*73860*/  LDCU UR4, c[0x0][0x39c] ;  /* 0x00007380ff0477ac */ /* 0x000f640008000800 */
[----:B-----5:R-:W-:Y:S01]  /*73870*/  ISETP.LT.AND P5, PT, R136, UR4, !P1 ;  /* 0x0000000488007c0c */ /* 0x020fe2000cfa1270 */
[----:B------:R-:W0:Y:S01]  /*73880*/  LDCU UR4, c[0x0][0x39c] ;  /* 0x00007380ff0477ac */ /* 0x000e220008000800 */
[----:B------:R2:W-:Y:S01]  /*73890*/  @P2 STG.E.U16 desc[UR20][R100.64], R88 ;  /* 0x0000005864002986 */ /* 0x0005e2000c101514 */
[----:B0-----:R-:W-:Y:S01]  /*738a0*/  ISETP.LT.AND P2, PT, R135, UR4, !P1 ;  /* 0x0000000487007c0c */ /* 0x001fe2000cf41270 */
[----:B------:R-:W0:Y:S01]  /*738b0*/  LDCU UR4, c[0x0][0x39c] ;  /* 0x00007380ff0477ac */ /* 0x000e220008000800 */
[----:B--2---:R-:W-:-:S02]  /*738c0*/  PRMT R88, R164, 0x7610, R88 ;  /* 0x00007610a4587816 */ /* 0x004fc40000000058 */
[----:B------:R-:W2:Y:S04]  /*738d0*/  LDL.LU.S16 R164, [R1+0xa6] ;  /* 0x0000a60001a47983 */ /* 0x000ea80000300600 */
[----:B------:R1:W-:Y:S04]  /*738e0*/  @P3 STG.E.U16 desc[UR20][R98.64], R88 ;  /* 0x0000005862003986 */ /* 0x0003e8000c101514 */
[----:B------:R-:W5:Y:S01]  /*738f0*/  LDL.LU R92, [R1+0x2514] ;  /* 0x00251400015c7983 */ /* 0x000f620000300800 */
[----:B0-----:R-:W-:Y:S01]  /*73900*/  ISETP.LT.AND P3, PT, R134, UR4, !P1 ;  /* 0x0000000486007c0c */ /* 0x001fe2000cf61270 */
[----:B------:R-:W0:Y:S01]  /*73910*/  LDCU UR4, c[0x0][0x39c] ;  /* 0x00007380ff0477ac */ /* 0x000e220008000800 */
[----:B-1----:R-:W-:-:S02]  /*73920*/  PRMT R88, R162, 0x7610, R88 ;  /* 0x00007610a2587816 */ /* 0x002fc40000000058 */
[----:B------:R-:W5:Y:S04]  /*73930*/  LDL.S16 R162, [R1+0xac] ;  /* 0x0000ac0001a27983 */ /* 0x000f680000100600 */
[----:B------:R3:W-:Y:S01]  /*73940*/  @P4 STG.E.U16 desc[UR20][R104.64], R88 ;  /* 0x0000005868004986 */ /* 0x0007e2000c101514 */
[----:B0-----:R-:W-:Y:S01]  /*73950*/  ISETP.LT.AND P4, PT, R133, UR4, !P1 ;  /* 0x0000000485007c0c */ /* 0x001fe2000cf81270 */
[----:B------:R-:W0:Y:S01]  /*73960*/  LDCU UR4, c[0x0][0x39c] ;  /* 0x00007380ff0477ac */ /* 0x000e220008000800 */
[----:B---3--:R-:W-:Y:S02]  /*73970*/  PRMT R88, R165, 0x7610, R88 ;  /* 0x00007610a5587816 */ /* 0x008fe40000000058 */
[----:B------:R-:W3:Y:S04]  /*73980*/  LDL.LU.S16 R165, [R1+0xae] ;  /* 0x0000ae0001a57983 */ /* 0x000ee80000300600 */
[----:B------:R1:W-:Y:S01]  /*73990*/  @P0 STG.E.U16 desc[UR20][R102.64], R88 ;  /* 0x0000005866000986 */ /* 0x0003e2000c101514 */
[----:B0-----:R-:W-:Y:S01]  /*739a0*/  ISETP.LT.AND P0, PT, R132, UR4, !P1 ;  /* 0x0000000484007c0c */ /* 0x001fe2000cf01270 */
[----:B------:R-:W0:Y:S01]  /*739b0*/  LDCU UR4, c[0x0][0x39c] ;  /* 0x00007380ff0477ac */ /* 0x000e220008000800 */
[----:B-1----:R-:W-:-:S05]  /*739c0*/  PRMT R88, R157, 0x7610, R88 ;  /* 0x000076109d587816 */ /* 0x002fca0000000058 */
[----:B------:R1:W-:Y:S01]  /*739d0*/  @P5 STG.E.U16 desc[UR20][R106.64], R88 ;  /* 0x000000586a005986 */ /* 0x0003e2000c101514 */
[----:B0-----:R-:W-:Y:S01]  /*739e0*/  ISETP.LT.AND P5, PT, R96, UR4, !P1 ;  /* 0x0000000460007c0c */ /* 0x001fe2000cfa1270 */
[----:B------:R-:W0:Y:S02]  /*739f0*/  LDCU UR4, c[0x0][0x39c] ;  /* 0x00007380ff0477ac */ /* 0x000e240008000800 */
[----:B------:R-:W5:Y:S01]  /*73a00*/  LDL.LU R96, [R1+0x2524] ;  /* 0x0025240001607983 */ /* 0x000f620000300800 */
[----:B-1----:R-:W-:-:S05]  /*73a10*/  PRMT R88, R160, 0x7610, R88 ;  /* 0x00007610a0587816 */ /* 0x002fca0000000058 */
[----:B------:R1:W-:Y:S01]  /*73a20*/  @P2 STG.E.U16 desc[UR20][R110.64], R88 ;  /* 0x000000586e002986 */ /* 0x0003e2000c101514 */
[----:B----4-:R-:W-:-:S03]  /*73a30*/  PRMT R89, R163, 0x7610, R89 ;  /* 0x00007610a3597816 */ /* 0x010fc60000000059 */
[----:B------:R-:W4:Y:S04]  /*73a40*/  LDL.S16 R163, [R1+0xb8] ;  /* 0x0000b80001a37983 */ /* 0x000f280000100600 */
[----:B------:R-:W4:Y:S04]  /*73a50*/  LDL.LU R98, [R1+0x2528] ;  /* 0x0025280001627983 */ /* 0x000f280000300800 */
[----:B------:R-:W-:Y:S01]  /*73a60*/  @P3 STG.E.U16 desc[UR20][R108.64], R89 ;  /* 0x000000596c003986 */ /* 0x000fe2000c101514 */
[----:B------:R-:W-:Y:S01]  /*73a70*/  ISETP.LT.AND P3, PT, R95, UR6, !P1 ;  /* 0x000000065f007c0c */ /* 0x000fe2000cf61270 */
[----:B------:R-:W-:-:S02]  /*73a80*/  VIADD R158, R158, UR7 ;  /* 0x000000079e9e7c36 */ /* 0x000fc40008000000 */
[----:B------:R-:W4:Y:S01]  /*73a90*/  LDL.LU R95, [R1+0x2530] ;  /* 0x00253000015f7983 */ /* 0x000f220000300800 */
[----:B0-----:R-:W-:Y:S01]  /*73aa0*/  ISETP.LT.AND P2, PT, R97, UR4, !P1 ;  /* 0x0000000461007c0c */ /* 0x001fe2000cf41270 */
[----:B------:R-:W0:Y:S01]  /*73ab0*/  LDCU UR4, c[0x0][0x39c] ;  /* 0x00007380ff0477ac */ /* 0x000e220008000800 */
[----:B-1----:R-:W-:Y:S02]  /*73ac0*/  PRMT R88, R161, 0x7610, R88 ;  /* 0x00007610a1587816 */ /* 0x002fe40000000058 */
[----:B------:R-:W4:Y:S01]  /*73ad0*/  LDL.LU.S16 R161, [R1+0xba] ;  /* 0x0000ba0001a17983 */ /* 0x000f220000300600 */
[----:B------:R-:W1:Y:S03]  /*73ae0*/  LDCU UR6, c[0x0][0x39c] ;  /* 0x00007380ff0677ac */ /* 0x000e660008000800 */
[----:B------:R2:W-:Y:S02]  /*73af0*/  @P4 STG.E.U16 desc[UR20][R114.64], R88 ;  /* 0x0000005872004986 */ /* 0x0005e4000c101514 */
[----:B--2---:R-:W-:-:S02]  /*73b00*/  PRMT R88, R164, 0x7610, R88 ;  /* 0x00007610a4587816 */ /* 0x004fc40000000058 */
[----:B------:R-:W2:Y:S04]  /*73b10*/  LDL.S16 R164, [R1+0xbc] ;  /* 0x0000bc0001a47983 */ /* 0x000ea80000100600 */
[----:B------:R0:W-:Y:S04]  /*73b20*/  @P0 STG.E.U16 desc[UR20][R112.64], R88 ;  /* 0x0000005870000986 */ /* 0x0001e8000c101514 */
[----:B------:R-:W2:Y:S01]  /*73b30*/  LDL.LU R97, [R1+0x2534] ;  /* 0x0025340001617983 */ /* 0x000ea20000300800 */
[----:B0-----:R-:W-:-:S04]  /*73b40*/  LEA R88, P0, R158, R2, 0x1 ;  /* 0x000000029e587211 */ /* 0x001fc800078008ff */
[----:B------:R-:W-:Y:S02]  /*73b50*/  LEA.HI.X.SX32 R89, R158, R0, 0x1, P0 ;  /* 0x000000009e597211 */ /* 0x000fe400000f0eff */
[----:B---3--:R-:W-:Y:S02]  /*73b60*/  PRMT R91, R165, 0x7610, R91 ;  /* 0x00007610a55b7816 */ /* 0x008fe4000000005b */
[----:B------:R-:W3:Y:S01]  /*73b70*/  LDL.LU.S16 R165, [R1+0xbe] ;  /* 0x0000be0001a57983 */ /* 0x000ee20000300600 */
[----:B-----5:R-:W-:Y:S01]  /*73b80*/  ISETP.LT.AND P4, PT, R92, UR8, !P1 ;  /* 0x000000085c007c0c */ /* 0x020fe2000cf81270 */
[----:B------:R-:W0:Y:S01]  /*73b90*/  LDCU UR8, c[0x0][0x39c] ;  /* 0x00007380ff0877ac */ /* 0x000e220008000800 */
[----:B------:R-:W-:Y:S01]  /*73ba0*/  PRMT R90, R162, 0x7610, R90 ;  /* 0x00007610a25a7816 */ /* 0x000fe2000000005a */
[----:B------:R-:W-:Y:S01]  /*73bb0*/  VIADD R92, R158, UR7 ;  /* 0x000000079e5c7c36 */ /* 0x000fe20008000000 */
[----:B------:R-:W-:-:S03]  /*73bc0*/  ISETP.LT.AND P0, PT, R96, UR4, !P1 ;  /* 0x0000000460007c0c */ /* 0x000fc6000cf01270 */
[----:B------:R5:W-:Y:S01]  /*73bd0*/  @P5 STG.E.U16 desc[UR20][R116.64], R90 ;  /* 0x0000005a74005986 */ /* 0x000be2000c101514 */
[----:B------:R-:W0:Y:S03]  /*73be0*/  LDCU UR4, c[0x0][0x39c] ;  /* 0x00007380ff0477ac */ /* 0x000e260008000800 */
[----:B------:R-:W3:Y:S04]  /*73bf0*/  LDL.LU R96, [R1+0x2538] ;  /* 0x0025380001607983 */ /* 0x000ee80000300800 */
[----:B------:R0:W-:Y:S01]  /*73c00*/  @P2 STG.E.U16 desc[UR20][R88.64], R91 ;  /* 0x0000005b58002986 */ /* 0x0001e2000c101514 */
[----:B-----5:R-:W-:-:S04]  /*73c10*/  LEA R90, P5, R92, R2, 0x1 ;  /* 0x000000025c5a7211 */ /* 0x020fc800078a08ff */
[----:B0-----:R-:W-:Y:S02]  /*73c20*/  LEA.HI.X.SX32 R91, R92, R0, 0x1, P5 ;  /* 0x000000005c5b7211 */ /* 0x001fe400028f0eff */
[----:B----4-:R-:W-:Y:S02]  /*73c30*/  PRMT R88, R163, 0x7610, R88 ;  /* 0x00007610a3587816 */ /* 0x010fe40000000058 */
[----:B-1----:R-:W-:-:S03]  /*73c40*/  ISETP.LT.AND P2, PT, R98, UR6, !P1 ;  /* 0x0000000662007c0c */ /* 0x002fc6000cf41270 */
[----:B------:R0:W-:Y:S01]  /*73c50*/  @P3 STG.E.U16 desc[UR20][R90.64], R88 ;  /* 0x000000585a003986 */ /* 0x0001e2000c101514 */
[----:B------:R-:W-:Y:S01]  /*73c60*/  VIADD R92, R92, UR7 ;  /* 0x000000075c5c7c36 */ /* 0x000fe20008000000 */
[----:B------:R-:W1:Y:S02]  /*73c70*/  LDCU UR6, c[0x0][0x39c] ;  /* 0x00007380ff0677ac */ /* 0x000e640008000800 */
[----:B------:R-:W4:Y:S04]  /*73c80*/  LDL.LU R98, [R1+0x2544] ;  /* 0x0025440001627983 */ /* 0x000f280000300800 */
[----:B------:R-:W5:Y:S01]  /*73c90*/  LDL.S16 R162, [R1+0xc4] ;  /* 0x0000c40001a27983 */ /* 0x000f620000100600 */
[----:B------:R-:W-:Y:S01]  /*73ca0*/  ISETP.LT.AND P3, PT, R95, UR8, !P1 ;  /* 0x000000085f007c0c */ /* 0x000fe2000cf61270 */
[C---:B------:R-:W-:Y:S01]  /*73cb0*/  VIADD R89, R92.reuse, UR7 ;  /* 0x000000075c597c36 */ /* 0x040fe20008000000 */
[----:B------:R-:W4:Y:S01]  /*73cc0*/  LDCU UR8, c[0x0][0x39c] ;  /* 0x00007380ff0877ac */ /* 0x000f220008000800 */
[----:B------:R-:W5:Y:S04]  /*73cd0*/  LDL.LU.S16 R163, [R1+0xc6] ;  /* 0x0000c60001a37983 */ /* 0x000f680000300600 */
[----:B------:R-:W5:Y:S01]  /*73ce0*/  LDL.LU R95, [R1+0x254c] ;  /* 0x00254c00015f7983 */ /* 0x000f620000300800 */
[----:B0-----:R-:W-:-:S02]  /*73cf0*/  LEA R90, P5, R92, R2, 0x1 ;  /* 0x000000025c5a7211 */ /* 0x001fc400078a08ff */
[----:B------:R-:W-:Y:S02]  /*73d00*/  PRMT R94, R161, 0x7610, R94 ;  /* 0x00007610a15e7816 */ /* 0x000fe4000000005e */
[----:B------:R-:W-:Y:S02]  /*73d10*/  LEA.HI.X.SX32 R91, R92, R0, 0x1, P5 ;  /* 0x000000005c5b7211 */ /* 0x000fe400028f0eff */
[C---:B------:R-:W-:Y:S01]  /*73d20*/  LEA R88, P5, R89.reuse, R2, 0x1 ;  /* 0x0000000259587211 */ /* 0x040fe200078a08ff */
[C---:B------:R-:W-:Y:S02]  /*73d30*/  VIADD R92, R89.reuse, UR7 ;  /* 0x00000007595c7c36 */ /* 0x040fe40008000000 */
[----:B------:R0:W-:Y:S01]  /*73d40*/  @P4 STG.E.U16 desc[UR20][R90.64], R94 ;  /* 0x0000005e5a004986 */ /* 0x0001e2000c101514 */
[----:B------:R-:W-:Y:S02]  /*73d50*/  LEA.HI.X.SX32 R89, R89, R0, 0x1, P5 ;  /* 0x0000000059597211 */ /* 0x000fe400028f0eff */
[----:B0-----:R-:W-:-:S02]  /*73d60*/  LEA R90, P5, R92, R2, 0x1 ;  /* 0x000000025c5a7211 */ /* 0x001fc400078a08ff */
[----:B--2---:R-:W-:Y:S02]  /*73d70*/  PRMT R93, R164, 0x7610, R93 ;  /* 0x00007610a45d7816 */ /* 0x004fe4000000005d */
[----:B------:R-:W2:Y:S01]  /*73d80*/  LDL.S16 R164, [R1+0xd0] ;  /* 0x0000d00001a47983 */ /* 0x000ea20000100600 */
[----:B------:R-:W-:-:S03]  /*73d90*/  ISETP.LT.AND P4, PT, R97, UR4, !P1 ;  /* 0x0000000461007c0c */ /* 0x000fc6000cf81270 */
[----:B------:R0:W-:Y:S01]  /*73da0*/  @P0 STG.E.U16 desc[UR20][R88.64], R93 ;  /* 0x0000005d58000986 */ /* 0x0001e2000c101514 */
[----:B------:R-:W1:Y:S03]  /*73db0*/  LDCU UR4, c[0x0][0x39c] ;  /* 0x00007380ff0477ac */ /* 0x000e660008000800 */
[----:B------:R-:W2:Y:S01]  /*73dc0*/  LDL.LU R97, [R1+0x2550] ;  /* 0x0025500001617983 */ /* 0x000ea20000300800 */
[C---:B------:R-:W-:Y:S01]  /*73dd0*/  LEA.HI.X.SX32 R91, R92.reuse, R0, 0x1, P5 ;  /* 0x000000005c5b7211 */ /* 0x040fe200028f0eff */
[----:B------:R-:W-:-:S04]  /*73de0*/  VIADD R92, R92, UR7 ;  /* 0x000000075c5c7c36 */ /* 0x000fc80008000000 */
[----:B0-----:R-:W-:Y:S01]  /*73df0*/  VIADD R89, R92, UR7 ;  /* 0x000000075c597c36 */ /* 0x001fe20008000000 */
[----:B---3--:R-:W-:-:S05]  /*73e00*/  PRMT R88, R165, 0x7610, R88 ;  /* 0x00007610a5587816 */ /* 0x008fca0000000058 */
[----:B------:R0:W-:Y:S01]  /*73e10*/  @P2 STG.E.U16 desc[UR20][R90.64], R88 ;  /* 0x000000585a002986 */ /* 0x0001e2000c101514 */
[----:B-1----:R-:W-:Y:S01]  /*73e20*/  ISETP.LT.AND P0, PT, R96, UR6, !P1 ;  /* 0x0000000660007c0c */ /* 0x002fe2000cf01270 */
[----:B------:R-:W1:Y:S02]  /*73e30*/  LDCU UR6, c[0x0][0x39c] ;  /* 0x00007380ff0677ac */ /* 0x000e640008000800 */
[----:B------:R-:W3:Y:S01]  /*73e40*/  LDL.LU R96, [R1+0x2554] ;  /* 0x0025540001607983 */ /* 0x000ee20000300800 */
[----:B0-----:R-:W-:-:S03]  /*73e50*/  LEA R90, P5, R92, R2, 0x1 ;  /* 0x000000025c5a7211 */ /* 0x001fc600078a08ff */
[----:B------:R-:W3:Y:S01]  /*73e60*/  LDL.LU.S16 R161, [R1+0xd2] ;  /* 0x0000d20001a17983 */ /* 0x000ee20000300600 */
[----:B------:R-:W-:-:S03]  /*73e70*/  LEA.HI.X.SX32 R91, R92, R0, 0x1, P5 ;  /* 0x000000005c5b7211 */ /* 0x000fc600028f0eff */
[----:B------:R-:W3:Y:S01]  /*73e80*/  LDL.S16 R165, [R1+0xd4] ;  /* 0x0000d40001a57983 */ /* 0x000ee20000100600 */
[----:B----4-:R-:W-:Y:S01]  /*73e90*/  ISETP.LT.AND P2, PT, R98, UR8, !P1 ;  /* 0x0000000862007c0c */ /* 0x010fe2000cf41270 */
[----:B------:R-:W3:Y:S02]  /*73ea0*/  LDCU UR8, c[0x0][0x39c] ;  /* 0x00007380ff0877ac */ /* 0x000ee40008000800 */
[----:B------:R-:W4:Y:S01]  /*73eb0*/  LDL.LU R98, [R1+0x255c] ;  /* 0x00255c0001627983 */ /* 0x000f220000300800 */
[----:B-----5:R-:W-:Y:S02]  /*73ec0*/  PRMT R94, R162, 0x7610, R94 ;  /* 0x00007610a25e7816 */ /* 0x020fe4000000005e */
[----:B------:R-:W-:-:S03]  /*73ed0*/  PRMT R92, R163, 0x7610, R92 ;  /* 0x00007610a35c7816 */ /* 0x000fc6000000005c */
[----:B------:R0:W-:Y:S01]  /*73ee0*/  @P3 STG.E.U16 desc[UR20][R90.64], R94 ;  /* 0x0000005e5a003986 */ /* 0x0001e2000c101514 */
[----:B------:R-:W-:-:S03]  /*73ef0*/  ISETP.LT.AND P3, PT, R95, UR4, !P1 ;  /* 0x000000045f007c0c */ /* 0x000fc6000cf61270 */
[----:B------:R-:W5:Y:S01]  /*73f00*/  LDL.LU.S16 R163, [R1+0xd6] ;  /* 0x0000d60001a37983 */ /* 0x000f620000300600 */
[C---:B------:R-:W-:Y:S01]  /*73f10*/  LEA R88, P5, R89.reuse, R2, 0x1 ;  /* 0x0000000259587211 */ /* 0x040fe200078a08ff */
[C---:B------:R-:W-:Y:S01]  /*73f20*/  VIADD R93, R89.reuse, UR7 ;  /* 0x00000007595d7c36 */ /* 0x040fe20008000000 */
[----:B------:R-:W4:Y:S01]  /*73f30*/  LDCU UR4, c[0x0][0x39c] ;  /* 0x00007380ff0477ac */ /* 0x000f220008000800 */
[----:B------:R-:W5:Y:S01]  /*73f40*/  LDL.LU R95, [R1+0x2560] ;  /* 0x00256000015f7983 */ /* 0x000f620000300800 */
[----:B------:R-:W-:Y:S02]  /*73f50*/  LEA.HI.X.SX32 R89, R89, R0, 0x1, P5 ;  /* 0x0000000059597211 */ /* 0x000fe400028f0eff */
[----:B0-----:R-:W-:-:S03]  /*73f60*/  LEA R90, P5, R93, R2, 0x1 ;  /* 0x000000025d5a7211 */ /* 0x001fc600078a08ff */
[----:B------:R0:W-:Y:S01]  /*73f70*/  @P4 STG.E.U16 desc[UR20][R88.64], R92 ;  /* 0x0000005c58004986 */ /* 0x0001e2000c101514 */
[C---:B------:R-:W-:Y:S01]  /*73f80*/  LEA.HI.X.SX32 R91, R93.reuse, R0, 0x1, P5 ;  /* 0x000000005d5b7211 */ /* 0x040fe200028f0eff */
[----:B------:R-:W-:-:S04]  /*73f90*/  VIADD R93, R93, UR7 ;  /* 0x000000075d5d7c36 */ /* 0x000fc80008000000 */
[----:B0-----:R-:W-:Y:S01]  /*73fa0*/  VIADD R89, R93, UR7 ;  /* 0x000000075d597c36 */ /* 0x001fe20008000000 */
[----:B--2---:R-:W-:-:S05]  /*73fb0*/  PRMT R88, R164, 0x7610, R88 ;  /* 0x00007610a4587816 */ /* 0x004fca0000000058 */
[----:B------:R0:W-:Y:S01]  /*73fc0*/  @P0 STG.E.U16 desc[UR20][R90.64], R88 ;  /* 0x000000585a000986 */ /* 0x0001e2000c101514 */
[----:B-1----:R-:W-:Y:S01]  /*73fd0*/  ISETP.LT.AND P4, PT, R97, UR6, !P1 ;  /* 0x0000000661007c0c */ /* 0x002fe2000cf81270 */
[----:B------:R-:W5:Y:S02]  /*73fe0*/  LDCU UR6, c[0x0][0x39c] ;  /* 0x00007380ff0677ac */ /* 0x000f640008000800 */
[----:B------:R-:W2:Y:S04]  /*73ff0*/  LDL.LU R97, [R1+0x2568] ;  /* 0x0025680001617983 */ /* 0x000ea80000300800 */
[----:B------:R-:W2:Y:S04]  /*74000*/  LDL.S16 R162, [R1+0xdc] ;  /* 0x0000dc0001a27983 */ /* 0x000ea80000100600 */
[----:B------:R-:W2:Y:S01]  /*74010*/  LDL.LU.S16 R164, [R1+0xde] ;  /* 0x0000de0001a47983 */ /* 0x000ea20000300600 */
[----:B0-----:R-:W-:-:S04]  /*74020*/  LEA R90, P5, R93, R2, 0x1 ;  /* 0x000000025d5a7211 */ /* 0x001fc800078a08ff */
[----:B------:R-:W-:Y:S02]  /*74030*/  LEA.HI.X.SX32 R91, R93, R0, 0x1, P5 ;  /* 0x000000005d5b7211 */ /* 0x000fe400028f0eff */
[C---:B------:R-:W-:Y:S01]  /*74040*/  LEA R88, P5, R89.reuse, R2, 0x1 ;  /* 0x0000000259587211 */ /* 0x040fe200078a08ff */
[----:B------:R-:W-:-:S03]  /*74050*/  VIADD R92, R89, UR7 ;  /* 0x00000007595c7c36 */ /* 0x000fc60008000000 */
[----:B------:R-:W-:Y:S02]  /*74060*/  LEA.HI.X.SX32 R89, R89, R0, 0x1, P5 ;  /* 0x0000000059597211 */ /* 0x000fe400028f0eff */
[----:B---3--:R-:W-:Y:S01]  /*74070*/  ISETP.LT.AND P0, PT, R96, UR8, !P1 ;  /* 0x0000000860007c0c */ /* 0x008fe2000cf01270 */
[----:B------:R-:W2:Y:S01]  /*74080*/  LDCU UR8, c[0x0][0x39c] ;  /* 0x00007380ff0877ac */ /* 0x000ea20008000800 */
[----:B------:R-:W3:Y:S01]  /*74090*/  LDL.LU R96, [R1+0x2570] ;  /* 0x0025700001607983 */ /* 0x000ee20000300800 */
[----:B------:R-:W-:Y:S02]  /*740a0*/  PRMT R94, R161, 0x7610, R94 ;  /* 0x00007610a15e7816 */ /* 0x000fe4000000005e */
[----:B------:R-:W-:-:S03]  /*740b0*/  PRMT R93, R165, 0x7610, R93 ;  /* 0x00007610a55d7816 */ /* 0x000fc6000000005d */
[----:B------:R0:W-:Y:S04]  /*740c0*/  @P2 STG.E.U16 desc[UR20][R90.64], R94 ;  /* 0x0000005e5a002986 */ /* 0x0001e8000c101514 */
[----:B------:R-:W3:Y:S04]  /*740d0*/  LDL.S16 R165, [R1+0xe8] ;  /* 0x0000e80001a57983 */ /* 0x000ee80000100600 */
[----:B------:R1:W-:Y:S01]  /*740e0*/  @P3 STG.E.U16 desc[UR20][R88.64], R93 ;  /* 0x0000005d58003986 */ /* 0x0003e2000c101514 */
[----:B----4-:R-:W-:Y:S01]  /*740f0*/  ISETP.LT.AND P2, PT, R98, UR4, !P1 ;  /* 0x0000000462007c0c */ /* 0x010fe2000cf41270 */
[----:B------:R-:W3:Y:S02]  /*74100*/  LDCU UR4, c[0x0][0x39c] ;  /* 0x00007380ff0477ac */ /* 0x000ee40008000800 */
[----:B------:R-:W4:Y:S01]  /*74110*/  LDL.LU R98, [R1+0x2574] ;  /* 0x0025740001627983 */ /* 0x000f220000300800 */
[----:B-----5:R-:W-:Y:S01]  /*74120*/  ISETP.LT.AND P3, PT, R95, UR6, !P1 ;  /* 0x000000065f007c0c */ /* 0x020fe2000cf61270 */
[----:B------:R-:W4:Y:S02]  /*74130*/  LDCU UR6, c[0x0][0x39c] ;  /* 0x00007380ff0677ac */ /* 0x000f240008000800 */
[----:B------:R-:W5:Y:S01]  /*74140*/  LDL.LU R95, [R1+0x2578] ;  /* 0x00257800015f7983 */ /* 0x000f620000300800 */
[----:B0-----:R-:W-:-:S02]  /*74150*/  LEA R90, P5, R92, R2, 0x1 ;  /* 0x000000025c5a7211 */ /* 0x001fc400078a08ff */
[----:B-1----:R-:W-:Y:S01]  /*74160*/  PRMT R88, R163, 0x7610, R88 ;  /* 0x00007610a3587816 */ /* 0x002fe20000000058 */
[----:B------:R-:W5:Y:S01]  /*74170*/  LDL.LU.S16 R161, [R1+0xea] ;  /* 0x0000ea0001a17983 */ /* 0x000f620000300600 */
[C---:B------:R-:W-:Y:S01]  /*74180*/  LEA.HI.X.SX32 R91, R92.reuse, R0, 0x1, P5 ;  /* 0x000000005c5b7211 */ /* 0x040fe200028f0eff */
[----:B------:R-:W-:Y:S02]  /*74190*/  VIADD R92, R92, UR7 ;  /* 0x000000075c5c7c36 */ /* 0x000fe40008000000 */
[----:B------:R-:W5:Y:S04]  /*741a0*/  LDL.S16 R163, [R1+0xec] ;  /* 0x0000ec0001a37983 */ /* 0x000f680000100600 */
[----:B------:R0:W-:Y:S01]  /*741b0*/  @P4 STG.E.U16 desc[UR20][R90.64], R88 ;  /* 0x000000585a004986 */ /* 0x0001e2000c101514 */
[C---:B------:R-:W-:Y:S01]  /*741c0*/  VIADD R89, R92.reuse, UR7 ;  /* 0x000000075c597c36 */ /* 0x040fe20008000000 */
[----:B0-----:R-:W-:-:S04]  /*741d0*/  LEA R90, P5, R92, R2, 0x1 ;  /* 0x000000025c5a7211 */ /* 0x001fc800078a08ff */
[----:B------:R-:W-:Y:S02]  /*741e0*/  LEA.HI.X.SX32 R91, R92, R0, 0x1, P5 ;  /* 0x000000005c5b7211 */ /* 0x000fe400028f0eff */
[C---:B------:R-:W-:Y:S01]  /*741f0*/  LEA R88, P5, R89.reuse, R2, 0x1 ;  /* 0x0000000259587211 */ /* 0x040fe200078a08ff */
[----:B------:R-:W-:-:S03]  /*74200*/  VIADD R93, R89, UR7 ;  /* 0x00000007595d7c36 */ /* 0x000fc60008000000 */
[----:B------:R-:W-:Y:S02]  /*74210*/  LEA.HI.X.SX32 R89, R89, R0, 0x1, P5 ;  /* 0x0000000059597211 */ /* 0x000fe400028f0eff */
[----:B--2---:R-:W-:Y:S01]  /*74220*/  ISETP.LT.AND P4, PT, R97, UR8, !P1 ;  /* 0x0000000861007c0c */ /* 0x004fe2000cf81270 */
[----:B------:R-:W5:Y:S01]  /*74230*/  LDCU UR8, c[0x0][0x39c] ;  /* 0x00007380ff0877ac */ /* 0x000f620008000800 */
[----:B------:R-:W2:Y:S01]  /*74240*/  LDL.LU R97, [R1+0x2590] ;  /* 0x0025900001617983 */ /* 0x000ea20000300800 */
[----:B------:R-:W-:Y:S02]  /*74250*/  PRMT R94, R162, 0x7610, R94 ;  /* 0x00007610a25e7816 */ /* 0x000fe4000000005e */
[----:B------:R-:W-:-:S03]  /*74260*/  PRMT R92, R164, 0x7610, R92 ;  /* 0x00007610a45c7816 */ /* 0x000fc6000000005c */
[----:B------:R0:W-:Y:S04]  /*74270*/  @P0 STG.E.U16 desc[UR20][R90.64], R94 ;  /* 0x0000005e5a000986 */ /* 0x0001e8000c101514 */
[----:B------:R-:W2:Y:S04]  /*74280*/  LDL.LU.S16 R164, [R1+0xee] ;  /* 0x0000ee0001a47983 */ /* 0x000ea80000300600 */
[----:B------:R1:W-:Y:S01]  /*74290*/  @P2 STG.E.U16 desc[UR20][R88.64], R92 ;  /* 0x0000005c58002986 */ /* 0x0003e2000c101514 */
[----:B0-----:R-:W-:-:S04]  /*742a0*/  LEA R90, P5, R93, R2, 0x1 ;  /* 0x000000025d5a7211 */ /* 0x001fc800078a08ff */
[----:B------:R-:W-:Y:S02]  /*742b0*/  LEA.HI.X.SX32 R91, R93, R0, 0x1, P5 ;  /* 0x000000005d5b7211 */ /* 0x000fe400028f0eff */
[----:B---3--:R-:W-:Y:S02]  /*742c0*/  ISETP.LT.AND P0, PT, R96, UR4, !P1 ;  /* 0x0000000460007c0c */ /* 0x008fe4000cf01270 */
[----:B-1----:R-:W-:Y:S01]  /*742d0*/  PRMT R88, R165, 0x7610, R88 ;  /* 0x00007610a5587816 */ /* 0x002fe20000000058 */
[----:B------:R-:W3:Y:S01]  /*742e0*/  LDL.LU R96, [R1+0x2594] ;  /* 0x0025940001607983 */ /* 0x000ee20000300800 */
[----:B----4-:R-:W-:-:S03]  /*742f0*/  ISETP.LT.AND P2, PT, R98, UR6, !P1 ;  /* 0x0000000662007c0c */ /* 0x010fc6000cf41270 */
[----:B------:R0:W-:Y:S01]  /*74300*/  @P3 STG.E.U16 desc[UR20][R90.64], R88 ;  /* 0x000000585a003986 */ /* 0x0001e2000c101514 */
[----:B------:R-:W-:Y:S01]  /*74310*/  VIADD R93, R93, UR7 ;  /* 0x000000075d5d7c36 */ /* 0x000fe20008000000 */
[----:B------:R-:W2:Y:S02]  /*74320*/  LDCU UR4, c[0x0][0x39c] ;  /* 0x00007380ff0477ac */ /* 0x000ea40008000800 */
[----:B------:R-:W4:Y:S01]  /*74330*/  LDL.LU R98, [R1+0x259c] ;  /* 0x00259c0001627983 */ /* 0x000f220000300800 */
[----:B------:R-:W3:Y:S03]  /*74340*/  LDCU UR6, c[0x0][0x39c] ;  /* 0x00007380ff0677ac */ /* 0x000ee60008000800 */
[----:B------:R-:W4:Y:S04]  /*74350*/  LDL.S16 R162, [R1+0xf4] ;  /* 0x0000f40001a27983 */ /* 0x000f280000100600 */
[----:B------:R-:W4:Y:S01]  /*74360*/  LDL.LU.S16 R165, [R1+0xf6] ;  /* 0x0000f60001a57983 */ /* 0x000f220000300600 */
[----:B-----5:R-:W-:Y:S01]  /*74370*/  ISETP.LT.AND P3, PT, R95, UR8, !P1 ;  /* 0x000000085f007c0c */ /* 0x020fe2000cf61270 */
[----:B------:R-:W-:-:S02]  /*74380*/  VIADD R89, R93, UR7 ;  /* 0x000000075d597c36 */ /* 0x000fc40008000000 */
[----:B------:R-:W5:Y:S01]  /*74390*/  LDL.LU R95, [R1+0x25a4] ;  /* 0x0025a400015f7983 */ /* 0x000f620000300800 */
[C---:B0-----:R-:W-:Y:S01]  /*743a0*/  LEA R90, P5, R93.reuse, R2, 0x1 ;  /* 0x000000025d5a7211 */ /* 0x041fe200078a08ff */
[----:B------:R-:W0:Y:S03]  /*743b0*/  LDCU UR8, c[0x0][0x39c] ;  /* 0x00007380ff0877ac */ /* 0x000e260008000800 */
[----:B------:R-:W-:Y:S02]  /*743c0*/  LEA.HI.X.SX32 R91, R93, R0, 0x1, P5 ;  /* 0x000000005d5b7211 */ /* 0x000fe400028f0eff */
[C---:B------:R-:W-:Y:S01]  /*743d0*/  LEA R88, P5, R89.reuse, R2, 0x1 ;  /* 0x0000000259587211 */ /* 0x040fe200078a08ff */
[----:B------:R-:W-:Y:S01]  /*743e0*/  VIADD R92, R89, UR7 ;  /* 0x00000007595c7c36 */ /* 0x000fe20008000000 */
[----:B------:R-:W-:Y:S02]  /*743f0*/  PRMT R94, R161, 0x7610, R94 ;  /* 0x00007610a15e7816 */ /* 0x000fe4000000005e */
[----:B------:R-:W-:-:S02]  /*74400*/  PRMT R93, R163, 0x7610, R93 ;  /* 0x00007610a35d7816 */ /* 0x000fc4000000005d */
[----:B------:R-:W-:Y:S01]  /*74410*/  LEA.HI.X.SX32 R89, R89, R0, 0x1, P5 ;  /* 0x0000000059597211 */ /* 0x000fe200028f0eff */
[----:B------:R-:W5:Y:S04]  /*74420*/  LDL.S16 R163, [R1+0x100] ;  /* 0x0001000001a37983 */ /* 0x000f680000100600 */
[----:B------:R1:W-:Y:S04]  /*74430*/  @P4 STG.E.U16 desc[UR20][R90.64], R94 ;  /* 0x0000005e5a004986 */ /* 0x0003e8000c101514 */
[----:B------:R0:W-:Y:S01]  /*74440*/  @P0 STG.E.U16 desc[UR20][R88.64], R93 ;  /* 0x0000005d58000986 */ /* 0x0001e2000c101514 */
[----:B-1----:R-:W-:-:S04]  /*74450*/  LEA R90, P5, R92, R2, 0x1 ;  /* 0x000000025c5a7211 */ /* 0x002fc800078a08ff */
[C---:B------:R-:W-:Y:S01]  /*74460*/  LEA.HI.X.SX32 R91, R92.reuse, R0, 0x1, P5 ;  /* 0x000000005c5b7211 */ /* 0x040fe200028f0eff */
[----:B------:R-:W-:Y:S01]  /*74470*/  VIADD R92, R92, UR7 ;  /* 0x000000075c5c7c36 */ /* 0x000fe20008000000 */
[----:B--2---:R-:W-:Y:S01]  /*74480*/  ISETP.LT.AND P4, PT, R97, UR4, !P1 ;  /* 0x0000000461007c0c */ /* 0x004fe2000cf81270 */
[----:B------:R-:W5:Y:S01]  /*74490*/  LDCU UR4, c[0x0][0x39c] ;  /* 0x00007380ff0477ac */ /* 0x000f620008000800 */
[----:B------:R-:W2:Y:S01]  /*744a0*/  LDL.LU R97, [R1+0x25a8] ;  /* 0x0025a80001617983 */ /* 0x000ea20000300800 */
[----:B0-----:R-:W-:-:S05]  /*744b0*/  PRMT R88, R164, 0x7610, R88 ;  /* 0x00007610a4587816 */ /* 0x001fca0000000058 */
[----:B------:R0:W-:Y:S01]  /*744c0*/  @P2 STG.E.U16 desc[UR20][R90.64], R88 ;  /* 0x000000585a002986 */ /* 0x0001e2000c101514 */
[C---:B------:R-:W-:Y:S01]  /*744d0*/  VIADD R89, R92.reuse, UR7 ;  /* 0x000000075c597c36 */ /* 0x040fe20008000000 */
[----:B0-----:R-:W-:-:S04]  /*744e0*/  LEA R90, P5, R92, R2, 0x1 ;  /* 0x000000025c5a7211 */ /* 0x001fc800078a08ff */
[----:B------:R-:W-:Y:S02]  /*744f0*/  LEA.HI.X.SX32 R91, R92, R0, 0x1, P5 ;  /* 0x000000005c5b7211 */ /* 0x000fe400028f0eff */
[----:B---3--:R-:W-:Y:S01]  /*74500*/  ISETP.LT.AND P0, PT, R96, UR6, !P1 ;  /* 0x0000000660007c0c */ /* 0x008fe2000cf01270 */
[----:B------:R-:W2:Y:S01]  /*74510*/  LDCU UR6, c[0x0][0x39c] ;  /* 0x00007380ff0677ac */ /* 0x000ea20008000800 */
[----:B------:R-:W3:Y:S04]  /*74520*/  LDL.LU R96, [R1+0x25bc] ;  /* 0x0025bc0001607983 */ /* 0x000ee80000300800 */
[----:B------:R-:W3:Y:S04]  /*74530*/  LDL.LU.S16 R164, [R1+0x102] ;  /* 0x0001020001a47983 */ /* 0x000ee80000300600 */
[----:B------:R-:W3:Y:S04]  /*74540*/  LDL.S16 R161, [R1+0x104] ;  /* 0x0001040001a17983 */ /* 0x000ee80000100600 */
[----:B------:R-:W3:Y:S01]  /*74550*/  LDL.LU R99, [R1+0x25c4] ;  /* 0x0025c40001637983 */ /* 0x000ee20000300800 */
[----:B----4-:R-:W-:-:S02]  /*74560*/  PRMT R94, R162, 0x7610, R94 ;  /* 0x00007610a25e7816 */ /* 0x010fc4000000005e */
[----:B------:R-:W-:-:S03]  /*74570*/  PRMT R92, R165, 0x7610, R92 ;  /* 0x00007610a55c7816 */ /* 0x000fc6000000005c */
[----:B------:R0:W-:Y:S01]  /*74580*/  @P3 STG.E.U16 desc[UR20][R90.64], R94 ;  /* 0x0000005e5a003986 */ /* 0x0001e2000c101514 */
[----:B-----5:R-:W-:-:S03]  /*74590*/  ISETP.LT.AND P3, PT, R95, UR4, !P1 ;  /* 0x000000045f007c0c */ /* 0x020fc6000cf61270 */
[----:B------:R-:W4:Y:S01]  /*745a0*/  LDL.LU.S16 R165, [R1+0x106] ;  /* 0x0001060001a57983 */ /* 0x000f220000300600 */
[----:B------:R-:W-:Y:S01]  /*745b0*/  ISETP.LT.AND P2, PT, R98, UR8, !P1 ;  /* 0x0000000862007c0c */ /* 0x000fe2000cf41270 */
[----:B------:R-:W3:Y:S02]  /*745c0*/  LDCU UR8, c[0x0][0x39c] ;  /* 0x00007380ff0877ac */ /* 0x000ee40008000800 */
[----:B------:R-:W5:Y:S01]  /*745d0*/  LDL.LU R95, [R1+0x25c8] ;  /* 0x0025c800015f7983 */ /* 0x000f620000300800 */
[C---:B------:R-:W-:Y:S01]  /*745e0*/  LEA R88, P5, R89.reuse, R2, 0x1 ;  /* 0x0000000259587211 */ /* 0x040fe200078a08ff */
[C---:B------:R-:W-:Y:S01]  /*745f0*/  VIADD R93, R89.reuse, UR7 ;  /* 0x00000007595d7c36 */ /* 0x040fe20008000000 */
[----:B------:R-:W1:Y:S01]  /*74600*/  LDCU UR4, c[0x0][0x39c] ;  /* 0x00007380ff0477ac */ /* 0x000e620008000800 */
[----:B------:R-:W4:Y:S01]  /*74610*/  LDL.LU R98, [R1+0x25d0] ;  /* 0x0025d00001627983 */ /* 0x000f220000300800 */
[----:B------:R-:W-:Y:S02]  /*74620*/  LEA.HI.X.SX32 R89, R89, R0, 0x1, P5 ;  /* 0x0000000059597211 */ /* 0x000fe400028f0eff */
[C---:B0-----:R-:W-:Y:S01]  /*74630*/  LEA R90, P5, R93.reuse, R2, 0x1 ;  /* 0x000000025d5a7211 */ /* 0x041fe200078a08ff */
[----:B------:R-:W4:Y:S03]  /*74640*/  LDL.S16 R162, [R1+0x10c] ;  /* 0x00010c0001a27983 */ /* 0x000f260000100600 */
[----:B------:R-:W-:Y:S01]  /*74650*/  LEA.HI.X.SX32 R91, R93, R0, 0x1, P5 ;  /* 0x000000005d5b7211 */ /* 0x000fe200028f0eff */
[----:B------:R0:W-:Y:S02]  /*74660*/  @P4 STG.E.U16 desc[UR20][R88.64], R92 ;  /* 0x0000005c58004986 */ /* 0x0001e4000c101514 */
[----:B0-----:R-:W-:-:S02]  /*74670*/  PRMT R88, R163, 0x7610, R88 ;  /* 0x00007610a3587816 */ /* 0x001fc40000000058 */
[----:B------:R-:W4:Y:S04]  /*74680*/  LDL.LU.S16 R163, [R1+0x10e] ;  /* 0x00010e0001a37983 */ /* 0x000f280000300600 */
[----:B------:R0:W-:Y:S01]  /*74690*/  @P0 STG.E.U16 desc[UR20][R90.64], R88 ;  /* 0x000000585a000986 */ /* 0x0001e2000c101514 */
[----:B------:R-:W-:-:S04]  /*746a0*/  VIADD R93, R93, UR7 ;  /* 0x000000075d5d7c36 */ /* 0x000fc80008000000 */
[----:B------:R-:W-:Y:S01]  /*746b0*/  VIADD R89, R93, UR7 ;  /* 0x000000075d597c36 */ /* 0x000fe20008000000 */
[----:B--2---:R-:W-:Y:S01]  /*746c0*/  ISETP.LT.AND P4, PT, R97, UR6, !P1 ;  /* 0x0000000661007c0c */ /* 0x004fe2000cf81270 */
[----:B------:R-:W5:Y:S01]  /*746d0*/  LDCU UR6, c[0x0][0x39c] ;  /* 0x00007380ff0677ac */ /* 0x000f620008000800 */
[----:B------:R-:W2:Y:S01]  /*746e0*/  LDL.LU R97, [R1+0x25d8] ;  /* 0x0025d80001617983 */ /* 0x000ea20000300800 */
[----:B0-----:R-:W-:-:S04]  /*746f0*/  LEA R90, P5, R93, R2, 0x1 ;  /* 0x000000025d5a7211 */ /* 0x001fc800078a08ff */
[----:B------:R-:W-:Y:S02]  /*74700*/  LEA.HI.X.SX32 R91, R93, R0, 0x1, P5 ;  /* 0x000000005d5b7211 */ /* 0x000fe400028f0eff */
[C---:B------:R-:W-:Y:S01]  /*74710*/  LEA R88, P5, R89.reuse, R2, 0x1 ;  /* 0x0000000259587211 */ /* 0x040fe200078a08ff */
[----:B------:R-:W-:-:S03]  /*74720*/  VIADD R92, R89, UR7 ;  /* 0x00000007595c7c36 */ /* 0x000fc60008000000 */
[----:B------:R-:W-:Y:S02]  /*74730*/  LEA.HI.X.SX32 R89, R89, R0, 0x1, P5 ;  /* 0x0000000059597211 */ /* 0x000fe400028f0eff */
[----:B---3--:R-:W-:Y:S01]  /*74740*/  ISETP.LT.AND P0, PT, R96, UR8, !P1 ;  /* 0x0000000860007c0c */ /* 0x008fe2000cf01270 */
[----:B------:R-:W0:Y:S01]  /*74750*/  LDCU UR8, c[0x0][0x39c] ;  /* 0x00007380ff0877ac */ /* 0x000e220008000800 */
[----:B------:R-:W-:Y:S02]  /*74760*/  PRMT R94, R164, 0x7610, R94 ;  /* 0x00007610a45e7816 */ /* 0x000fe4000000005e */
[----:B------:R-:W3:Y:S04]  /*74770*/  LDL.S16 R164, [R1+0x118] ;  /* 0x0001180001a47983 */ /* 0x000ee80000100600 */
[----:B------:R-:W2:Y:S01]  /*74780*/  LDL.LU R96, [R1+0x25e8] ;  /* 0x0025e80001607983 */ /* 0x000ea20000300800 */
[----:B------:R-:W-:-:S03]  /*74790*/  PRMT R93, R161, 0x7610, R93 ;  /* 0x00007610a15d7816 */ /* 0x000fc6000000005d */
[----:B------:R0:W-:Y:S04]  /*747a0*/  @P2 STG.E.U16 desc[UR20][R90.64], R94 ;  /* 0x0000005e5a002986 */ /* 0x0001e8000c101514 */
[----:B------:R4:W-:Y:S01]  /*747b0*/  @P3 STG.E.U16 desc[UR20][R88.64], R93 ;  /* 0x0000005d58003986 */ /* 0x0009e2000c101514 */
[----:B-----5:R-:W-:Y:S01]  /*747c0*/  ISETP.LT.AND P3, PT, R95, UR6, !P1 ;  /* 0x000000065f007c0c */ /* 0x020fe2000cf61270 */
[----:B------:R-:W2:Y:S02]  /*747d0*/  LDCU UR6, c[0x0][0x39c] ;  /* 0x00007380ff0677ac */ /* 0x000ea40008000800 */
[----:B------:R-:W5:Y:S01]  /*747e0*/  LDL.LU R95, [R1+0x25f0] ;  /* 0x0025f000015f7983 */ /* 0x000f620000300800 */
[----:B0-----:R-:W-:Y:S02]  /*747f0*/  LEA R90, P5, R92, R2, 0x1 ;  /* 0x000000025c5a7211 */ /* 0x001fe400078a08ff */
[----:B----4-:R-:W-:-:S02]  /*74800*/  PRMT R88, R165, 0x7610, R88 ;  /* 0x00007610a5587816 */ /* 0x010fc40000000058 */
[C---:B------:R-:W-:Y:S01]  /*74810*/  LEA.HI.X.SX32 R91, R92.reuse, R0, 0x1, P5 ;  /* 0x000000005c5b7211 */ /* 0x040fe200028f0eff */
[----:B------:R-:W-:Y:S01]  /*74820*/  VIADD R92, R92, UR7 ;  /* 0x000000075c5c7c36 */ /* 0x000fe20008000000 */
[----:B------:R-:W4:Y:S01]  /*74830*/  LDL.LU.S16 R165, [R1+0x11a] ;  /* 0x00011a0001a57983 */ /* 0x000f220000300600 */
[----:B-1----:R-:W-:Y:S01]  /*74840*/  ISETP.LT.AND P2, PT, R99, UR4, !P1 ;  /* 0x0000000463007c0c */ /* 0x002fe2000cf41270 */
[----:B------:R-:W0:Y:S01]  /*74850*/  LDCU UR4, c[0x0][0x39c] ;  /* 0x00007380ff0477ac */ /* 0x000e220008000800 */
[----:B------:R-:W-:Y:S01]  /*74860*/  VIADD R89, R92, UR7 ;  /* 0x000000075c597c36 */ /* 0x000fe20008000000 */
[----:B------:R1:W-:Y:S01]  /*74870*/  @P4 STG.E.U16 desc[UR20][R90.64], R88 ;  /* 0x000000585a004986 */ /* 0x0003e2000c101514 */
[----:B------:R-:W-:Y:S01]  /*74880*/  ISETP.LT.AND P4, PT, R98, UR8, !P1 ;  /* 0x0000000862007c0c */ /* 0x000fe2000cf81270 */
[----:B------:R-:W5:Y:S01]  /*74890*/  LDCU UR8, c[0x0][0x39c] ;  /* 0x00007380ff0877ac */ /* 0x000f620008000800 */
[----:B------:R-:W-:Y:S01]  /*748a0*/  PRMT R94, R162, 0x7610, R94 ;  /* 0x00007610a25e7816 */ /* 0x000fe2000000005e */
[----:B------:R-:W4:Y:S01]  /*748b0*/  LDL.LU R99, [R1+0x25fc] ;  /* 0x0025fc0001637983 */ /* 0x000f220000300800 */
[----:B------:R-:W-:-:S03]  /*748c0*/  VIADD R93, R89, UR7 ;  /* 0x00000007595d7c36 */ /* 0x000fc60008000000 */
[----:B------:R-:W4:Y:S01]  /*748d0*/  LDL.LU R98, [R1+0x2600] ;  /* 0x0026000001627983 */ /* 0x000f220000300800 */
[----:B-1----:R-:W-:-:S04]  /*748e0*/  LEA R90, P5, R92, R2, 0x1 ;  /* 0x000000025c5a7211 */ /* 0x002fc800078a08ff */
[----:B------:R-:W-:Y:S02]  /*748f0*/  LEA.HI.X.SX32 R91, R92, R0, 0x1, P5 ;  /* 0x000000005c5b7211 */ /* 0x000fe400028f0eff */
[----:B------:R-:W-:Y:S02]  /*74900*/  LEA R88, P5, R89, R2, 0x1 ;  /* 0x0000000259587211 */ /* 0x000fe400078a08ff */
[----:B------:R-:W-:Y:S02]  /*74910*/  PRMT R92, R163, 0x7610, R92 ;  /* 0x00007610a35c7816 */ /* 0x000fe4000000005c */
[----:B------:R-:W-:Y:S01]  /*74920*/  LEA.HI.X.SX32 R89, R89, R0, 0x1, P5 ;  /* 0x0000000059597211 */ /* 0x000fe200028f0eff */
[----:B------:R1:W-:Y:S04]  /*74930*/  @P0 STG.E.U16 desc[UR20][R90.64], R94 ;  /* 0x0000005e5a000986 */ /* 0x0003e8000c101514 */
[----:B------:R3:W-:Y:S01]  /*74940*/  @P2 STG.E.U16 desc[UR20][R88.64], R92 ;  /* 0x0000005c58002986 */ /* 0x0007e2000c101514 */
[----:B-1----:R-:W-:-:S04]  /*74950*/  LEA R90, P5, R93, R2, 0x1 ;  /* 0x000000025d5a7211 */ /* 0x002fc800078a08ff */
[C---:B------:R-:W-:Y:S02]  /*74960*/  LEA.HI.X.SX32 R91, R93.reuse, R0, 0x1, P5 ;  /* 0x000000005d5b7211 */ /* 0x040fe400028f0eff */
[----:B--2---:R-:W-:Y:S02]  /*74970*/  ISETP.LT.AND P2, PT, R96, UR6, !P1 ;  /* 0x0000000660007c0c */ /* 0x004fe4000cf41270 */
[----:B---3--:R-:W-:Y:S01]  /*74980*/  PRMT R88, R164, 0x7610, R88 ;  /* 0x00007610a4587816 */ /* 0x008fe20000000058 */
[----:B------:R-:W2:Y:S01]  /*74990*/  LDL.LU R96, [R1+0x2604] ;  /* 0x0026040001607983 */ /* 0x000ea20000300800 */
[----:B------:R-:W-:Y:S01]  /*749a0*/  VIADD R93, R93, UR7 ;  /* 0x000000075d5d7c36 */ /* 0x000fe20008000000 */
[----:B------:R-:W1:Y:S02]  /*749b0*/  LDCU UR6, c[0x0][0x39c] ;  /* 0x00007380ff0677ac */ /* 0x000e640008000800 */
[----:B------:R3:W-:Y:S01]  /*749c0*/  @P3 STG.E.U16 desc[UR20][R90.64], R88 ;  /* 0x000000585a003986 */ /* 0x0007e2000c101514 */
[----:B-----5:R-:W-:Y:S01]  /*749d0*/  ISETP.LT.AND P3, PT, R95, UR8, !P1 ;  /* 0x000000085f007c0c */ /* 0x020fe2000cf61270 */
[----:B------:R-:W-:-:S02]  /*749e0*/  VIADD R89, R93, UR7 ;  /* 0x000000075d597c36 */ /* 0x000fc40008000000 */
[----:B------:R-:W5:Y:S01]  /*749f0*/  LDL.LU R95, [R1+0x261c] ;  /* 0x00261c00015f7983 */ /* 0x000f620000300800 */
[----:B---3--:R-:W-:Y:S01]  /*74a00*/  LEA R90, P5, R93, R2, 0x1 ;  /* 0x000000025d5a7211 */ /* 0x008fe200078a08ff */
[----:B------:R-:W2:Y:S01]  /*74a10*/  LDCU UR8, c[0x0][0x39c] ;  /* 0x00007380ff0877ac */ /* 0x000ea20008000800 */
[----:B0-----:R-:W-:Y:S02]  /*74a20*/  ISETP.LT.AND P0, PT, R97, UR4, !P1 ;  /* 0x0000000461007c0c */ /* 0x001fe4000cf01270 */
[----:B------:R-:W-:Y:S01]  /*74a30*/  LEA.HI.X.SX32 R91, R93, R0, 0x1, P5 ;  /* 0x000000005d5b7211 */ /* 0x000fe200028f0eff */
[C---:B------:R-:W-:Y:S01]  /*74a40*/  VIADD R92, R89.reuse, UR7 ;  /* 0x00000007595c7c36 */ /* 0x040fe20008000000 */
[----:B------:R-:W-:Y:S01]  /*74a50*/  LEA R88, P5, R89, R2, 0x1 ;  /* 0x0000000259587211 */ /* 0x000fe200078a08ff */
[----:B------:R-:W3:Y:S01]  /*74a60*/  LDL.LU R97, [R1+0x2620] ;  /* 0x0026200001617983 */ /* 0x000ee20000300800 */
[----:B----4-:R-:W-:Y:S01]  /*74a70*/  PRMT R93, R165, 0x7610, R93 ;  /* 0x00007610a55d7816 */ /* 0x010fe2000000005d */
[----:B------:R-:W0:Y:S01]  /*74a80*/  LDCU UR4, c[0x0][0x39c] ;  /* 0x00007380ff0477ac */ /* 0x000e220008000800 */
[----:B------:R-:W-:-:S03]  /*74a90*/  LEA.HI.X.SX32 R89, R89, R0, 0x1, P5 ;  /* 0x0000000059597211 */ /* 0x000fc600028f0eff */
[----:B------:R4:W-:Y:S04]  /*74aa0*/  @P4 STG.E.U16 desc[UR20][R90.64], R93 ;  /* 0x0000005d5a004986 */ /* 0x0009e8000c101514 */
[----:B------:R0:W-:Y:S01]  /*74ab0*/  @P0 STG.E.U16 desc[UR20][R88.64], R129 ;  /* 0x0000008158000986 */ /* 0x0001e2000c101514 */
[----:B-1----:R-:W-:Y:S01]  /*74ac0*/  ISETP.LT.AND P0, PT, R98, UR6, !P1 ;  /* 0x0000000662007c0c */ /* 0x002fe2000cf01270 */
[----:B------:R-:W3:Y:S02]  /*74ad0*/  LDCU UR6, c[0x0][0x39c] ;  /* 0x00007380ff0677ac */ /* 0x000ee40008000800 */
[----:B------:R-:W3:Y:S01]  /*74ae0*/  LDL.LU R98, [R1+0x2624] ;  /* 0x0026240001627983 */ /* 0x000ee20000300800 */
[----:B----4-:R-:W-:-:S03]  /*74af0*/  LEA R90, P5, R92, R2, 0x1 ;  /* 0x000000025c5a7211 */ /* 0x010fc600078a08ff */
[----:B------:R-:W4:Y:S01]  /*74b00*/  LDL.S16 R163, [R1+0x28] ;  /* 0x0000280001a37983 */ /* 0x000f220000100600 */
[----:B------:R-:W-:Y:S02]  /*74b10*/  LEA.HI.X.SX32 R91, R92, R0, 0x1, P5 ;  /* 0x000000005c5b7211 */ /* 0x000fe400028f0eff */
[----:B0-----:R-:W-:-:S05]  /*74b20*/  PRMT R88, R129, 0x7632, R88 ;  /* 0x0000763281587816 */ /* 0x001fca0000000058 */
[----:B------:R0:W-:Y:S01]  /*74b30*/  @P2 STG.E.U16 desc[UR20][R90.64], R88 ;  /* 0x000000585a002986 */ /* 0x0001e2000c101514 */
[----:B------:R-:W-:Y:S01]  /*74b40*/  ISETP.LT.AND P4, PT, R99, UR4, !P1 ;  /* 0x0000000463007c0c */ /* 0x000fe2000cf81270 */
[----:B------:R-:W5:Y:S01]  /*74b50*/  LDCU UR4, c[0x0][0x39c] ;  /* 0x00007380ff0477ac */ /* 0x000f620008000800 */
[----:B------:R-:W-:-:S05]  /*74b60*/  VIADD R92, R92, UR7 ;  /* 0x000000075c5c7c36 */ /* 0x000fca0008000000 */
[----:B0-----:R-:W-:-:S04]  /*74b70*/  LEA R88, P5, R92, R2, 0x1 ;  /* 0x000000025c587211 */ /* 0x001fc800078a08ff */
[----:B------:R-:W-:-:S05]  /*74b80*/  LEA.HI.X.SX32 R89, R92, R0, 0x1, P5 ;  /* 0x000000005c597211 */ /* 0x000fca00028f0eff */
[----:B------:R0:W-:Y:S01]  /*74b90*/  @P3 STG.E.U16 desc[UR20][R88.64], R130 ;  /* 0x0000008258003986 */ /* 0x0001e2000c101514 */
[----:B--2---:R-:W-:Y:S01]  /*74ba0*/  ISETP.LT.AND P2, PT, R96, UR8, !P1 ;  /* 0x0000000860007c0c */ /* 0x004fe2000cf41270 */
[----:B------:R-:W-:Y:S02]  /*74bb0*/  VIADD R91, R92, UR7 ;  /* 0x000000075c5b7c36 */ /* 0x000fe40008000000 */
[----:B------:R-:W2:Y:S01]  /*74bc0*/  LDL.LU R96, [R1+0x2630] ;  /* 0x0026300001607983 */ /* 0x000ea20000300800 */
[----:B------:R-:W1:Y:S03]  /*74bd0*/  LDCU UR8, c[0x0][0x39c] ;  /* 0x00007380ff0877ac */ /* 0x000e660008000800 */
[----:B------:R-:W2:Y:S01]  /*74be0*/  LDL.LU.S16 R164, [R1+0x2a] ;  /* 0x00002a0001a47983 */ /* 0x000ea20000300600 */
[----:B-----5:R-:W-:Y:S01]  /*74bf0*/  ISETP.LT.AND P3, PT, R95, UR4, !P1 ;  /* 0x000000045f007c0c */ /* 0x020fe2000cf61270 */
[----:B------:R-:W-:-:S02]  /*74c00*/  VIADD R93, R91, UR7 ;  /* 0x000000075b5d7c36 */ /* 0x000fc40008000000 */
[----:B------:R-:W5:Y:S01]  /*74c10*/  LDL.LU R95, [R1+0x2634] ;  /* 0x00263400015f7983 */ /* 0x000f620000300800 */
[C---:B------:R-:W-:Y:S01]  /*74c20*/  LEA R90, P5, R91.reuse, R2, 0x1 ;  /* 0x000000025b5a7211 */ /* 0x040fe200078a08ff */
[----:B------:R-:W2:Y:S01]  /*74c30*/  LDCU UR4, c[0x0][0x39c] ;  /* 0x00007380ff0477ac */ /* 0x000ea20008000800 */
[----:B------:R-:W-:Y:S02]  /*74c40*/  PRMT R92, R130, 0x7632, R92 ;  /* 0x00007632825c7816 */ /* 0x000fe4000000005c */
[----:B------:R-:W-:Y:S02]  /*74c50*/  LEA.HI.X.SX32 R91, R91, R0, 0x1, P5 ;  /* 0x000000005b5b7211 */ /* 0x000fe400028f0eff */
[----:B0-----:R-:W-:-:S03]  /*74c60*/  LEA R88, P5, R93, R2, 0x1 ;  /* 0x000000025d587211 */ /* 0x001fc600078a08ff */
[----:B------:R0:W-:Y:S01]  /*74c70*/  @P4 STG.E.U16 desc[UR20][R90.64], R92 ;  /* 0x0000005c5a004986 */ /* 0x0001e2000c101514 */
[C---:B------:R-:W-:Y:S01]  /*74c80*/  LEA.HI.X.SX32 R89, R93.reuse, R0, 0x1, P5 ;  /* 0x000000005d597211 */ /* 0x040fe200028f0eff */
[----:B------:R-:W-:Y:S01]  /*74c90*/  VIADD R93, R93, UR7 ;  /* 0x000000075d5d7c36 */ /* 0x000fe20008000000 */
[----:B---3--:R-:W-:Y:S01]  /*74ca0*/  ISETP.LT.AND P4, PT, R97, UR6, !P1 ;  /* 0x0000000661007c0c */ /* 0x008fe2000cf81270 */
[----:B------:R-:W5:Y:S01]  /*74cb0*/  LDCU UR6, c[0x0][0x39c] ;  /* 0x00007380ff0677ac */ /* 0x000f620008000800 */
[----:B------:R-:W3:Y:S04]  /*74cc0*/  LDL.LU R97, [R1+0x2730] ;  /* 0x0027300001617983 */ /* 0x000ee80000300800 */
[----:B------:R-:W3:Y:S04]  /*74cd0*/  LDL.S16 R162, [R1+0x2c] ;  /* 0x00002c0001a27983 */ /* 0x000ee80000100600 */
[----:B------:R4:W-:Y:S01]  /*74ce0*/  @P0 STG.E.U16 desc[UR20][R88.64], R131 ;  /* 0x0000008358000986 */ /* 0x0009e2000c101514 */
[----:B-1----:R-:W-:-:S02]  /*74cf0*/  ISETP.LT.AND P0, PT, R98, UR8, !P1 ;  /* 0x0000000862007c0c */ /* 0x002fc4000cf01270 */
[----:B------:R-:W-:Y:S01]  /*74d00*/  PRMT R94, R131, 0x7632, R94 ;  /* 0x00007632835e7816 */ /* 0x000fe2000000005e */
[----:B------:R-:W3:Y:S01]  /*74d10*/  LDL.LU.S16 R165, [R1+0x2e] ;  /* 0x00002e0001a57983 */ /* 0x000ee20000300600 */
[C---:B0-----:R-:W-:Y:S01]  /*74d20*/  VIADD R91, R93.reuse, UR7 ;  /* 0x000000075d5b7c36 */ /* 0x041fe20008000000 */
[----:B------:R-:W3:Y:S02]  /*74d30*/  LDCU UR8, c[0x0][0x39c] ;  /* 0x00007380ff0877ac */ /* 0x000ee40008000800 */
[----:B------:R-:W3:Y:S01]  /*74d40*/  LDL.LU R98, [R1+0x268c] ;  /* 0x00268c0001627983 */ /* 0x000ee20000300800 */
[----:B----4-:R-:W-:-:S04]  /*74d50*/  LEA R88, P5, R93, R2, 0x1 ;  /* 0x000000025d587211 */ /* 0x010fc800078a08ff */
[----:B------:R-:W-:Y:S02]  /*74d60*/  LEA.HI.X.SX32 R89, R93, R0, 0x1, P5 ;  /* 0x000000005d597211 */ /* 0x000fe400028f0eff */
[----:B------:R-:W-:Y:S02]  /*74d70*/  PRMT R93, R163, 0x7610, R93 ;  /* 0x00007610a35d7816 */ /* 0x000fe4000000005d */
[----:B------:R-:W4:Y:S04]  /*74d80*/  LDL.S16 R163, [R1+0x30] ;  /* 0x0000300001a37983 */ /* 0x000f280000100600 */
[----:B------:R0:W-:Y:S01]  /*74d90*/  @P2 STG.E.U16 desc[UR20][R88.64], R94 ;  /* 0x0000005e58002986 */ /* 0x0001e2000c101514 */
[C---:B------:R-:W-:Y:S01]  /*74da0*/  LEA R90, P5, R91.reuse, R2, 0x1 ;  /* 0x000000025b5a7211 */ /* 0x040fe200078a08ff */
[----:B------:R-:W-:-:S03]  /*74db0*/  VIADD R92, R91, UR7 ;  /* 0x000000075b5c7c36 */ /* 0x000fc60008000000 */
[----:B------:R-:W-:-:S05]  /*74dc0*/  LEA.HI.X.SX32 R91, R91, R0, 0x1, P5 ;  /* 0x000000005b5b7211 */ /* 0x000fca00028f0eff */
[----:B------:R1:W-:Y:S01]  /*74dd0*/  @P3 STG.E.U16 desc[UR20][R90.64], R93 ;  /* 0x0000005d5a003986 */ /* 0x0003e2000c101514 */
[----:B--2---:R-:W-:Y:S01]  /*74de0*/  ISETP.LT.AND P2, PT, R96, UR4, !P1 ;  /* 0x0000000460007c0c */ /* 0x004fe2000cf41270 */
[----:B------:R-:W2:Y:S02]  /*74df0*/  LDCU UR4, c[0x0][0x39c] ;  /* 0x00007380ff0477ac */ /* 0x000ea40008000800 */
[----:B------:R-:W4:Y:S01]  /*74e00*/  LDL.LU R96, [R1+0x26c0] ;  /* 0x0026c00001607983 */ /* 0x000f220000300800 */
[----:B-----5:R-:W-:Y:S01]  /*74e10*/  ISETP.LT.AND P3, PT, R95, UR6, !P1 ;  /* 0x000000065f007c0c */ /* 0x020fe2000cf61270 */
[----:B------:R-:W5:Y:S02]  /*74e20*/  LDCU UR6, c[0x0][0x39c] ;  /* 0x00007380ff0677ac */ /* 0x000f640008000800 */
[----:B------:R-:W4:Y:S01]  /*74e30*/  LDL.LU R95, [R1+0x2710] ;  /* 0x00271000015f7983 */ /* 0x000f220000300800 */
[----:B0-----:R-:W-:Y:S02]  /*74e40*/  LEA R88, P5, R92, R2, 0x1 ;  /* 0x000000025c587211 */ /* 0x001fe400078a08ff */
[----:B-1----:R-:W-:Y:S01]  /*74e50*/  PRMT R90, R164, 0x7610, R90 ;  /* 0x00007610a45a7816 */ /* 0x002fe2000000005a */
[----:B------:R-:W4:Y:S01]  /*74e60*/  LDL.LU.S16 R161, [R1+0x32] ;  /* 0x0000320001a17983 */ /* 0x000f220000300600 */
[C---:B------:R-:W-:Y:S01]  /*74e70*/  LEA.HI.X.SX32 R89, R92.reuse, R0, 0x1, P5 ;  /* 0x000000005c597211 */ /* 0x040fe200028f0eff */
[----:B------:R-:W-:-:S02]  /*74e80*/  VIADD R92, R92, UR7 ;  /* 0x000000075c5c7c36 */ /* 0x000fc40008000000 */
[----:B------:R-:W4:Y:S04]  /*74e90*/  LDL.S16 R164, [R1+0x34] ;  /* 0x0000340001a47983 */ /* 0x000f280000100600 */
[----:B------:R0:W-:Y:S01]  /*74ea0*/  @P4 STG.E.U16 desc[UR20][R88.64], R90 ;  /* 0x0000005a58004986 */ /* 0x0001e2000c101514 */
[----:B------:R-:W-:Y:S01]  /*74eb0*/  VIADD R91, R92, UR7 ;  /* 0x000000075c5b7c36 */ /* 0x000fe20008000000 */
[----:B---3--:R-:W-:Y:S01]  /*74ec0*/  ISETP.LT.AND P4, PT, R97, UR8, !P1 ;  /* 0x0000000861007c0c */ /* 0x008fe2000cf81270 */
[----:B------:R-:W1:Y:S01]  /*74ed0*/  LDCU UR8, c[0x0][0x39c] ;  /* 0x00007380ff0877ac */ /* 0x000e620008000800 */
[----:B------:R-:W3:Y:S01]  /*74ee0*/  LDL.LU R97, [R1+0x2780] ;  /* 0x0027800001617983 */ /* 0x000ee20000300800 */
[----:B------:R-:W-:Y:S02]  /*74ef0*/  PRMT R94, R162, 0x7610, R94 ;  /* 0x00007610a25e7816 */ /* 0x000fe4000000005e */
[----:B0-----:R-:W-:-:S04]  /*74f00*/  LEA R88, P5, R92, R2, 0x1 ;  /* 0x000000025c587211 */ /* 0x001fc800078a08ff */
[----:B------:R-:W-:Y:S02]  /*74f10*/  LEA.HI.X.SX32 R89, R92, R0, 0x1, P5 ;  /* 0x000000005c597211 */ /* 0x000fe400028f0eff */
[C---:B------:R-:W-:Y:S01]  /*74f20*/  LEA R90, P5, R91.reuse, R2, 0x1 ;  /* 0x000000025b5a7211 */ /* 0x040fe200078a08ff */
[----:B------:R-:W-:Y:S01]  /*74f30*/  VIADD R93, R91, UR7 ;  /* 0x000000075b5d7c36 */ /* 0x000fe20008000000 */
[----:B------:R-:W-:Y:S01]  /*74f40*/  PRMT R92, R165, 0x7610, R92 ;  /* 0x00007610a55c7816 */ /* 0x000fe2000000005c */
[----:B------:R0:W-:Y:S01]  /*74f50*/  @P0 STG.E.U16 desc[UR20][R88.64], R94 ;  /* 0x0000005e58000986 */ /* 0x0001e2000c101514 */
[----:B--2---:R-:W-:Y:S01]  /*74f60*/  ISETP.LT.AND P0, PT, R98, UR4, !P1 ;  /* 0x0000000462007c0c */ /* 0x004fe2000cf01270 */
[----:B------:R-:W3:Y:S01]  /*74f70*/  LDCU UR4, c[0x0][0x39c] ;  /* 0x00007380ff0477ac */ /* 0x000ee20008000800 */
[----:B------:R-:W-:Y:S01]  /*74f80*/  LEA.HI.X.SX32 R91, R91, R0, 0x1, P5 ;  /* 0x000000005b5b7211 */ /* 0x000fe200028f0eff */
[----:B------:R-:W2:Y:S04]  /*74f90*/  LDL.LU.S16 R165, [R1+0x36] ;  /* 0x0000360001a57983 */ /* 0x000ea80000300600 */
[----:B------:R-:W2:Y:S04]  /*74fa0*/  LDL.LU R98, [R1+0x27b4] ;  /* 0x0027b40001627983 */ /* 0x000ea80000300800 */
[----:B------:R4:W-:Y:S01]  /*74fb0*/  @P2 STG.E.U16 desc[UR20][R90.64], R92 ;  /* 0x0000005c5a002986 */ /* 0x0009e2000c101514 */
[----:B0-----:R-:W-:-:S04]  /*74fc0*/  LEA R88, P5, R93, R2, 0x1 ;  /* 0x000000025d587211 */ /* 0x001fc800078a08ff */
[----:B------:R-:W-:Y:S02]  /*74fd0*/  LEA.HI.X.SX32 R89, R93, R0, 0x1, P5 ;  /* 0x000000005d597211 */ /* 0x000fe400028f0eff */
[----:B----4-:R-:W-:-:S05]  /*74fe0*/  PRMT R90, R163, 0x7610, R90 ;  /* 0x00007610a35a7816 */ /* 0x010fca000000005a */
[----:B------:R0:W-:Y:S01]  /*74ff0*/  @P3 STG.E.U16 desc[UR20][R88.64], R90 ;  /* 0x0000005a58003986 */ /* 0x0001e2000c101514 */
[----:B-----5:R-:W-:Y:S01]  /*75000*/  ISETP.LT.AND P2, PT, R96, UR6, !P1 ;  /* 0x0000000660007c0c */ /* 0x020fe2000cf41270 */
[----:B------:R-:W-:Y:S02]  /*75010*/  VIADD R93, R93, UR7 ;  /* 0x000000075d5d7c36 */ /* 0x000fe40008000000 */
[----:B------:R-:W4:Y:S01]  /*75020*/  LDL.LU R96, [R1+0x266c] ;  /* 0x00266c0001607983 */ /* 0x000f220000300800 */
[----:B------:R-:W5:Y:S03]  /*75030*/  LDCU UR6, c[0x0][0x39c] ;  /* 0x00007380ff0677ac */ /* 0x000f660008000800 */
[----:B------:R-:W4:Y:S04]  /*75040*/  LDL.S16 R162, [R1+0x3c] ;  /* 0x00003c0001a27983 */ /* 0x000f280000100600 */
[----:B------:R-:W4:Y:S01]  /*75050*/  LDL.LU.S16 R163, [R1+0x3e] ;  /* 0x00003e0001a37983 */ /* 0x000f220000300600 */
[----:B-1----:R-:W-:Y:S01]  /*75060*/  ISETP.LT.AND P3, PT, R95, UR8, !P1 ;  /* 0x000000085f007c0c */ /* 0x002fe2000cf61270 */
[----:B------:R-:W-:-:S02]  /*75070*/  VIADD R91, R93, UR7 ;  /* 0x000000075d5b7c36 */ /* 0x000fc40008000000 */
[----:B------:R-:W4:Y:S01]  /*75080*/  LDL.LU R95, [R1+0x26dc] ;  /* 0x0026dc00015f7983 */ /* 0x000f220000300800 */
[----:B0-----:R-:W-:Y:S01]  /*75090*/  LEA R88, P5, R93, R2, 0x1 ;  /* 0x000000025d587211 */ /* 0x001fe200078a08ff */
[----:B------:R-:W4:Y:S01]  /*750a0*/  LDCU UR8, c[0x0][0x39c] ;  /* 0x00007380ff0877ac */ /* 0x000f220008000800 */
[----:B------:R-:W-:Y:S02]  /*750b0*/  PRMT R94, R161, 0x7610, R94 ;  /* 0x00007610a15e7816 */ /* 0x000fe4000000005e */
[----:B------:R-:W-:Y:S02]  /*750c0*/  LEA.HI.X.SX32 R89, R93, R0, 0x1, P5 ;  /* 0x000000005d597211 */ /* 0x000fe400028f0eff */
[C---:B------:R-:W-:Y:S01]  /*750d0*/  LEA R90, P5, R91.reuse, R2, 0x1 ;  /* 0x000000025b5a7211 */ /* 0x040fe200078a08ff */
[C---:B------:R-:W-:Y:S01]  /*750e0*/  VIADD R92, R91.reuse, UR7 ;  /* 0x000000075b5c7c36 */ /* 0x040fe20008000000 */
[----:B------:R-:W-:Y:S01]  /*750f0*/  PRMT R93, R164, 0x7610, R93 ;  /* 0x00007610a45d7816 */ /* 0x000fe2000000005d */
[----:B------:R0:W-:Y:S01]  /*75100*/  @P4 STG.E.U16 desc[UR20][R88.64], R94 ;  /* 0x0000005e58004986 */ /* 0x0001e2000c101514 */
[----:B------:R-:W-:-:S03]  /*75110*/  LEA.HI.X.SX32 R91, R91, R0, 0x1, P5 ;  /* 0x000000005b5b7211 */ /* 0x000fc600028f0eff */
[----:B------:R-:W4:Y:S01]  /*75120*/  LDL.S16 R164, [R1+0x40] ;  /* 0x0000400001a47983 */ /* 0x000f220000100600 */
[----:B---3--:R-:W-:Y:S01]  /*75130*/  ISETP.LT.AND P4, PT, R97, UR4, !P1 ;  /* 0x0000000461007c0c */ /* 0x008fe2000cf81270 */
[----:B------:R-:W1:Y:S02]  /*75140*/  LDCU UR4, c[0x0][0x39c] ;  /* 0x00007380ff0477ac */ /* 0x000e640008000800 */
[----:B------:R-:W3:Y:S01]  /*75150*/  LDL.LU R97, [R1+0x270c] ;  /* 0x00270c0001617983 */ /* 0x000ee20000300800 */
[----:B0-----:R-:W-:-:S03]  /*75160*/  LEA R88, P5, R92, R2, 0x1 ;  /* 0x000000025c587211 */ /* 0x001fc600078a08ff */
[----:B------:R2:W-:Y:S01]  /*75170*/  @P0 STG.E.U16 desc[UR20][R90.64], R93 ;  /* 0x0000005d5a000986 */ /* 0x0005e2000c101514 */
[----:B------:R-:W-:Y:S02]  /*75180*/  LEA.HI.X.SX32 R89, R92, R0, 0x1, P5 ;  /* 0x000000005c597211 */ /* 0x000fe400028f0eff */
[----:B--2---:R-:W-:Y:S02]  /*75190*/  PRMT R90, R165, 0x7610, R90 ;  /* 0x00007610a55a7816 */ /* 0x004fe4000000005a */
[----:B-----5:R-:W-:-:S03]  /*751a0*/  ISETP.LT.AND P0, PT, R98, UR6, !P1 ;  /* 0x0000000662007c0c */ /* 0x020fc6000cf01270 */
[----:B------:R0:W-:Y:S01]  /*751b0*/  @P2 STG.E.U16 desc[UR20][R88.64], R90 ;  /* 0x0000005a58002986 */ /* 0x0001e2000c101514 */
[----:B------:R-:W-:Y:S01]  /*751c0*/  VIADD R92, R92, UR7 ;  /* 0x000000075c5c7c36 */ /* 0x000fe20008000000 */
[----:B------:R-:W3:Y:S02]  /*751d0*/  LDCU UR6, c[0x0][0x39c] ;  /* 0x00007380ff0677ac */ /* 0x000ee40008000800 */
[----:B------:R-:W2:Y:S04]  /*751e0*/  LDL.LU R98, [R1+0x2760] ;  /* 0x0027600001627983 */ /* 0x000ea80000300800 */
[----:B------:R-:W5:Y:S04]  /*751f0*/  LDL.LU.S16 R161, [R1+0x42] ;  /* 0x0000420001a17983 */ /* 0x000f680000300600 */
[----:B------:R-:W5:Y:S01]  /*75200*/  LDL.S16 R165, [R1+0x44] ;  /* 0x0000440001a57983 */ /* 0x000f620000100600 */
[----:B0-----:R-:W-:-:S04]  /*75210*/  LEA R88, P5, R92, R2, 0x1 ;  /* 0x000000025c587211 */ /* 0x001fc800078a08ff */
[C---:B------:R-:W-:Y:S01]  /*75220*/  LEA.HI.X.SX32 R89, R92.reuse, R0, 0x1, P5 ;  /* 0x000000005c597211 */ /* 0x040fe200028f0eff */
[----:B------:R-:W-:Y:S01]  /*75230*/  VIADD R91, R92, UR7 ;  /* 0x000000075c5b7c36 */ /* 0x000fe20008000000 */
[----:B----4-:R-:W-:Y:S01]  /*75240*/  ISETP.LT.AND P2, PT, R96, UR8, !P1 ;  /* 0x0000000860007c0c */ /* 0x010fe2000cf41270 */
[----:B------:R-:W2:Y:S01]  /*75250*/  LDCU UR8, c[0x0][0x39c] ;  /* 0x00007380ff0877ac */ /* 0x000ea20008000800 */
[----:B------:R-:W4:Y:S01]  /*75260*/  LDL.LU R96, [R1+0x27cc] ;  /* 0x0027cc0001607983 */ /* 0x000f220000300800 */
[----:B------:R-:W-:Y:S02]  /*75270*/  PRMT R94, R162, 0x7610, R94 ;  /* 0x00007610a25e7816 */ /* 0x000fe4000000005e */
[----:B------:R-:W-:-:S03]  /*75280*/  PRMT R92, R163, 0x7610, R92 ;  /* 0x00007610a35c7816 */ /* 0x000fc6000000005c */
[----:B------:R0:W-:Y:S04]  /*75290*/  @P3 STG.E.U16 desc[UR20][R88.64], R94 ;  /* 0x0000005e58003986 */ /* 0x0001e8000c101514 */
[----:B------:R-:W4:Y:S01]  /*752a0*/  LDL.LU.S16 R163, [R1+0x46] ;  /* 0x0000460001a37983 */ /* 0x000f220000300600 */
[----:B-1----:R-:W-:Y:S01]  /*752b0*/  ISETP.LT.AND P3, PT, R95, UR4, !P1 ;  /* 0x000000045f007c0c */ /* 0x002fe2000cf61270 */
[C---:B------:R-:W-:Y:S02]  /*752c0*/  VIADD R93, R91.reuse, UR7 ;  /* 0x000000075b5d7c36 */ /* 0x040fe40008000000 */
[----:B------:R-:W4:Y:S01]  /*752d0*/  LDL.LU R95, [R1+0x2668] ;  /* 0x00266800015f7983 */ /* 0x000f220000300800 */
[C---:B------:R-:W-:Y:S01]  /*752e0*/  LEA R90, P5, R91.reuse, R2, 0x1 ;  /* 0x000000025b5a7211 */ /* 0x040fe200078a08ff */
[----:B------:R-:W4:Y:S03]  /*752f0*/  LDCU UR4, c[0x0][0x39c] ;  /* 0x00007380ff0477ac */ /* 0x000f260008000800 */
[----:B------:R-:W-:-:S02]  /*75300*/  LEA.HI.X.SX32 R91, R91, R0, 0x1, P5 ;  /* 0x000000005b5b7211 */ /* 0x000fc400028f0eff */
[----:B0-----:R-:W-:-:S03]  /*75310*/  LEA R88, P5, R93, R2, 0x1 ;  /* 0x000000025d587211 */ /* 0x001fc600078a08ff */
[----:B------:R0:W-:Y:S01]  /*75320*/  @P4 STG.E.U16 desc[UR20][R90.64], R92 ;  /* 0x0000005c5a004986 */ /* 0x0001e2000c101514 */
[C---:B------:R-:W-:Y:S01]  /*75330*/  LEA.HI.X.SX32 R89, R93.reuse, R0, 0x1, P5 ;  /* 0x000000005d597211 */ /* 0x040fe200028f0eff */
[----:B------:R-:W-:Y:S01]  /*75340*/  VIADD R93, R93, UR7 ;  /* 0x000000075d5d7c36 */ /* 0x000fe20008000000 */
[----:B---3--:R-:W-:Y:S01]  /*75350*/  ISETP.LT.AND P4, PT, R97, UR6, !P1 ;  /* 0x0000000661007c0c */ /* 0x008fe2000cf81270 */
[----:B------:R-:W1:Y:S01]  /*75360*/  LDCU UR6, c[0x0][0x39c] ;  /* 0x00007380ff0677ac */ /* 0x000e620008000800 */
[----:B------:R-:W3:Y:S01]  /*75370*/  LDL.LU R97, [R1+0x26bc] ;  /* 0x0026bc0001617983 */ /* 0x000ee20000300800 */
[----:B0-----:R-:W-:-:S03]  /*75380*/  PRMT R90, R164, 0x7610, R90 ;  /* 0x00007610a45a7816 */ /* 0x001fc6000000005a */
[----:B------:R-:W3:Y:S04]  /*75390*/  LDL.S16 R162, [R1+0x48] ;  /* 0x0000480001a27983 */ /* 0x000ee80000100600 */
[----:B------:R0:W-:Y:S04]  /*753a0*/  @P0 STG.E.U16 desc[UR20][R88.64], R90 ;  /* 0x0000005a58000986 */ /* 0x0001e8000c101514 */
[----:B------:R-:W3:Y:S01]  /*753b0*/  LDL.LU.S16 R164, [R1+0x4a] ;  /* 0x00004a0001a47983 */ /* 0x000ee20000300600 */
[----:B0-----:R-:W-:Y:S02]  /*753c0*/  LEA R88, P5, R93, R2, 0x1 ;  /* 0x000000025d587211 */ /* 0x001fe400078a08ff */
[----:B--2---:R-:W-:-:S02]  /*753d0*/  ISETP.LT.AND P0, PT, R98, UR8, !P1 ;  /* 0x0000000862007c0c */ /* 0x004fc4000cf01270 */
[----:B-----5:R-:W-:Y:S01]  /*753e0*/  PRMT R94, R161, 0x7610, R94 ;  /* 0x00007610a15e7816 */ /* 0x020fe2000000005e */
[----:B------:R-:W2:Y:S01]  /*753f0*/  LDL.LU R98, [R1+0x272c] ;  /* 0x00272c0001627983 */ /* 0x000ea20000300800 */
[C---:B------:R-:W-:Y:S01]  /*75400*/  LEA.HI.X.SX32 R89, R93.reuse, R0, 0x1, P5 ;  /* 0x000000005d597211 */ /* 0x040fe200028f0eff */
[----:B------:R-:W-:Y:S01]  /*75410*/  VIADD R91, R93, UR7 ;  /* 0x000000075d5b7c36 */ /* 0x000fe20008000000 */
[----:B------:R-:W-:Y:S01]  /*75420*/  PRMT R93, R165, 0x7610, R93 ;  /* 0x00007610a55d7816 */ /* 0x000fe2000000005d */
[----:B------:R-:W3:Y:S01]  /*75430*/  LDCU UR8, c[0x0][0x39c] ;  /* 0x00007380ff0877ac */ /* 0x000ee20008000800 */
[----:B------:R-:W5:Y:S04]  /*75440*/  LDL.S16 R165, [R1+0x4c] ;  /* 0x00004c0001a57983 */ /* 0x000f680000100600 */
[----:B------:R0:W-:Y:S01]  /*75450*/  @P2 STG.E.U16 desc[UR20][R88.64], R94 ;  /* 0x0000005e58002986 */ /* 0x0001e2000c101514 */
[C---:B------:R-:W-:Y:S01]  /*75460*/  LEA R90, P5, R91.reuse, R2, 0x1 ;  /* 0x000000025b5a7211 */ /* 0x040fe200078a08ff */
[----:B------:R-:W-:-:S03]  /*75470*/  VIADD R92, R91, UR7 ;  /* 0x000000075b5c7c36 */ /* 0x000fc60008000000 */
[----:B------:R-:W-:-:S05]  /*75480*/  LEA.HI.X.SX32 R91, R91, R0, 0x1, P5 ;  /* 0x000000005b5b7211 */ /* 0x000fca00028f0eff */
[----:B------:R0:W-:Y:S01]  /*75490*/  @P3 STG.E.U16 desc[UR20][R90.64], R93 ;  /* 0x0000005d5a003986 */ /* 0x0001e2000c101514 */
[----:B----4-:R-:W-:Y:S01]  /*754a0*/  ISETP.LT.AND P2, PT, R96, UR4, !P1 ;  /* 0x0000000460007c0c */ /* 0x010fe2000cf41270 */
[----:B------:R-:W2:Y:S02]  /*754b0*/  LDCU UR4, c[0x0][0x39c] ;  /* 0x00007380ff0477ac */ /* 0x000ea40008000800 */
[----:B------:R-:W4:Y:S01]  /*754c0*/  LDL.LU R96, [R1+0x275c] ;  /* 0x00275c0001607983 */ /* 0x000f220000300800 */
[----:B-1----:R-:W-:Y:S01]  /*754d0*/  ISETP.LT.AND P3, PT, R95, UR6, !P1 ;  /* 0x000000065f007c0c */ /* 0x002fe2000cf61270 */
[----:B------:R-:W4:Y:S02]  /*754e0*/  LDCU UR6, c[0x0][0x39c] ;  /* 0x00007380ff0677ac */ /* 0x000f240008000800 */
[----:B------:R-:W4:Y:S01]  /*754f0*/  LDL.LU R95, [R1+0x27b0] ;  /* 0x0027b000015f7983 */ /* 0x000f220000300800 */
[C---:B0-----:R-:W-:Y:S02]  /*75500*/  LEA R88, P5, R92.reuse, R2, 0x1 ;  /* 0x000000025c587211 */ /* 0x041fe400078a08ff */
[----:B------:R-:W-:Y:S01]  /*75510*/  PRMT R90, R163, 0x7610, R90 ;  /* 0x00007610a35a7816 */ /* 0x000fe2000000005a */
[----:B------:R-:W4:Y:S01]  /*75520*/  LDL.LU.S16 R161, [R1+0x4e] ;  /* 0x00004e0001a17983 */ /* 0x000f220000300600 */
[C---:B------:R-:W-:Y:S01]  /*75530*/  LEA.HI.X.SX32 R89, R92.reuse, R0, 0x1, P5 ;  /* 0x000000005c597211 */ /* 0x040fe200028f0eff */
[----:B------:R-:W-:-:S02]  /*75540*/  VIADD R92, R92, UR7 ;  /* 0x000000075c5c7c36 */ /* 0x000fc40008000000 */
[----:B------:R-:W4:Y:S04]  /*75550*/  LDL.S16 R163, [R1+0x50] ;  /* 0x0000500001a37983 */ /* 0x000f280000100600 */
[----:B------:R0:W-:Y:S01]  /*75560*/  @P4 STG.E.U16 desc[UR20][R88.64], R90 ;  /* 0x0000005a58004986 */ /* 0x0001e2000c101514 */
[C---:B------:R-:W-:Y:S01]  /*75570*/  VIADD R91, R92.reuse, UR7 ;  /* 0x000000075c5b7c36 */ /* 0x040fe20008000000 */
[----:B---3--:R-:W-:Y:S02]  /*75580*/  ISETP.LT.AND P4, PT, R97, UR8, !P1 ;  /* 0x0000000861007c0c */ /* 0x008fe4000cf81270 */
[----:B0-----:R-:W-:Y:S01]  /*75590*/  LEA R88, P5, R92, R2, 0x1 ;  /* 0x000000025c587211 */ /* 0x001fe200078a08ff */
[----:B------:R-:W3:Y:S01]  /*755a0*/  LDL.LU R97, [R1+0x2688] ;  /* 0x0026880001617983 */ /* 0x000ee20000300800 */
[----:B------:R-:W-:Y:S01]  /*755b0*/  PRMT R94, R162, 0x7610, R94 ;  /* 0x00007610a25e7816 */ /* 0x000fe2000000005e */
[C---:B------:R-:W-:Y:S01]  /*755c0*/  VIADD R93, R91.reuse, UR7 ;  /* 0x000000075b5d7c36 */ /* 0x040fe20008000000 */
[----:B------:R-:W-:Y:S01]  /*755d0*/  LEA.HI.X.SX32 R89, R92, R0, 0x1, P5 ;  /* 0x000000005c597211 */ /* 0x000fe200028f0eff */
[----:B------:R-:W0:Y:S01]  /*755e0*/  LDCU UR8, c[0x0][0x39c] ;  /* 0x00007380ff0877ac */ /* 0x000e220008000800 */
[----:B------:R-:W-:-:S02]  /*755f0*/  LEA R90, P5, R91, R2, 0x1 ;  /* 0x000000025b5a7211 */ /* 0x000fc400078a08ff */
[----:B------:R-:W-:Y:S01]  /*75600*/  PRMT R92, R164, 0x7610, R92 ;  /* 0x00007610a45c7816 */ /* 0x000fe2000000005c */
[----:B------:R1:W-:Y:S01]  /*75610*/  @P0 STG.E.U16 desc[UR20][R88.64], R94 ;  /* 0x0000005e58000986 */ /* 0x0003e2000c101514 */
[----:B------:R-:W-:-:S03]  /*75620*/  LEA.HI.X.SX32 R91, R91, R0, 0x1, P5 ;  /* 0x000000005b5b7211 */ /* 0x000fc600028f0eff */
[----:B------:R-:W3:Y:S01]  /*75630*/  LDL.LU.S16 R164, [R1+0x52] ;  /* 0x0000520001a47983 */ /* 0x000ee20000300600 */
[----:B--2---:R-:W-:-:S03]  /*75640*/  ISETP.LT.AND P0, PT, R98, UR4, !P1 ;  /* 0x0000000462007c0c */ /* 0x004fc6000cf01270 */
[----:B------:R5:W-:Y:S01]  /*75650*/  @P2 STG.E.U16 desc[UR20][R90.64], R92 ;  /* 0x0000005c5a002986 */ /* 0x000be2000c101514 */
[C---:B-1----:R-:W-:Y:S01]  /*75660*/  LEA R88, P5, R93.reuse, R2, 0x1 ;  /* 0x000000025d587211 */ /* 0x042fe200078a08ff */
[----:B------:R-:W3:Y:S02]  /*75670*/  LDCU UR4, c[0x0][0x39c] ;  /* 0x00007380ff0477ac */ /* 0x000ee40008000800 */
[----:B------:R-:W2:Y:S01]  /*75680*/  LDL.LU R98, [R1+0x26b8] ;  /* 0x0026b80001627983 */ /* 0x000ea20000300800 */
[----:B------:R-:W-:Y:S02]  /*75690*/  LEA.HI.X.SX32 R89, R93, R0, 0x1, P5 ;  /* 0x000000005d597211 */ /* 0x000fe400028f0eff */
[----:B-----5:R-:W-:-:S05]  /*756a0*/  PRMT R90, R165, 0x7610, R90 ;  /* 0x00007610a55a7816 */ /* 0x020fca000000005a */
[----:B------:R1:W-:Y:S01]  /*756b0*/  @P3 STG.E.U16 desc[UR20][R88.64], R90 ;  /* 0x0000005a58003986 */ /* 0x0003e2000c101514 */
[----:B----4-:R-:W-:Y:S01]  /*756c0*/  ISETP.LT.AND P2, PT, R96, UR6, !P1 ;  /* 0x0000000660007c0c */ /* 0x010fe2000cf41270 */
[----:B------:R-:W-:Y:S02]  /*756d0*/  VIADD R93, R93, UR7 ;  /* 0x000000075d5d7c36 */ /* 0x000fe40008000000 */
[----:B------:R-:W4:Y:S01]  /*756e0*/  LDL.LU R96, [R1+0x2708] ;  /* 0x0027080001607983 */ /* 0x000f220000300800 */
[----:B------:R-:W2:Y:S03]  /*756f0*/  LDCU UR6, c[0x0][0x39c] ;  /* 0x00007380ff0677ac */ /* 0x000ea60008000800 */
[----:B------:R-:W5:Y:S04]  /*75700*/  LDL.S16 R162, [R1+0x54] ;  /* 0x0000540001a27983 */ /* 0x000f680000100600 */
[----:B------:R-:W5:Y:S01]  /*75710*/  LDL.LU.S16 R165, [R1+0x56] ;  /* 0x0000560001a57983 */ /* 0x000f620000300600 */
[----:B0-----:R-:W-:Y:S01]  /*75720*/  ISETP.LT.AND P3, PT, R95, UR8, !P1 ;  /* 0x000000085f007c0c */ /* 0x001fe2000cf61270 */
[----:B------:R-:W-:-:S02]  /*75730*/  VIADD R91, R93, UR7 ;  /* 0x000000075d5b7c36 */ /* 0x000fc40008000000 */
[----:B------:R-:W5:Y:S01]  /*75740*/  LDL.LU R95, [R1+0x277c] ;  /* 0x00277c00015f7983 */ /* 0x000f620000300800 */
[----:B-1----:R-:W-:Y:S01]  /*75750*/  LEA R88, P5, R93, R2, 0x1 ;  /* 0x000000025d587211 */ /* 0x002fe200078a08ff */
[----:B------:R-:W4:Y:S01]  /*75760*/  LDCU UR8, c[0x0][0x39c] ;  /* 0x00007380ff0877ac */ /* 0x000f220008000800 */
[----:B------:R-:W-:Y:S02]  /*75770*/  PRMT R94, R161, 0x7610, R94 ;  /* 0x00007610a15e7816 */ /* 0x000fe4000000005e */
[----:B------:R-:W-:Y:S02]  /*75780*/  LEA.HI.X.SX32 R89, R93, R0, 0x1, P5 ;  /* 0x000000005d597211 */ /* 0x000fe400028f0eff */
[C---:B------:R-:W-:Y:S01]  /*75790*/  LEA R90, P5, R91.reuse, R2, 0x1 ;  /* 0x000000025b5a7211 */ /* 0x040fe200078a08ff */
[----:B------:R-:W-:Y:S01]  /*757a0*/  VIADD R92, R91, UR7 ;  /* 0x000000075b5c7c36 */ /* 0x000fe20008000000 */
[----:B------:R-:W-:Y:S01]  /*757b0*/  PRMT R93, R163, 0x7610, R93 ;  /* 0x00007610a35d7816 */ /* 0x000fe2000000005d */
[----:B------:R0:W-:Y:S01]  /*757c0*/  @P4 STG.E.U16 desc[UR20][R88.64], R94 ;  /* 0x0000005e58004986 */ /* 0x0001e2000c101514 */
[----:B------:R-:W-:-:S03]  /*757d0*/  LEA.HI.X.SX32 R91, R91, R0, 0x1, P5 ;  /* 0x000000005b5b7211 */ /* 0x000fc600028f0eff */
[----:B------:R-:W5:Y:S01]  /*757e0*/  LDL.S16 R163, [R1+0x84] ;  /* 0x0000840001a37983 */ /* 0x000f620000100600 */
[----:B---3--:R-:W-:Y:S02]  /*757f0*/  ISETP.LT.AND P4, PT, R97, UR4, !P1 ;  /* 0x0000000461007c0c */ /* 0x008fe4000cf81270 */
[C---:B0-----:R-:W-:Y:S01]  /*75800*/  LEA R88, P5, R92.reuse, R2, 0x1 ;  /* 0x000000025c587211 */ /* 0x041fe200078a08ff */
[----:B------:R-:W3:Y:S01]  /*75810*/  LDL.LU R97, [R1+0x27ac] ;  /* 0x0027ac0001617983 */ /* 0x000ee20000300800 */
[----:B------:R-:W0:Y:S03]  /*75820*/  LDCU UR4, c[0x0][0x39c] ;  /* 0x00007380ff0477ac */ /* 0x000e260008000800 */
[----:B------:R1:W-:Y:S01]  /*75830*/  @P0 STG.E.U16 desc[UR20][R90.64], R93 ;  /* 0x0000005d5a000986 */ /* 0x0003e2000c101514 */
[----:B------:R-:W-:Y:S02]  /*75840*/  LEA.HI.X.SX32 R89, R92, R0, 0x1, P5 ;  /* 0x000000005c597211 */ /* 0x000fe400028f0eff */
[----:B-1----:R-:W-:-:S02]  /*75850*/  PRMT R90, R164, 0x7610, R90 ;  /* 0x00007610a45a7816 */ /* 0x002fc4000000005a */
[----:B--2---:R-:W-:-:S03]  /*75860*/  ISETP.LT.AND P0, PT, R98, UR6, !P1 ;  /* 0x0000000662007c0c */ /* 0x004fc6000cf01270 */
[----:B------:R1:W-:Y:S01]  /*75870*/  @P2 STG.E.U16 desc[UR20][R88.64], R90 ;  /* 0x0000005a58002986 */ /* 0x0003e2000c101514 */
[----:B------:R-:W-:Y:S01]  /*75880*/  VIADD R92, R92, UR7 ;  /* 0x000000075c5c7c36 */ /* 0x000fe20008000000 */
[----:B------:R-:W3:Y:S02]  /*75890*/  LDCU UR6, c[0x0][0x39c] ;  /* 0x00007380ff0677ac */ /* 0x000ee40008000800 */
[----:B------:R-:W2:Y:S04]  /*758a0*/  LDL.LU R98, [R1+0x2664] ;  /* 0x0026640001627983 */ /* 0x000ea80000300800 */
[----:B------:R-:W2:Y:S04]  /*758b0*/  LDL.LU.S16 R161, [R1+0x86] ;  /* 0x0000860001a17983 */ /* 0x000ea80000300600 */
[----:B------:R-:W2:Y:S01]  /*758c0*/  LDL.S16 R164, [R1+0x94] ;  /* 0x0000940001a47983 */ /* 0x000ea20000100600 */
[----:B-1----:R-:W-:-:S04]  /*758d0*/  LEA R88, P5, R92, R2, 0x1 ;  /* 0x000000025c587211 */ /* 0x002fc800078a08ff */
[C---:B------:R-:W-:Y:S01]  /*758e0*/  LEA.HI.X.SX32 R89, R92.reuse, R0, 0x1, P5 ;  /* 0x000000005c597211 */ /* 0x040fe200028f0eff */
[----:B------:R-:W-:Y:S01]  /*758f0*/  VIADD R91, R92, UR7 ;  /* 0x000000075c5b7c36 */ /* 0x000fe20008000000 */
[----:B----4-:R-:W-:Y:S01]  /*75900*/  ISETP.LT.AND P2, PT, R96, UR8, !P1 ;  /* 0x0000000860007c0c */ /* 0x010fe2000cf41270 */
[----:B------:R-:W2:Y:S01]  /*75910*/  LDCU UR8, c[0x0][0x39c] ;  /* 0x00007380ff0877ac */ /* 0x000ea20008000800 */
[----:B------:R-:W4:Y:S01]  /*75920*/  LDL.LU R96, [R1+0x26d8] ;  /* 0x0026d80001607983 */ /* 0x000f220000300800 */
[----:B-----5:R-:W-:Y:S02]  /*75930*/  PRMT R94, R162, 0x7610, R94 ;  /* 0x00007610a25e7816 */ /* 0x020fe4000000005e */
[----:B------:R-:W-:-:S03]  /*75940*/  PRMT R92, R165, 0x7610, R92 ;  /* 0x00007610a55c7816 */ /* 0x000fc6000000005c */
[----:B------:R1:W-:Y:S04]  /*75950*/  @P3 STG.E.U16 desc[UR20][R88.64], R94 ;  /* 0x0000005e58003986 */ /* 0x0003e8000c101514 */
[----:B------:R-:W5:Y:S01]  /*75960*/  LDL.LU.S16 R165, [R1+0x96] ;  /* 0x0000960001a57983 */ /* 0x000f620000300600 */
[----:B0-----:R-:W-:Y:S01]  /*75970*/  ISETP.LT.AND P3, PT, R95, UR4, !P1 ;  /* 0x000000045f007c0c */ /* 0x001fe2000cf61270 */
[C---:B------:R-:W-:Y:S02]  /*75980*/  VIADD R93, R91.reuse, UR7 ;  /* 0x000000075b5d7c36 */ /* 0x040fe40008000000 */
[----:B------:R-:W5:Y:S01]  /*75990*/  LDL.LU R95, [R1+0x2704] ;  /* 0x00270400015f7983 */ /* 0x000f620000300800 */
[C---:B------:R-:W-:Y:S01]  /*759a0*/  LEA R90, P5, R91.reuse, R2, 0x1 ;  /* 0x000000025b5a7211 */ /* 0x040fe200078a08ff */
[----:B------:R-:W4:Y:S03]  /*759b0*/  LDCU UR4, c[0x0][0x39c] ;  /* 0x00007380ff0477ac */ /* 0x000f260008000800 */
[----:B------:R-:W-:-:S02]  /*759c0*/  LEA.HI.X.SX32 R91, R91, R0, 0x1, P5 ;  /* 0x000000005b5b7211 */ /* 0x000fc400028f0eff */
[----:B-1----:R-:W-:-:S03]  /*759d0*/  LEA R88, P5, R93, R2, 0x1 ;  /* 0x000000025d587211 */ /* 0x002fc600078a08ff */
[----:B------:R0:W-:Y:S01]  /*759e0*/  @P4 STG.E.U16 desc[UR20][R90.64], R92 ;  /* 0x0000005c5a004986 */ /* 0x0001e2000c101514 */
[C---:B------:R-:W-:Y:S01]  /*759f0*/  LEA.HI.X.SX32 R89, R93.reuse, R0, 0x1, P5 ;  /* 0x000000005d597211 */ /* 0x040fe200028f0eff */
[----:B------:R-:W-:Y:S01]  /*75a00*/  VIADD R93, R93, UR7 ;  /* 0x000000075d5d7c36 */ /* 0x000fe20008000000 */
[----:B0-----:R-:W-:Y:S02]  /*75a10*/  PRMT R90, R163, 0x7610, R90 ;  /* 0x00007610a35a7816 */ /* 0x001fe4000000005a */
[----:B---3--:R-:W-:Y:S01]  /*75a20*/  ISETP.LT.AND P4, PT, R97, UR6, !P1 ;  /* 0x0000000661007c0c */ /* 0x008fe2000cf81270 */
[C---:B------:R-:W-:Y:S01]  /*75a30*/  VIADD R91, R93.reuse, UR7 ;  /* 0x000000075d5b7c36 */ /* 0x040fe20008000000 */
[----:B------:R-:W3:Y:S01]  /*75a40*/  LDL.LU R97, [R1+0x2758] ;  /* 0x0027580001617983 */ /* 0x000ee20000300800 */
[----:B------:R-:W5:Y:S03]  /*75a50*/  LDCU UR6, c[0x0][0x39c] ;  /* 0x00007380ff0677ac */ /* 0x000f660008000800 */
[----:B------:R-:W3:Y:S04]  /*75a60*/  LDL.S16 R162, [R1+0xa8] ;  /* 0x0000a80001a27983 */ /* 0x000ee80000100600 */
[----:B------:R0:W-:Y:S04]  /*75a70*/  @P0 STG.E.U16 desc[UR20][R88.64], R90 ;  /* 0x0000005a58000986 */ /* 0x0001e8000c101514 */
[----:B------:R-:W3:Y:S01]  /*75a80*/  LDL.LU.S16 R163, [R1+0xaa] ;  /* 0x0000aa0001a37983 */ /* 0x000ee20000300600 */
[----:B0-----:R-:W-:-:S04]  /*75a90*/  LEA R88, P5, R93, R2, 0x1 ;  /* 0x000000025d587211 */ /* 0x001fc800078a08ff */
[----:B------:R-:W-:Y:S02]  /*75aa0*/  LEA.HI.X.SX32 R89, R93, R0, 0x1, P5 ;  /* 0x000000005d597211 */ /* 0x000fe400028f0eff */
[----:B--2---:R-:W-:Y:S02]  /*75ab0*/  ISETP.LT.AND P0, PT, R98, UR8, !P1 ;  /* 0x0000000862007c0c */ /* 0x004fe4000cf01270 */
[----:B------:R-:W-:Y:S01]  /*75ac0*/  PRMT R94, R161, 0x7610, R94 ;  /* 0x00007610a15e7816 */ /* 0x000fe2000000005e */
[----:B------:R-:W2:Y:S01]  /*75ad0*/  LDL.LU R98, [R1+0x27c8] ;  /* 0x0027c80001627983 */ /* 0x000ea20000300800 */
[----:B------:R-:W-:-:S03]  /*75ae0*/  PRMT R93, R164, 0x7610, R93 ;  /* 0x00007610a45d7816 */ /* 0x000fc6000000005d */
[----:B------:R0:W-:Y:S01]  /*75af0*/  @P2 STG.E.U16 desc[UR20][R88.64], R94 ;  /* 0x0000005e58002986 */ /* 0x0001e2000c101514 */
[C---:B------:R-:W-:Y:S01]  /*75b00*/  LEA R90, P5, R91.reuse, R2, 0x1 ;  /* 0x000000025b5a7211 */ /* 0x040fe200078a08ff */
[C---:B------:R-:W-:Y:S01]  /*75b10*/  VIADD R92, R91.reuse, UR7 ;  /* 0x000000075b5c7c36 */ /* 0x040fe20008000000 */
[----:B------:R-:W3:Y:S01]  /*75b20*/  LDCU UR8, c[0x0][0x39c] ;  /* 0x00007380ff0877ac */ /* 0x000ee20008000800 */
[----:B------:R-:W2:Y:S01]  /*75b30*/  LDL.S16 R164, [R1+0xb0] ;  /* 0x0000b00001a47983 */ /* 0x000ea20000100600 */
[----:B------:R-:W-:-:S05]  /*75b40*/  LEA.HI.X.SX32 R91, R91, R0, 0x1, P5 ;  /* 0x000000005b5b7211 */ /* 0x000fca00028f0eff */
[----:B------:R1:W-:Y:S01]  /*75b50*/  @P3 STG.E.U16 desc[UR20][R90.64], R93 ;  /* 0x0000005d5a003986 */ /* 0x0003e2000c101514 */
[----:B----4-:R-:W-:Y:S01]  /*75b60*/  ISETP.LT.AND P2, PT, R96, UR4, !P1 ;  /* 0x0000000460007c0c */ /* 0x010fe2000cf41270 */
[----:B------:R-:W2:Y:S02]  /*75b70*/  LDCU UR4, c[0x0][0x39c] ;  /* 0x00007380ff0477ac */ /* 0x000ea40008000800 */
[----:B------:R-:W4:Y:S01]  /*75b80*/  LDL.LU R96, [R1+0x2660] ;  /* 0x0026600001607983 */ /* 0x000f220000300800 */
[----:B-----5:R-:W-:Y:S01]  /*75b90*/  ISETP.LT.AND P3, PT, R95, UR6, !P1 ;  /* 0x000000065f007c0c */ /* 0x020fe2000cf61270 */
[----:B------:R-:W4:Y:S02]  /*75ba0*/  LDCU UR6, c[0x0][0x39c] ;  /* 0x00007380ff0677ac */ /* 0x000f240008000800 */
[----:B------:R-:W5:Y:S01]  /*75bb0*/  LDL.LU R95, [R1+0x26b4] ;  /* 0x0026b400015f7983 */ /* 0x000f620000300800 */
[C---:B0-----:R-:W-:Y:S02]  /*75bc0*/  LEA R88, P5, R92.reuse, R2, 0x1 ;  /* 0x000000025c587211 */ /* 0x041fe400078a08ff */
[----:B-1----:R-:W-:Y:S01]  /*75bd0*/  PRMT R90, R165, 0x7610, R90 ;  /* 0x00007610a55a7816 */ /* 0x002fe2000000005a */
[----:B------:R-:W5:Y:S01]  /*75be0*/  LDL.LU.S16 R161, [R1+0xb2] ;  /* 0x0000b20001a17983 */ /* 0x000f620000300600 */
[C---:B------:R-:W-:Y:S01]  /*75bf0*/  LEA.HI.X.SX32 R89, R92.reuse, R0, 0x1, P5 ;  /* 0x000000005c597211 */ /* 0x040fe200028f0eff */
[----:B------:R-:W-:-:S02]  /*75c00*/  VIADD R92, R92, UR7 ;  /* 0x000000075c5c7c36 */ /* 0x000fc40008000000 */
[----:B------:R-:W5:Y:S04]  /*75c10*/  LDL.S16 R165, [R1+0xb4] ;  /* 0x0000b40001a57983 */ /* 0x000f680000100600 */
[----:B------:R0:W-:Y:S01]  /*75c20*/  @P4 STG.E.U16 desc[UR20][R88.64], R90 ;  /* 0x0000005a58004986 */ /* 0x0001e2000c101514 */
[C---:B------:R-:W-:Y:S01]  /*75c30*/  VIADD R91, R92.reuse, UR7 ;  /* 0x000000075c5b7c36 */ /* 0x040fe20008000000 */
[----:B0-----:R-:W-:Y:S02]  /*75c40*/  LEA R88, P5, R92, R2, 0x1 ;  /* 0x000000025c587211 */ /* 0x001fe400078a08ff */
[----:B---3--:R-:W-:Y:S02]  /*75c50*/  ISETP.LT.AND P4, PT, R97, UR8, !P1 ;  /* 0x0000000861007c0c */ /* 0x008fe4000cf81270 */
[----:B------:R-:W-:Y:S01]  /*75c60*/  PRMT R94, R162, 0x7610, R94 ;  /* 0x00007610a25e7816 */ /* 0x000fe2000000005e */
[----:B------:R-:W3:Y:S01]  /*75c70*/  LDL.LU R97, [R1+0x2728] ;  /* 0x0027280001617983 */ /* 0x000ee20000300800 */
[----:B------:R-:W-:Y:S01]  /*75c80*/  LEA.HI.X.SX32 R89, R92, R0, 0x1, P5 ;  /* 0x000000005c597211 */ /* 0x000fe200028f0eff */
[C---:B------:R-:W-:Y:S01]  /*75c90*/  VIADD R93, R91.reuse, UR7 ;  /* 0x000000075b5d7c36 */ /* 0x040fe20008000000 */
[----:B------:R-:W-:Y:S01]  /*75ca0*/  LEA R90, P5, R91, R2, 0x1 ;  /* 0x000000025b5a7211 */ /* 0x000fe200078a08ff */
[----:B------:R-:W5:Y:S02]  /*75cb0*/  LDCU UR8, c[0x0][0x39c] ;  /* 0x00007380ff0877ac */ /* 0x000f640008000800 */
[----:B------:R0:W-:Y:S01]  /*75cc0*/  @P0 STG.E.U16 desc[UR20][R88.64], R94 ;  /* 0x0000005e58000986 */ /* 0x0001e2000c101514 */
[----:B------:R-:W-:-:S02]  /*75cd0*/  PRMT R92, R163, 0x7610, R92 ;  /* 0x00007610a35c7816 */ /* 0x000fc4000000005c */
[----:B------:R-:W-:Y:S01]  /*75ce0*/  LEA.HI.X.SX32 R91, R91, R0, 0x1, P5 ;  /* 0x000000005b5b7211 */ /* 0x000fe200028f0eff */
[----:B------:R-:W3:Y:S04]  /*75cf0*/  LDL.LU.S16 R163, [R1+0xb6] ;  /* 0x0000b60001a37983 */ /* 0x000ee80000300600 */
[----:B------:R1:W-:Y:S01]  /*75d00*/  @P2 STG.E.U16 desc[UR20][R90.64], R92 ;  /* 0x0000005c5a002986 */ /* 0x0003e2000c101514 */
[----:B--2---:R-:W-:Y:S01]  /*75d10*/  ISETP.LT.AND P0, PT, R98, UR4, !P1 ;  /* 0x0000000462007c0c */ /* 0x004fe2000cf01270 */
[----:B------:R-:W3:Y:S02]  /*75d20*/  LDCU UR4, c[0x0][0x39c] ;  /* 0x00007380ff0477ac */ /* 0x000ee40008000800 */
[----:B------:R-:W2:Y:S01]  /*75d30*/  LDL.LU R98, [R1+0x2754] ;  /* 0x0027540001627983 */ /* 0x000ea20000300800 */
[----:B0-----:R-:W-:-:S04]  /*75d40*/  LEA R88, P5, R93, R2, 0x1 ;  /* 0x000000025d587211 */ /* 0x001fc800078a08ff */
[----:B------:R-:W-:Y:S02]  /*75d50*/  LEA.HI.X.SX32 R89, R93, R0, 0x1, P5 ;  /* 0x000000005d597211 */ /* 0x000fe400028f0eff */
[----:B-1----:R-:W-:-:S05]  /*75d60*/  PRMT R90, R164, 0x7610, R90 ;  /* 0x00007610a45a7816 */ /* 0x002fca000000005a */
[----:B------:R0:W-:Y:S01]  /*75d70*/  @P3 STG.E.U16 desc[UR20][R88.64], R90 ;  /* 0x0000005a58003986 */ /* 0x0001e2000c101514 */
[----:B----4-:R-:W-:Y:S01]  /*75d80*/  ISETP.LT.AND P2, PT, R96, UR6, !P1 ;  /* 0x0000000660007c0c */ /* 0x010fe2000cf41270 */
[----:B------:R-:W-:Y:S02]  /*75d90*/  VIADD R93, R93, UR7 ;  /* 0x000000075d5d7c36 */ /* 0x000fe40008000000 */
[----:B------:R-:W4:Y:S01]  /*75da0*/  LDL.LU R96, [R1+0x27a8] ;  /* 0x0027a80001607983 */ /* 0x000f220000300800 */
[----:B------:R-:W2:Y:S03]  /*75db0*/  LDCU UR6, c[0x0][0x39c] ;  /* 0x00007380ff0677ac */ /* 0x000ea60008000800 */
[----:B------:R-:W4:Y:S04]  /*75dc0*/  LDL.S16 R162, [R1+0xc0] ;  /* 0x0000c00001a27983 */ /* 0x000f280000100600 */
[----:B------:R-:W4:Y:S01]  /*75dd0*/  LDL.LU.S16 R164, [R1+0xc2] ;  /* 0x0000c20001a47983 */ /* 0x000f220000300600 */
[----:B-----5:R-:W-:Y:S01]  /*75de0*/  ISETP.LT.AND P3, PT, R95, UR8, !P1 ;  /* 0x000000085f007c0c */ /* 0x020fe2000cf61270 */
[----:B------:R-:W-:-:S02]  /*75df0*/  VIADD R91, R93, UR7 ;  /* 0x000000075d5b7c36 */ /* 0x000fc40008000000 */
[----:B------:R-:W5:Y:S01]  /*75e00*/  LDL.LU R95, [R1+0x2684] ;  /* 0x00268400015f7983 */ /* 0x000f620000300800 */
[----:B0-----:R-:W-:Y:S01]  /*75e10*/  LEA R88, P5, R93, R2, 0x1 ;  /* 0x000000025d587211 */ /* 0x001fe200078a08ff */
        /* <DEDUP_REMOVED lines=8> */
[----:B------:R-:W5:Y:S04]  /*75ea0*/  LDL.S16 R165, [R1+0xc8] ;  /* 0x0000c80001a57983 */ /* 0x000f680000100600 */
[----:B------:R1:W-:Y:S01]  /*75eb0*/  @P0 STG.E.U16 desc[UR20][R90.64], R93 ;  /* 0x0000005d5a000986 */ /* 0x0003e2000c101514 */
[C---:B0-----:R-:W-:Y:S02]  /*75ec0*/  LEA R88, P5, R92.reuse, R2, 0x1 ;  /* 0x000000025c587211 */ /* 0x041fe400078a08ff */
[----:B---3--:R-:W-:Y:S01]  /*75ed0*/  ISETP.LT.AND P4, PT, R97, UR4, !P1 ;  /* 0x0000000461007c0c */ /* 0x008fe2000cf81270 */
[----:B------:R-:W5:Y:S01]  /*75ee0*/  LDCU UR4, c[0x0][0x39c] ;  /* 0x00007380ff0477ac */ /* 0x000f620008000800 */
[----:B------:R-:W3:Y:S01]  /*75ef0*/  LDL.LU R97, [R1+0x26b0] ;  /* 0x0026b00001617983 */ /* 0x000ee20000300800 */
[----:B------:R-:W-:-:S02]  /*75f00*/  LEA.HI.X.SX32 R89, R92, R0, 0x1, P5 ;  /* 0x000000005c597211 */ /* 0x000fc400028f0eff */
[----:B-1----:R-:W-:-:S05]  /*75f10*/  PRMT R90, R163, 0x7610, R90 ;  /* 0x00007610a35a7816 */ /* 0x002fca000000005a */
[----:B------:R0:W-:Y:S01]  /*75f20*/  @P2 STG.E.U16 desc[UR20][R88.64], R90 ;  /* 0x0000005a58002986 */ /* 0x0001e2000c101514 */
[----:B--2---:R-:W-:Y:S01]  /*75f30*/  ISETP.LT.AND P0, PT, R98, UR6, !P1 ;  /* 0x0000000662007c0c */ /* 0x004fe2000cf01270 */
[----:B------:R-:W-:Y:S02]  /*75f40*/  VIADD R92, R92, UR7 ;  /* 0x000000075c5c7c36 */ /* 0x000fe40008000000 */
[----:B------:R-:W2:Y:S01]  /*75f50*/  LDL.LU R98, [R1+0x2700] ;  /* 0x0027000001627983 */ /* 0x000ea20000300800 */
[----:B------:R-:W3:Y:S03]  /*75f60*/  LDCU UR6, c[0x0][0x39c] ;  /* 0x00007380ff0677ac */ /* 0x000ee60008000800 */
[----:B------:R-:W2:Y:S04]  /*75f70*/  LDL.LU.S16 R161, [R1+0xca] ;  /* 0x0000ca0001a17983 */ /* 0x000ea80000300600 */
[----:B------:R-:W2:Y:S01]  /*75f80*/  LDL.S16 R163, [R1+0xcc] ;  /* 0x0000cc0001a37983 */ /* 0x000ea20000100600 */
        /* <DEDUP_REMOVED lines=10> */
[----:B-----5:R-:W-:Y:S01]  /*76030*/  ISETP.LT.AND P3, PT, R95, UR4, !P1 ;  /* 0x000000045f007c0c */ /* 0x020fe2000cf61270 */
[C---:B------:R-:W-:Y:S02]  /*76040*/  VIADD R93, R91.reuse, UR7 ;  /* 0x000000075b5d7c36 */ /* 0x040fe40008000000 */
[----:B------:R-:W5:Y:S01]  /*76050*/  LDL.LU R95, [R1+0x27a4] ;  /* 0x0027a400015f7983 */ /* 0x000f620000300800 */
[C---:B------:R-:W-:Y:S01]  /*76060*/  LEA R90, P5, R91.reuse, R2, 0x1 ;  /* 0x000000025b5a7211 */ /* 0x040fe200078a08ff */
[----:B------:R-:W4:Y:S03]  /*76070*/  LDCU UR4, c[0x0][0x39c] ;  /* 0x00007380ff0477ac */ /* 0x000f260008000800 */
[----:B------:R-:W-:-:S02]  /*76080*/  LEA.HI.X.SX32 R91, R91, R0, 0x1, P5 ;  /* 0x000000005b5b7211 */ /* 0x000fc400028f0eff */
[----:B0-----:R-:W-:-:S03]  /*76090*/  LEA R88, P5, R93, R2, 0x1 ;  /* 0x000000025d587211 */ /* 0x001fc600078a08ff */
[----:B------:R0:W-:Y:S01]  /*760a0*/  @P4 STG.E.U16 desc[UR20][R90.64], R92 ;  /* 0x0000005c5a004986 */ /* 0x0001e2000c101514 */
[C---:B------:R-:W-:Y:S01]  /*760b0*/  LEA.HI.X.SX32 R89, R93.reuse, R0, 0x1, P5 ;  /* 0x000000005d597211 */ /* 0x040fe200028f0eff */
[----:B------:R-:W-:Y:S01]  /*760c0*/  VIADD R93, R93, UR7 ;  /* 0x000000075d5d7c36 */ /* 0x000fe20008000000 */
[----:B0-----:R-:W-:Y:S02]  /*760d0*/  PRMT R90, R165, 0x7610, R90 ;  /* 0x00007610a55a7816 */ /* 0x001fe4000000005a */
[----:B---3--:R-:W-:-:S03]  /*760e0*/  ISETP.LT.AND P4, PT, R97, UR6, !P1 ;  /* 0x0000000661007c0c */ /* 0x008fc6000cf81270 */
[----:B------:R0:W-:Y:S01]  /*760f0*/  @P0 STG.E.U16 desc[UR20][R88.64], R90 ;  /* 0x0000005a58000986 */ /* 0x0001e2000c101514 */
[C---:B------:R-:W-:Y:S01]  /*76100*/  VIADD R91, R93.reuse, UR7 ;  /* 0x000000075d5b7c36 */ /* 0x040fe20008000000 */
[----:B------:R-:W5:Y:S02]  /*76110*/  LDCU UR6, c[0x0][0x39c] ;  /* 0x00007380ff0677ac */ /* 0x000f640008000800 */
[----:B------:R-:W3:Y:S04]  /*76120*/  LDL.LU R97, [R1+0x265c] ;  /* 0x00265c0001617983 */ /* 0x000ee80000300800 */
[----:B------:R-:W3:Y:S01]  /*76130*/  LDL.S16 R162, [R1+0xd8] ;  /* 0x0000d80001a27983 */ /* 0x000ee20000100600 */
[----:B0-----:R-:W-:-:S03]  /*76140*/  LEA R88, P5, R93, R2, 0x1 ;  /* 0x000000025d587211 */ /* 0x001fc600078a08ff */
[----:B------:R-:W3:Y:S01]  /*76150*/  LDL.LU.S16 R165, [R1+0xda] ;  /* 0x0000da0001a57983 */ /* 0x000ee20000300600 */
        /* <DEDUP_REMOVED lines=8> */
[----:B------:R-:W1:Y:S01]  /*761e0*/  LDCU UR8, c[0x0][0x39c] ;  /* 0x00007380ff0877ac */ /* 0x000e620008000800 */
        /* <DEDUP_REMOVED lines=9> */
[----:B0-----:R-:W-:Y:S02]  /*76280*/  LEA R88, P5, R92, R2, 0x1 ;  /* 0x000000025c587211 */ /* 0x001fe400078a08ff */
[----:B------:R-:W-:Y:S01]  /*76290*/  PRMT R90, R164, 0x7610, R90 ;  /* 0x00007610a45a7816 */ /* 0x000fe2000000005a */
[----:B------:R-:W5:Y:S01]  /*762a0*/  LDL.LU.S16 R161, [R1+0xe2] ;  /* 0x0000e20001a17983 */ /* 0x000f620000300600 */
[C---:B------:R-:W-:Y:S01]  /*762b0*/  LEA.HI.X.SX32 R89, R92.reuse, R0, 0x1, P5 ;  /* 0x000000005c597211 */ /* 0x040fe200028f0eff */
[----:B------:R-:W-:-:S02]  /*762c0*/  VIADD R92, R92, UR7 ;  /* 0x000000075c5c7c36 */ /* 0x000fc40008000000 */
[----:B------:R-:W5:Y:S04]  /*762d0*/  LDL.S16 R164, [R1+0xe4] ;  /* 0x0000e40001a47983 */ /* 0x000f680000100600 */
[----:B------:R0:W-:Y:S01]  /*762e0*/  @P4 STG.E.U16 desc[UR20][R88.64], R90 ;  /* 0x0000005a58004986 */ /* 0x0001e2000c101514 */
[C---:B------:R-:W-:Y:S01]  /*762f0*/  VIADD R91, R92.reuse, UR7 ;  /* 0x000000075c5b7c36 */ /* 0x040fe20008000000 */
[----:B0-----:R-:W-:-:S04]  /*76300*/  LEA R88, P5, R92, R2, 0x1 ;  /* 0x000000025c587211 */ /* 0x001fc800078a08ff */
[----:B------:R-:W-:Y:S02]  /*76310*/  LEA.HI.X.SX32 R89, R92, R0, 0x1, P5 ;  /* 0x000000005c597211 */ /* 0x000fe400028f0eff */
[----:B------:R-:W-:Y:S02]  /*76320*/  LEA R90, P5, R91, R2, 0x1 ;  /* 0x000000025b5a7211 */ /* 0x000fe400078a08ff */
[----:B---3--:R-:W-:Y:S02]  /*76330*/  PRMT R94, R162, 0x7610, R94 ;  /* 0x00007610a25e7816 */ /* 0x008fe4000000005e */
[----:B-1----:R-:W-:Y:S01]  /*76340*/  ISETP.LT.AND P4, PT, R97, UR8, !P1 ;  /* 0x0000000861007c0c */ /* 0x002fe2000cf81270 */
[----:B------:R-:W-:Y:S01]  /*76350*/  VIADD R93, R91, UR7 ;  /* 0x000000075b5d7c36 */ /* 0x000fe20008000000 */
[----:B------:R-:W3:Y:S01]  /*76360*/  LDL.LU R97, [R1+0x27c4] ;  /* 0x0027c40001617983 */ /* 0x000ee20000300800 */
[----:B------:R-:W-:Y:S01]  /*76370*/  PRMT R92, R165, 0x7610, R92 ;  /* 0x00007610a55c7816 */ /* 0x000fe2000000005c */
[----:B------:R-:W5:Y:S02]  /*76380*/  LDCU UR8, c[0x0][0x39c] ;  /* 0x00007380ff0877ac */ /* 0x000f640008000800 */
[----:B------:R0:W-:Y:S01]  /*76390*/  @P0 STG.E.U16 desc[UR20][R88.64], R94 ;  /* 0x0000005e58000986 */ /* 0x0001e2000c101514 */
[----:B------:R-:W-:-:S03]  /*763a0*/  LEA.HI.X.SX32 R91, R91, R0, 0x1, P5 ;  /* 0x000000005b5b7211 */ /* 0x000fc600028f0eff */
        /* <DEDUP_REMOVED lines=23> */
[C---:B------:R-:W-:Y:S01]  /*76520*/  VIADD R92, R91.reuse, UR7 ;  /* 0x000000075b5c7c36 */ /* 0x040fe20008000000 */
[----:B------:R-:W-:Y:S02]  /*76530*/  PRMT R93, R164, 0x7610, R93 ;  /* 0x00007610a45d7816 */ /* 0x000fe4000000005d */
[----:B------:R-:W5:Y:S01]  /*76540*/  LDL.S16 R164, [R1+0xf8] ;  /* 0x0000f80001a47983 */ /* 0x000f620000100600 */
[----:B------:R-:W-:-:S03]  /*76550*/  LEA.HI.X.SX32 R91, R91, R0, 0x1, P5 ;  /* 0x000000005b5b7211 */ /* 0x000fc600028f0eff */
[----:B------:R0:W-:Y:S04]  /*76560*/  @P4 STG.E.U16 desc[UR20][R88.64], R94 ;  /* 0x0000005e58004986 */ /* 0x0001e8000c101514 */
[----:B------:R1:W-:Y:S01]  /*76570*/  @P0 STG.E.U16 desc[UR20][R90.64], R93 ;  /* 0x0000005d5a000986 */ /* 0x0003e2000c101514 */
[----:B0-----:R-:W-:-:S04]  /*76580*/  LEA R88, P5, R92, R2, 0x1 ;  /* 0x000000025c587211 */ /* 0x001fc800078a08ff */
[----:B------:R-:W-:Y:S02]  /*76590*/  LEA.HI.X.SX32 R89, R92, R0, 0x1, P5 ;  /* 0x000000005c597211 */ /* 0x000fe400028f0eff */
[----:B---3--:R-:W-:Y:S01]  /*765a0*/  ISETP.LT.AND P4, PT, R97, UR4, !P1 ;  /* 0x0000000461007c0c */ /* 0x008fe2000cf81270 */
[----:B------:R-:W5:Y:S01]  /*765b0*/  LDCU UR4, c[0x0][0x39c] ;  /* 0x00007380ff0477ac */ /* 0x000f620008000800 */
[----:B------:R-:W3:Y:S01]  /*765c0*/  LDL.LU R97, [R1+0x274c] ;  /* 0x00274c0001617983 */ /* 0x000ee20000300800 */
        /* <DEDUP_REMOVED lines=9> */
[----:B------:R-:W-:Y:S02]  /*76660*/  LEA.HI.X.SX32 R89, R92, R0, 0x1, P5 ;  /* 0x000000005c597211 */ /* 0x000fe400028f0eff */
[----:B----4-:R-:W-:Y:S02]  /*76670*/  ISETP.LT.AND P2, PT, R96, UR8, !P1 ;  /* 0x0000000860007c0c */ /* 0x010fe4000cf41270 */
[----:B------:R-:W-:Y:S01]  /*76680*/  PRMT R94, R162, 0x7610, R94 ;  /* 0x00007610a25e7816 */ /* 0x000fe2000000005e */
[----:B------:R-:W4:Y:S01]  /*76690*/  LDL.LU R96, [R1+0x2680] ;  /* 0x0026800001607983 */ /* 0x000f220000300800 */
[----:B------:R-:W-:Y:S01]  /*766a0*/  VIADD R91, R92, UR7 ;  /* 0x000000075c5b7c36 */ /* 0x000fe20008000000 */
[----:B------:R-:W0:Y:S02]  /*766b0*/  LDCU UR8, c[0x0][0x39c] ;  /* 0x00007380ff0877ac */ /* 0x000e240008000800 */
[----:B------:R1:W-:Y:S04]  /*766c0*/  @P3 STG.E.U16 desc[UR20][R88.64], R94 ;  /* 0x0000005e58003986 */ /* 0x0003e8000c101514 */
[----:B------:R-:W4:Y:S01]  /*766d0*/  LDL.LU.S16 R162, [R1+0xfe] ;  /* 0x0000fe0001a27983 */ /* 0x000f220000300600 */
[----:B-----5:R-:W-:Y:S01]  /*766e0*/  ISETP.LT.AND P3, PT, R95, UR4, !P1 ;  /* 0x000000045f007c0c */ /* 0x020fe2000cf61270 */
[----:B------:R-:W-:-:S02]  /*766f0*/  VIADD R93, R91, UR7 ;  /* 0x000000075b5d7c36 */ /* 0x000fc40008000000 */
[----:B------:R-:W5:Y:S01]  /*76700*/  LDL.LU R95, [R1+0x26a8] ;  /* 0x0026a800015f7983 */ /* 0x000f620000300800 */
[----:B------:R-:W-:Y:S01]  /*76710*/  LEA R90, P5, R91, R2, 0x1 ;  /* 0x000000025b5a7211 */ /* 0x000fe200078a08ff */
[----:B------:R-:W4:Y:S01]  /*76720*/  LDCU UR4, c[0x0][0x39c] ;  /* 0x00007380ff0477ac */ /* 0x000f220008000800 */
[----:B------:R-:W-:Y:S02]  /*76730*/  PRMT R92, R163, 0x7610, R92 ;  /* 0x00007610a35c7816 */ /* 0x000fe4000000005c */
[----:B------:R-:W-:Y:S02]  /*76740*/  LEA.HI.X.SX32 R91, R91, R0, 0x1, P5 ;  /* 0x000000005b5b7211 */ /* 0x000fe400028f0eff */
[----:B-1----:R-:W-:-:S03]  /*76750*/  LEA R88, P5, R93, R2, 0x1 ;  /* 0x000000025d587211 */ /* 0x002fc600078a08ff */
[----:B------:R1:W-:Y:S01]  /*76760*/  @P4 STG.E.U16 desc[UR20][R90.64], R92 ;  /* 0x0000005c5a004986 */ /* 0x0003e2000c101514 */
[C---:B------:R-:W-:Y:S01]  /*76770*/  LEA.HI.X.SX32 R89, R93.reuse, R0, 0x1, P5 ;  /* 0x000000005d597211 */ /* 0x040fe200028f0eff */
[----:B------:R-:W-:Y:S01]  /*76780*/  VIADD R93, R93, UR7 ;  /* 0x000000075d5d7c36 */ /* 0x000fe20008000000 */
[----:B-1----:R-:W-:-:S05]  /*76790*/  PRMT R90, R164, 0x7610, R90 ;  /* 0x00007610a45a7816 */ /* 0x002fca000000005a */
[----:B------:R1:W-:Y:S01]  /*767a0*/  @P0 STG.E.U16 desc[UR20][R88.64], R90 ;  /* 0x0000005a58000986 */ /* 0x0003e2000c101514 */
[----:B------:R-:W-:Y:S01]  /*767b0*/  VIADD R91, R93, UR7 ;  /* 0x000000075d5b7c36 */ /* 0x000fe20008000000 */
[----:B---3--:R-:W-:Y:S01]  /*767c0*/  ISETP.LT.AND P4, PT, R97, UR6, !P1 ;  /* 0x0000000661007c0c */ /* 0x008fe2000cf81270 */
[----:B------:R-:W5:Y:S01]  /*767d0*/  LDCU UR6, c[0x0][0x39c] ;  /* 0x00007380ff0677ac */ /* 0x000f620008000800 */
[----:B------:R-:W3:Y:S01]  /*767e0*/  LDL.LU R97, [R1+0x26f8] ;  /* 0x0026f80001617983 */ /* 0x000ee20000300800 */
[----:B-1----:R-:W-:-:S03]  /*767f0*/  LEA R88, P5, R93, R2, 0x1 ;  /* 0x000000025d587211 */ /* 0x002fc600078a08ff */
[----:B------:R-:W3:Y:S01]  /*76800*/  LDL.S16 R163, [R1+0x108] ;  /* 0x0001080001a37983 */ /* 0x000ee20000100600 */
[----:B------:R-:W-:-:S03]  /*76810*/  LEA.HI.X.SX32 R89, R93, R0, 0x1, P5 ;  /* 0x000000005d597211 */ /* 0x000fc600028f0eff */
[----:B------:R-:W3:Y:S04]  /*76820*/  LDL.LU.S16 R164, [R1+0x10a] ;  /* 0x00010a0001a47983 */ /* 0x000ee80000300600 */
[----:B------:R-:W3:Y:S01]  /*76830*/  LDL.LU R99, [R1+0x2774] ;  /* 0x0027740001637983 */ /* 0x000ee20000300800 */
[----:B--2---:R-:W-:Y:S02]  /*76840*/  PRMT R94, R161, 0x7610, R94 ;  /* 0x00007610a15e7816 */ /* 0x004fe4000000005e */
[----:B------:R-:W-:-:S03]  /*76850*/  PRMT R93, R165, 0x7610, R93 ;  /* 0x00007610a55d7816 */ /* 0x000fc6000000005d */
[----:B------:R-:W-:Y:S04]  /*76860*/  @P2 STG.E.U16 desc[UR20][R88.64], R94 ;  /* 0x0000005e58002986 */ /* 0x000fe8000c101514 */
[----:B------:R-:W2:Y:S01]  /*76870*/  LDL.S16 R165, [R1+0x110] ;  /* 0x0001100001a57983 */ /* 0x000ea20000100600 */
[C---:B------:R-:W-:Y:S01]  /*76880*/  LEA R90, P5, R91.reuse, R2, 0x1 ;  /* 0x000000025b5a7211 */ /* 0x040fe200078a08ff */
[----:B------:R-:W-:-:S03]  /*76890*/  VIADD R92, R91, UR7 ;  /* 0x000000075b5c7c36 */ /* 0x000fc60008000000 */
[----:B------:R-:W-:-:S05]  /*768a0*/  LEA.HI.X.SX32 R91, R91, R0, 0x1, P5 ;  /* 0x000000005b5b7211 */ /* 0x000fca00028f0eff */
[----:B------:R1:W-:Y:S01]  /*768b0*/  @P3 STG.E.U16 desc[UR20][R90.64], R93 ;  /* 0x0000005d5a003986 */ /* 0x0003e2000c101514 */
[----:B0-----:R-:W-:Y:S01]  /*768c0*/  ISETP.LT.AND P0, PT, R98, UR8, !P1 ;  /* 0x0000000862007c0c */ /* 0x001fe2000cf01270 */
[----:B------:R-:W0:Y:S01]  /*768d0*/  LDCU UR8, c[0x0][0x39c] ;  /* 0x00007380ff0877ac */ /* 0x000e220008000800 */
[----:B----4-:R-:W-:Y:S01]  /*768e0*/  ISETP.LT.AND P2, PT, R96, UR4, !P1 ;  /* 0x0000000460007c0c */ /* 0x010fe2000cf41270 */
[----:B------:R-:W4:Y:S01]  /*768f0*/  LDCU UR4, c[0x0][0x39c] ;  /* 0x00007380ff0477ac */ /* 0x000f220008000800 */
[----:B------:R-:W2:Y:S01]  /*76900*/  LDL.LU R96, [R1+0x279c] ;  /* 0x00279c0001607983 */ /* 0x000ea20000300800 */
[----:B-1----:R-:W-:Y:S02]  /*76910*/  PRMT R90, R162, 0x7610, R90 ;  /* 0x00007610a25a7816 */ /* 0x002fe4000000005a */
[----:B-----5:R-:W-:Y:S01]  /*76920*/  ISETP.LT.AND P3, PT, R95, UR6, !P1 ;  /* 0x000000065f007c0c */ /* 0x020fe2000cf61270 */
[----:B------:R-:W1:Y:S01]  /*76930*/  LDCU UR6, c[0x0][0x39c] ;  /* 0x00007380ff0677ac */ /* 0x000e620008000800 */
[----:B------:R-:W5:Y:S04]  /*76940*/  LDL.LU R95, [R1+0x2654] ;  /* 0x00265400015f7983 */ /* 0x000f680000300800 */
[----:B------:R-:W5:Y:S04]  /*76950*/  LDL.LU.S16 R161, [R1+0x112] ;  /* 0x0001120001a17983 */ /* 0x000f680000300600 */
[----:B------:R-:W5:Y:S04]  /*76960*/  LDL.S16 R162, [R1+0x114] ;  /* 0x0001140001a27983 */ /* 0x000f680000100600 */
[----:B------:R-:W5:Y:S01]  /*76970*/  LDL.LU R98, [R1+0x26d0] ;  /* 0x0026d00001627983 */ /* 0x000f620000300800 */
[----:B------:R-:W-:-:S04]  /*76980*/  LEA R88, P5, R92, R2, 0x1 ;  /* 0x000000025c587211 */ /* 0x000fc800078a08ff */
[C---:B------:R-:W-:Y:S01]  /*76990*/  LEA.HI.X.SX32 R89, R92.reuse, R0, 0x1, P5 ;  /* 0x000000005c597211 */ /* 0x040fe200028f0eff */
[----:B------:R-:W-:-:S04]  /*769a0*/  VIADD R92, R92, UR7 ;  /* 0x000000075c5c7c36 */ /* 0x000fc80008000000 */
[----:B------:R0:W-:Y:S01]  /*769b0*/  @P4 STG.E.U16 desc[UR20][R88.64], R90 ;  /* 0x0000005a58004986 */ /* 0x0001e2000c101514 */
[C---:B------:R-:W-:Y:S01]  /*769c0*/  VIADD R91, R92.reuse, UR7 ;  /* 0x000000075c5b7c36 */ /* 0x040fe20008000000 */
[----:B0-----:R-:W-:-:S04]  /*769d0*/  LEA R88, P5, R92, R2, 0x1 ;  /* 0x000000025c587211 */ /* 0x001fc800078a08ff */
[----:B------:R-:W-:Y:S02]  /*769e0*/  LEA.HI.X.SX32 R89, R92, R0, 0x1, P5 ;  /* 0x000000005c597211 */ /* 0x000fe400028f0eff */
[C---:B------:R-:W-:Y:S01]  /*769f0*/  LEA R90, P5, R91.reuse, R2, 0x1 ;  /* 0x000000025b5a7211 */ /* 0x040fe200078a08ff */
[----:B------:R-:W-:Y:S01]  /*76a00*/  VIADD R93, R91, UR7 ;  /* 0x000000075b5d7c36 */ /* 0x000fe20008000000 */
[----:B---3--:R-:W-:Y:S02]  /*76a10*/  PRMT R94, R163, 0x7610, R94 ;  /* 0x00007610a35e7816 */ /* 0x008fe4000000005e */
[----:B------:R-:W-:Y:S01]  /*76a20*/  PRMT R92, R164, 0x7610, R92 ;  /* 0x00007610a45c7816 */ /* 0x000fe2000000005c */
[----:B------:R-:W3:Y:S01]  /*76a30*/  LDL.LU.S16 R163, [R1+0x116] ;  /* 0x0001160001a37983 */ /* 0x000ee20000300600 */
[----:B------:R-:W-:Y:S02]  /*76a40*/  LEA.HI.X.SX32 R91, R91, R0, 0x1, P5 ;  /* 0x000000005b5b7211 */ /* 0x000fe400028f0eff */
[----:B------:R-:W-:Y:S01]  /*76a50*/  ISETP.LT.AND P4, PT, R97, UR8, !P1 ;  /* 0x0000000861007c0c */ /* 0x000fe2000cf81270 */
[----:B------:R0:W-:Y:S01]  /*76a60*/  @P0 STG.E.U16 desc[UR20][R88.64], R94 ;  /* 0x0000005e58000986 */ /* 0x0001e2000c101514 */
[----:B------:R-:W1:Y:S03]  /*76a70*/  LDCU UR8, c[0x0][0x39c] ;  /* 0x00007380ff0877ac */ /* 0x000e660008000800 */
[----:B------:R2:W-:Y:S04]  /*76a80*/  @P2 STG.E.U16 desc[UR20][R90.64], R92 ;  /* 0x0000005c5a002986 */ /* 0x0005e8000c101514 */
[----:B------:R-:W3:Y:S01]  /*76a90*/  LDL.LU R97, [R1+0x26f4] ;  /* 0x0026f40001617983 */ /* 0x000ee20000300800 */
[----:B----4-:R-:W-:Y:S01]  /*76aa0*/  ISETP.LT.AND P0, PT, R99, UR4, !P1 ;  /* 0x0000000463007c0c */ /* 0x010fe2000cf01270 */
[----:B------:R-:W4:Y:S01]  /*76ab0*/  LDCU UR4, c[0x0][0x39c] ;  /* 0x00007380ff0477ac */ /* 0x000f220008000800 */
[----:B0-----:R-:W-:-:S04]  /*76ac0*/  LEA R88, P5, R93, R2, 0x1 ;  /* 0x000000025d587211 */ /* 0x001fc800078a08ff */
[C---:B------:R-:W-:Y:S01]  /*76ad0*/  LEA.HI.X.SX32 R89, R93.reuse, R0, 0x1, P5 ;  /* 0x000000005d597211 */ /* 0x040fe200028f0eff */
[----:B------:R-:W-:Y:S01]  /*76ae0*/  VIADD R93, R93, UR7 ;  /* 0x000000075d5d7c36 */ /* 0x000fe20008000000 */
[----:B--2---:R-:W-:-:S05]  /*76af0*/  PRMT R90, R165, 0x7610, R90 ;  /* 0x00007610a55a7816 */ /* 0x004fca000000005a */
[----:B------:R0:W-:Y:S02]  /*76b00*/  @P3 STG.E.U16 desc[UR20][R88.64], R90 ;  /* 0x0000005a58003986 */ /* 0x0001e4000c101514 */
[----:B0-----:R-:W-:-:S04]  /*76b10*/  LEA R88, P5, R93, R2, 0x1 ;  /* 0x000000025d587211 */ /* 0x001fc800078a08ff */
[----:B------:R-:W-:Y:S02]  /*76b20*/  LEA.HI.X.SX32 R89, R93, R0, 0x1, P5 ;  /* 0x000000005d597211 */ /* 0x000fe400028f0eff */
[----:B-1----:R-:W-:Y:S02]  /*76b30*/  ISETP.LT.AND P2, PT, R96, UR6, !P1 ;  /* 0x0000000660007c0c */ /* 0x002fe4000cf41270 */
[----:B-----5:R-:W-:Y:S01]  /*76b40*/  PRMT R94, R161, 0x7610, R94 ;  /* 0x00007610a15e7816 */ /* 0x020fe2000000005e */
[----:B------:R-:W2:Y:S01]  /*76b50*/  LDL.LU R96, [R1+0x2748] ;  /* 0x0027480001607983 */ /* 0x000ea20000300800 */
[----:B------:R-:W-:Y:S01]  /*76b60*/  ISETP.LT.AND P3, PT, R95, UR8, !P1 ;  /* 0x000000085f007c0c */ /* 0x000fe2000cf61270 */
[----:B------:R-:W-:Y:S01]  /*76b70*/  VIADD R91, R93, UR7 ;  /* 0x000000075d5b7c36 */ /* 0x000fe20008000000 */
[----:B------:R-:W0:Y:S01]  /*76b80*/  LDCU UR6, c[0x0][0x39c] ;  /* 0x00007380ff0677ac */ /* 0x000e220008000800 */
[----:B------:R-:W5:Y:S01]  /*76b90*/  LDL.S16 R164, [R1+0x11c] ;  /* 0x00011c0001a47983 */ /* 0x000f620000100600 */
[----:B------:R-:W2:Y:S03]  /*76ba0*/  LDCU UR8, c[0x0][0x39c] ;  /* 0x00007380ff0877ac */ /* 0x000ea60008000800 */
[----:B------:R-:W5:Y:S04]  /*76bb0*/  LDL.LU.S16 R165, [R1+0x11e] ;  /* 0x00011e0001a57983 */ /* 0x000f680000300600 */
[----:B------:R-:W5:Y:S04]  /*76bc0*/  LDL.LU R99, [R1+0x27c0] ;  /* 0x0027c00001637983 */ /* 0x000f680000300800 */
[----:B------:R1:W-:Y:S01]  /*76bd0*/  @P4 STG.E.U16 desc[UR20][R88.64], R94 ;  /* 0x0000005e58004986 */ /* 0x0003e2000c101514 */
[----:B----4-:R-:W-:Y:S01]  /*76be0*/  ISETP.LT.AND P4, PT, R98, UR4, !P1 ;  /* 0x0000000462007c0c */ /* 0x010fe2000cf81270 */
[C---:B------:R-:W-:Y:S01]  /*76bf0*/  VIADD R92, R91.reuse, UR7 ;  /* 0x000000075b5c7c36 */ /* 0x040fe20008000000 */
[C---:B------:R-:W-:Y:S01]  /*76c00*/  LEA R90, P5, R91.reuse, R2, 0x1 ;  /* 0x000000025b5a7211 */ /* 0x040fe200078a08ff */
[----:B------:R-:W4:Y:S01]  /*76c10*/  LDL.LU R95, [R1+0x2650] ;  /* 0x00265000015f7983 */ /* 0x000f220000300800 */
[----:B------:R-:W-:Y:S01]  /*76c20*/  PRMT R93, R162, 0x7610, R93 ;  /* 0x00007610a25d7816 */ /* 0x000fe2000000005d */
[----:B------:R-:W0:Y:S02]  /*76c30*/  LDCU UR4, c[0x0][0x39c] ;  /* 0x00007380ff0477ac */ /* 0x000e240008000800 */
[----:B------:R-:W4:Y:S01]  /*76c40*/  LDL.LU R98, [R1+0x26a4] ;  /* 0x0026a40001627983 */ /* 0x000f220000300800 */
[----:B------:R-:W-:-:S02]  /*76c50*/  LEA.HI.X.SX32 R91, R91, R0, 0x1, P5 ;  /* 0x000000005b5b7211 */ /* 0x000fc400028f0eff */
[----:B-1----:R-:W-:-:S03]  /*76c60*/  LEA R88, P5, R92, R2, 0x1 ;  /* 0x000000025c587211 */ /* 0x002fc600078a08ff */
[----:B------:R3:W-:Y:S01]  /*76c70*/  @P0 STG.E.U16 desc[UR20][R90.64], R93 ;  /* 0x0000005d5a000986 */ /* 0x0007e2000c101514 */
[----:B------:R-:W-:Y:S02]  /*76c80*/  LEA.HI.X.SX32 R89, R92, R0, 0x1, P5 ;  /* 0x000000005c597211 */ /* 0x000fe400028f0eff */
[----:B---3--:R-:W-:-:S05]  /*76c90*/  PRMT R90, R163, 0x7610, R90 ;  /* 0x00007610a35a7816 */ /* 0x008fca000000005a */
[----:B------:R1:W-:Y:S01]  /*76ca0*/  @P2 STG.E.U16 desc[UR20][R88.64], R90 ;  /* 0x0000005a58002986 */ /* 0x0003e2000c101514 */
[----:B0-----:R-:W-:Y:S01]  /*76cb0*/  ISETP.LT.AND P0, PT, R97, UR6, !P1 ;  /* 0x0000000661007c0c */ /* 0x001fe2000cf01270 */
[----:B------:R-:W-:Y:S02]  /*76cc0*/  VIADD R92, R92, UR7 ;  /* 0x000000075c5c7c36 */ /* 0x000fe40008000000 */
[----:B------:R-:W3:Y:S01]  /*76cd0*/  LDL.LU R97, [R1+0x2720] ;  /* 0x0027200001617983 */ /* 0x000ee20000300800 */
[----:B------:R-:W4:Y:S01]  /*76ce0*/  LDCU UR6, c[0x0][0x39c] ;  /* 0x00007380ff0677ac */ /* 0x000f220008000800 */
[C---:B------:R-:W-:Y:S01]  /*76cf0*/  VIADD R91, R92.reuse, UR7 ;  /* 0x000000075c5b7c36 */ /* 0x040fe20008000000 */
[----:B-1----:R-:W-:-:S03]  /*76d00*/  LEA R88, P5, R92, R2, 0x1 ;  /* 0x000000025c587211 */ /* 0x002fc600078a08ff */
[C---:B------:R-:W-:Y:S01]  /*76d10*/  VIADD R93, R91.reuse, UR7 ;  /* 0x000000075b5d7c36 */ /* 0x040fe20008000000 */
[----:B------:R-:W-:Y:S02]  /*76d20*/  LEA.HI.X.SX32 R89, R92, R0, 0x1, P5 ;  /* 0x000000005c597211 */ /* 0x000fe400028f0eff */
[----:B------:R-:W-:-:S04]  /*76d30*/  LEA R90, P5, R91, R2, 0x1 ;  /* 0x000000025b5a7211 */ /* 0x000fc800078a08ff */
[----:B------:R-:W-:Y:S02]  /*76d40*/  LEA.HI.X.SX32 R91, R91, R0, 0x1, P5 ;  /* 0x000000005b5b7211 */ /* 0x000fe400028f0eff */
[----:B--2---:R-:W-:Y:S01]  /*76d50*/  ISETP.LT.AND P2, PT, R96, UR8, !P1 ;  /* 0x0000000860007c0c */ /* 0x004fe2000cf41270 */
[----:B------:R-:W0:Y:S01]  /*76d60*/  LDCU UR8, c[0x0][0x39c] ;  /* 0x00007380ff0877ac */ /* 0x000e220008000800 */
[----:B------:R-:W2:Y:S01]  /*76d70*/  LDL.LU R96, [R1+0x2744] ;  /* 0x0027440001607983 */ /* 0x000ea20000300800 */
[----:B-----5:R-:W-:-:S05]  /*76d80*/  PRMT R94, R164, 0x7610, R94 ;  /* 0x00007610a45e7816 */ /* 0x020fca000000005e */
[----:B------:R1:W-:Y:S01]  /*76d90*/  @P3 STG.E.U16 desc[UR20][R88.64], R94 ;  /* 0x0000005e58003986 */ /* 0x0003e2000c101514 */
[----:B------:R-:W-:Y:S02]  /*76da0*/  PRMT R92, R165, 0x7610, R92 ;  /* 0x00007610a55c7816 */ /* 0x000fe4000000005c */
[----:B-1----:R-:W-:-:S04]  /*76db0*/  LEA R88, P5, R93, R2, 0x1 ;  /* 0x000000025d587211 */ /* 0x002fc800078a08ff */
[----:B------:R-:W-:Y:S01]  /*76dc0*/  LEA.HI.X.SX32 R89, R93, R0, 0x1, P5 ;  /* 0x000000005d597211 */ /* 0x000fe200028f0eff */
[----:B------:R1:W-:Y:S01]  /*76dd0*/  @P4 STG.E.U16 desc[UR20][R90.64], R92 ;  /* 0x0000005c5a004986 */ /* 0x0003e2000c101514 */
[----:B----4-:R-:W-:Y:S01]  /*76de0*/  ISETP.LT.AND P4, PT, R95, UR6, !P1 ;  /* 0x000000065f007c0c */ /* 0x010fe2000cf81270 */
[----:B------:R-:W-:Y:S01]  /*76df0*/  VIADD R93, R93, UR7 ;  /* 0x000000075d5d7c36 */ /* 0x000fe20008000000 */
[----:B------:R-:W2:Y:S01]  /*76e00*/  LDCU UR6, c[0x0][0x39c] ;  /* 0x00007380ff0677ac */ /* 0x000ea20008000800 */
[----:B------:R4:W-:Y:S01]  /*76e10*/  @P0 STG.E.U16 desc[UR20][R88.64], R121 ;  /* 0x0000007958000986 */ /* 0x0009e2000c101514 */
[----:B0-----:R-:W-:Y:S02]  /*76e20*/  ISETP.LT.AND P0, PT, R98, UR8, !P1 ;  /* 0x0000000862007c0c */ /* 0x001fe4000cf01270 */
[----:B------:R-:W-:Y:S01]  /*76e30*/  ISETP.LT.AND P3, PT, R99, UR4, !P1 ;  /* 0x0000000463007c0c */ /* 0x000fe2000cf61270 */
[----:B------:R-:W5:Y:S01]  /*76e40*/  LDL.LU R95, [R1+0x2798] ;  /* 0x00279800015f7983 */ /* 0x000f620000300800 */
[----:B------:R-:W3:Y:S03]  /*76e50*/  LDCU UR4, c[0x0][0x39c] ;  /* 0x00007380ff0477ac */ /* 0x000ee60008000800 */
[----:B------:R-:W5:Y:S01]  /*76e60*/  LDL.LU R98, [R1+0x267c] ;  /* 0x00267c0001627983 */ /* 0x000f620000300800 */
[C---:B-1----:R-:W-:Y:S01]  /*76e70*/  VIADD R91, R93.reuse, UR7 ;  /* 0x000000075d5b7c36 */ /* 0x042fe20008000000 */
[----:B------:R-:W5:Y:S02]  /*76e80*/  LDCU UR8, c[0x0][0x39c] ;  /* 0x00007380ff0877ac */ /* 0x000f640008000800 */
[----:B------:R-:W5:Y:S01]  /*76e90*/  LDL.LU R94, [R1+0x26a0] ;  /* 0x0026a000015e7983 */ /* 0x000f620000300800 */
[----:B----4-:R-:W-:-:S04]  /*76ea0*/  LEA R88, P5, R93, R2, 0x1 ;  /* 0x000000025d587211 */ /* 0x010fc800078a08ff */
[----:B------:R-:W-:Y:S02]  /*76eb0*/  LEA.HI.X.SX32 R89, R93, R0, 0x1, P5 ;  /* 0x000000005d597211 */ /* 0x000fe400028f0eff */
[C---:B------:R-:W-:Y:S01]  /*76ec0*/  LEA R90, P5, R91.reuse, R2, 0x1 ;  /* 0x000000025b5a7211 */ /* 0x040fe200078a08ff */
[----:B------:R-:W-:Y:S01]  /*76ed0*/  VIADD R92, R91, UR7 ;  /* 0x000000075b5c7c36 */ /* 0x000fe20008000000 */
[----:B------:R-:W-:Y:S02]  /*76ee0*/  PRMT R93, R121, 0x7632, R93 ;  /* 0x00007632795d7816 */ /* 0x000fe4000000005d */
[----:B------:R-:W-:-:S03]  /*76ef0*/  LEA.HI.X.SX32 R91, R91, R0, 0x1, P5 ;  /* 0x000000005b5b7211 */ /* 0x000fc600028f0eff */
[----:B------:R0:W-:Y:S04]  /*76f00*/  @P2 STG.E.U16 desc[UR20][R88.64], R93 ;  /* 0x0000005d58002986 */ /* 0x0001e8000c101514 */
[----:B------:R1:W-:Y:S01]  /*76f10*/  @P3 STG.E.U16 desc[UR20][R90.64], R119 ;  /* 0x000000775a003986 */ /* 0x0003e2000c101514 */
[----:B0-----:R-:W-:-:S04]  /*76f20*/  LEA R88, P5, R92, R2, 0x1 ;  /* 0x000000025c587211 */ /* 0x001fc800078a08ff */
[C---:B------:R-:W-:Y:S01]  /*76f30*/  LEA.HI.X.SX32 R89, R92.reuse, R0, 0x1, P5 ;  /* 0x000000005c597211 */ /* 0x040fe200028f0eff */
[----:B------:R-:W-:Y:S01]  /*76f40*/  VIADD R92, R92, UR7 ;  /* 0x000000075c5c7c36 */ /* 0x000fe20008000000 */
[----:B-1----:R-:W-:Y:S02]  /*76f50*/  PRMT R90, R119, 0x7632, R90 ;  /* 0x00007632775a7816 */ /* 0x002fe4000000005a */
[----:B---3--:R-:W-:Y:S01]  /*76f60*/  ISETP.LT.AND P2, PT, R97, UR4, !P1 ;  /* 0x0000000461007c0c */ /* 0x008fe2000cf41270 */
[C---:B------:R-:W-:Y:S01]  /*76f70*/  VIADD R91, R92.reuse, UR7 ;  /* 0x000000075c5b7c36 */ /* 0x040fe20008000000 */
[C---:B------:R-:W-:Y:S01]  /*76f80*/  PRMT R93, R87.reuse, 0x7610, R93 ;  /* 0x00007610575d7816 */ /* 0x040fe2000000005d */
[----:B------:R0:W-:Y:S01]  /*76f90*/  @P4 STG.E.U16 desc[UR20][R88.64], R90 ;  /* 0x0000005a58004986 */ /* 0x0001e2000c101514 */
[----:B------:R-:W-:Y:S01]  /*76fa0*/  PRMT R87, R87, 0x7632, R87 ;  /* 0x0000763257577816 */ /* 0x000fe20000000057 */
[----:B------:R-:W1:Y:S01]  /*76fb0*/  LDCU UR4, c[0x0][0x39c] ;  /* 0x00007380ff0477ac */ /* 0x000e620008000800 */
[----:B0-----:R-:W-:-:S04]  /*76fc0*/  LEA R88, P5, R92, R2, 0x1 ;  /* 0x000000025c587211 */ /* 0x001fc800078a08ff */
[----:B------:R-:W-:Y:S02]  /*76fd0*/  LEA.HI.X.SX32 R89, R92, R0, 0x1, P5 ;  /* 0x000000005c597211 */ /* 0x000fe400028f0eff */
[C---:B------:R-:W-:Y:S01]  /*76fe0*/  LEA R90, P5, R91.reuse, R2, 0x1 ;  /* 0x000000025b5a7211 */ /* 0x040fe200078a08ff */
[----:B------:R-:W-:-:S03]  /*76ff0*/  VIADD R92, R91, UR7 ;  /* 0x000000075b5c7c36 */ /* 0x000fc60008000000 */
[----:B------:R-:W-:Y:S01]  /*77000*/  LEA.HI.X.SX32 R91, R91, R0, 0x1, P5 ;  /* 0x000000005b5b7211 */ /* 0x000fe200028f0eff */
[----:B------:R0:W-:Y:S04]  /*77010*/  @P0 STG.E.U16 desc[UR20][R88.64], R93 ;  /* 0x0000005d58000986 */ /* 0x0001e8000c101514 */
[----:B------:R3:W-:Y:S01]  /*77020*/  @P2 STG.E.U16 desc[UR20][R90.64], R87 ;  /* 0x000000575a002986 */ /* 0x0007e2000c101514 */
[----:B--2---:R-:W-:Y:S01]  /*77030*/  ISETP.LT.AND P3, PT, R96, UR6, !P1 ;  /* 0x0000000660007c0c */ /* 0x004fe2000cf61270 */
[----:B------:R-:W2:Y:S02]  /*77040*/  LDCU UR6, c[0x0][0x39c] ;  /* 0x00007380ff0677ac */ /* 0x000ea40008000800 */
[----:B------:R-:W4:Y:S04]  /*77050*/  LDL.LU R96, [R1+0x26f0] ;  /* 0x0026f00001607983 */ /* 0x000f280000300800 */
[----:B------:R-:W4:Y:S01]  /*77060*/  LDL.LU R97, [R1+0x2770] ;  /* 0x0027700001617983 */ /* 0x000f220000300800 */
[----:B-----5:R-:W-:Y:S01]  /*77070*/  ISETP.LT.AND P4, PT, R95, UR8, !P1 ;  /* 0x000000085f007c0c */ /* 0x020fe2000cf81270 */
[----:B------:R-:W4:Y:S02]  /*77080*/  LDCU UR8, c[0x0][0x39c] ;  /* 0x00007380ff0877ac */ /* 0x000f240008000800 */
[----:B------:R-:W5:Y:S01]  /*77090*/  LDL.LU R95, [R1+0x2794] ;  /* 0x00279400015f7983 */ /* 0x000f620000300800 */
[----:B--2---:R-:W-:Y:S01]  /*770a0*/  ISETP.LT.AND P2, PT, R94, UR6, !P1 ;  /* 0x000000065e007c0c */ /* 0x004fe2000cf41270 */
[----:B------:R-:W5:Y:S02]  /*770b0*/  LDCU UR6, c[0x0][0x39c] ;  /* 0x00007380ff0677ac */ /* 0x000f640008000800 */
[----:B------:R-:W2:Y:S01]  /*770c0*/  LDL.LU R94, [R1+0x264c] ;  /* 0x00264c00015e7983 */ /* 0x000ea20000300800 */
[----:B0-----:R-:W-:-:S04]  /*770d0*/  LEA R88, P5, R92, R2, 0x1 ;  /* 0x000000025c587211 */ /* 0x001fc800078a08ff */
[C---:B------:R-:W-:Y:S01]  /*770e0*/  LEA.HI.X.SX32 R89, R92.reuse, R0, 0x1, P5 ;  /* 0x000000005c597211 */ /* 0x040fe200028f0eff */
[----:B------:R-:W-:Y:S01]  /*770f0*/  VIADD R92, R92, UR7 ;  /* 0x000000075c5c7c36 */ /* 0x000fe20008000000 */
[----:B-1----:R-:W-:Y:S01]  /*77100*/  ISETP.LT.AND P0, PT, R98, UR4, !P1 ;  /* 0x0000000462007c0c */ /* 0x002fe2000cf01270 */
[----:B------:R-:W0:Y:S02]  /*77110*/  LDCU UR4, c[0x0][0x39c] ;  /* 0x00007380ff0477ac */ /* 0x000e240008000800 */
[----:B------:R1:W-:Y:S01]  /*77120*/  @P3 STG.E.U16 desc[UR20][R88.64], R86 ;  /* 0x0000005658003986 */ /* 0x0003e2000c101514 */
[C---:B---3--:R-:W-:Y:S01]  /*77130*/  VIADD R87, R92.reuse, UR7 ;  /* 0x000000075c577c36 */ /* 0x048fe20008000000 */
[----:B-1----:R-:W-:-:S04]  /*77140*/  LEA R88, P5, R92, R2, 0x1 ;  /* 0x000000025c587211 */ /* 0x002fc800078a08ff */
[----:B------:R-:W-:Y:S02]  /*77150*/  LEA.HI.X.SX32 R89, R92, R0, 0x1, P5 ;  /* 0x000000005c597211 */ /* 0x000fe400028f0eff */
[C---:B------:R-:W-:Y:S02]  /*77160*/  LEA R90, P5, R87.reuse, R2, 0x1 ;  /* 0x00000002575a7211 */ /* 0x040fe400078a08ff */
[----:B------:R-:W-:Y:S02]  /*77170*/  PRMT R86, R86, 0x7632, R86 ;  /* 0x0000763256567816 */ /* 0x000fe40000000056 */
[----:B------:R-:W-:-:S03]  /*77180*/  LEA.HI.X.SX32 R91, R87, R0, 0x1, P5 ;  /* 0x00000000575b7211 */ /* 0x000fc600028f0eff */
[----:B------:R1:W-:Y:S04]  /*77190*/  @P4 STG.E.U16 desc[UR20][R88.64], R86 ;  /* 0x0000005658004986 */ /* 0x0003e8000c101514 */
[----:B------:R3:W-:Y:S01]  /*771a0*/  @P0 STG.E.U16 desc[UR20][R90.64], R85 ;  /* 0x000000555a000986 */ /* 0x0007e2000c101514 */
[----:B------:R-:W-:-:S05]  /*771b0*/  VIADD R92, R87, UR7 ;  /* 0x00000007575c7c36 */ /* 0x000fca0008000000 */
[----:B-1----:R-:W-:-:S04]  /*771c0*/  LEA R86, P5, R92, R2, 0x1 ;  /* 0x000000025c567211 */ /* 0x002fc800078a08ff */
[C---:B------:R-:W-:Y:S01]  /*771d0*/  LEA.HI.X.SX32 R87, R92.reuse, R0, 0x1, P5 ;  /* 0x000000005c577211 */ /* 0x040fe200028f0eff */
[----:B------:R-:W-:Y:S01]  /*771e0*/  VIADD R92, R92, UR7 ;  /* 0x000000075c5c7c36 */ /* 0x000fe20008000000 */
[----:B---3--:R-:W-:-:S03]  /*771f0*/  PRMT R85, R85, 0x7632, R85 ;  /* 0x0000763255557816 */ /* 0x008fc60000000055 */
[C---:B------:R-:W-:Y:S02]  /*77200*/  VIADD R89, R92.reuse, UR7 ;  /* 0x000000075c597c36 */ /* 0x040fe40008000000 */
[----:B------:R1:W-:Y:S02]  /*77210*/  @P2 STG.E.U16 desc[UR20][R86.64], R85 ;  /* 0x0000005556002986 */ /* 0x0003e4000c101514 */
[----:B------:R-:W-:Y:S01]  /*77220*/  VIADD R90, R89, UR7 ;  /* 0x00000007595a7c36 */ /* 0x000fe20008000000 */
[----:B-1----:R-:W-:-:S04]  /*77230*/  LEA R86, P5, R92, R2, 0x1 ;  /* 0x000000025c567211 */ /* 0x002fc800078a08ff */
[----:B------:R-:W-:Y:S02]  /*77240*/  LEA.HI.X.SX32 R87, R92, R0, 0x1, P5 ;  /* 0x000000005c577211 */ /* 0x000fe400028f0eff */
[C---:B------:R-:W-:Y:S02]  /*77250*/  LEA R88, P5, R89.reuse, R2, 0x1 ;  /* 0x0000000259587211 */ /* 0x040fe400078a08ff */
[----:B------:R-:W-:Y:S02]  /*77260*/  PRMT R85, R84, 0x7632, R85 ;  /* 0x0000763254557816 */ /* 0x000fe40000000055 */
[----:B------:R-:W-:Y:S02]  /*77270*/  LEA.HI.X.SX32 R89, R89, R0, 0x1, P5 ;  /* 0x0000000059597211 */ /* 0x000fe400028f0eff */
[----:B----4-:R-:W-:Y:S01]  /*77280*/  ISETP.LT.AND P3, PT, R96, UR8, !P1 ;  /* 0x0000000860007c0c */ /* 0x010fe2000cf61270 */
[----:B------:R-:W2:Y:S01]  /*77290*/  LDCU UR8, c[0x0][0x39c] ;  /* 0x00007380ff0877ac */ /* 0x000ea20008000800 */
[----:B------:R-:W3:Y:S04]  /*772a0*/  LDL.LU R96, [R1+0x26cc] ;  /* 0x0026cc0001607983 */ /* 0x000ee80000300800 */
[----:B------:R-:W4:Y:S04]  /*772b0*/  LDL.LU R93, [R1+0x26ec] ;  /* 0x0026ec00015d7983 */ /* 0x000f280000300800 */
[----:B------:R-:W3:Y:S01]  /*772c0*/  LDL.LU R91, [R1+0x2740] ;  /* 0x00274000015b7983 */ /* 0x000ee20000300800 */
[----:B0-----:R-:W-:Y:S01]  /*772d0*/  ISETP.LT.AND P4, PT, R97, UR4, !P1 ;  /* 0x0000000461007c0c */ /* 0x001fe2000cf81270 */
[----:B------:R-:W0:Y:S02]  /*772e0*/  LDCU UR4, c[0x0][0x39c] ;  /* 0x00007380ff0477ac */ /* 0x000e240008000800 */
[----:B------:R-:W-:Y:S10]  /*772f0*/  @P3 STG.E.U16 desc[UR20][R86.64], R84 ;  /* 0x0000005456003986 */ /* 0x000ff4000c101514 */
[----:B------:R1:W-:Y:S01]  /*77300*/  @P4 STG.E.U16 desc[UR20][R88.64], R85 ;  /* 0x0000005558004986 */ /* 0x0003e2000c101514 */
[----:B-----5:R-:W-:Y:S01]  /*77310*/  ISETP.LT.AND P0, PT, R95, UR6, !P1 ;  /* 0x000000065f007c0c */ /* 0x020fe2000cf01270 */
[----:B------:R-:W4:Y:S02]  /*77320*/  LDCU UR6, c[0x0][0x39c] ;  /* 0x00007380ff0677ac */ /* 0x000f240008000800 */
[----:B------:R-:W5:Y:S01]  /*77330*/  LDL.LU R95, [R1+0x27bc] ;  /* 0x0027bc00015f7983 */ /* 0x000f620000300800 */
[----:B--2---:R-:W-:Y:S01]  /*77340*/  ISETP.LT.AND P2, PT, R94, UR8, !P1 ;  /* 0x000000085e007c0c */ /* 0x004fe2000cf41270 */
[----:B------:R-:W3:Y:S02]  /*77350*/  LDCU UR8, c[0x0][0x39c] ;  /* 0x00007380ff0877ac */ /* 0x000ee40008000800 */
[----:B------:R-:W2:Y:S04]  /*77360*/  LDL.LU R94, [R1+0x2648] ;  /* 0x00264800015e7983 */ /* 0x000ea80000300800 */
[----:B-1----:R-:W2:Y:S01]  /*77370*/  LDL.LU R89, [R1+0x269c] ;  /* 0x00269c0001597983 */ /* 0x002ea20000300800 */
[----:B------:R-:W-:-:S04]  /*77380*/  LEA R84, P5, R90, R2, 0x1 ;  /* 0x000000025a547211 */ /* 0x000fc800078a08ff */
[C---:B------:R-:W-:Y:S01]  /*77390*/  LEA.HI.X.SX32 R85, R90.reuse, R0, 0x1, P5 ;  /* 0x000000005a557211 */ /* 0x040fe200028f0eff */
[----:B------:R-:W-:-:S04]  /*773a0*/  VIADD R90, R90, UR7 ;  /* 0x000000075a5a7c36 */ /* 0x000fc80008000000 */
[----:B------:R1:W-:Y:S01]  /*773b0*/  @P0 STG.E.U16 desc[UR20][R84.64], R83 ;  /* 0x0000005354000986 */ /* 0x0003e2000c101514 */
[C---:B------:R-:W-:Y:S01]  /*773c0*/  VIADD R87, R90.reuse, UR7 ;  /* 0x000000075a577c36 */ /* 0x040fe20008000000 */
[----:B-1----:R-:W-:-:S04]  /*773d0*/  LEA R84, P5, R90, R2, 0x1 ;  /* 0x000000025a547211 */ /* 0x002fc800078a08ff */
[----:B------:R-:W-:Y:S02]  /*773e0*/  LEA.HI.X.SX32 R85, R90, R0, 0x1, P5 ;  /* 0x000000005a557211 */ /* 0x000fe400028f0eff */
[----:B------:R-:W-:Y:S02]  /*773f0*/  LEA R86, P5, R87, R2, 0x1 ;  /* 0x0000000257567211 */ /* 0x000fe400078a08ff */
[----:B------:R-:W-:Y:S01]  /*77400*/  PRMT R88, R83, 0x7632, R88 ;  /* 0x0000763253587816 */ /* 0x000fe20000000058 */
[C---:B------:R-:W-:Y:S01]  /*77410*/  VIADD R83, R87.reuse, UR7 ;  /* 0x0000000757537c36 */ /* 0x040fe20008000000 */
[----:B------:R-:W-:-:S03]  /*77420*/  LEA.HI.X.SX32 R87, R87, R0, 0x1, P5 ;  /* 0x0000000057577211 */ /* 0x000fc600028f0eff */
[----:B------:R1:W-:Y:S02]  /*77430*/  @P2 STG.E.U16 desc[UR20][R84.64], R88 ;  /* 0x0000005854002986 */ /* 0x0003e4000c101514 */
[----:B-1----:R-:W-:-:S04]  /*77440*/  LEA R84, P5, R83, R2, 0x1 ;  /* 0x0000000253547211 */ /* 0x002fc800078a08ff */
[----:B------:R-:W-:Y:S02]  /*77450*/  LEA.HI.X.SX32 R85, R83, R0, 0x1, P5 ;  /* 0x0000000053557211 */ /* 0x000fe400028f0eff */
[----:B----4-:R-:W-:Y:S01]  /*77460*/  ISETP.LT.AND P4, PT, R93, UR6, !P1 ;  /* 0x000000065d007c0c */ /* 0x010fe2000cf81270 */
[----:B------:R-:W1:Y:S01]  /*77470*/  LDCU UR6, c[0x0][0x39c] ;  /* 0x00007380ff0677ac */ /* 0x000e620008000800 */
[----:B------:R-:W4:Y:S01]  /*77480*/  LDL.LU R93, [R1+0x271c] ;  /* 0x00271c00015d7983 */ /* 0x000f220000300800 */
[----:B---3--:R-:W-:Y:S01]  /*77490*/  ISETP.LT.AND P0, PT, R91, UR8, !P1 ;  /* 0x000000085b007c0c */ /* 0x008fe2000cf01270 */
[----:B------:R-:W2:Y:S02]  /*774a0*/  LDCU UR8, c[0x0][0x39c] ;  /* 0x00007380ff0877ac */ /* 0x000ea40008000800 */
[----:B------:R-:W3:Y:S04]  /*774b0*/  LDL.LU R91, [R1+0x273c] ;  /* 0x00273c00015b7983 */ /* 0x000ee80000300800 */
[----:B------:R-:W4:Y:S01]  /*774c0*/  LDL.LU R90, [R1+0x2790] ;  /* 0x00279000015a7983 */ /* 0x000f220000300800 */
[----:B0-----:R-:W-:Y:S01]  /*774d0*/  ISETP.LT.AND P3, PT, R96, UR4, !P1 ;  /* 0x0000000460007c0c */ /* 0x001fe2000cf61270 */
[----:B------:R-:W5:Y:S02]  /*774e0*/  LDCU UR4, c[0x0][0x39c] ;  /* 0x00007380ff0477ac */ /* 0x000f640008000800 */
[----:B------:R-:W4:Y:S10]  /*774f0*/  LDL.LU R92, [R1+0x2678] ;  /* 0x00267800015c7983 */ /* 0x000f340000300800 */
[----:B------:R0:W-:Y:S02]  /*77500*/  @P3 STG.E.U16 desc[UR20][R86.64], R82 ;  /* 0x0000005256003986 */ /* 0x0001e4000c101514 */
[----:B0-----:R-:W-:-:S05]  /*77510*/  PRMT R82, R82, 0x7632, R82 ;  /* 0x0000763252527816 */ /* 0x001fca0000000052 */
[----:B------:R0:W-:Y:S01]  /*77520*/  @P4 STG.E.U16 desc[UR20][R84.64], R82 ;  /* 0x0000005254004986 */ /* 0x0001e2000c101514 */
[----:B--2---:R-:W-:Y:S01]  /*77530*/  ISETP.LT.AND P4, PT, R89, UR8, !P1 ;  /* 0x0000000859007c0c */ /* 0x004fe2000cf81270 */
[----:B------:R-:W-:Y:S01]  /*77540*/  VIADD R83, R83, UR7 ;  /* 0x0000000753537c36 */ /* 0x000fe20008000000 */
[----:B-1----:R-:W-:Y:S01]  /*77550*/  ISETP.LT.AND P3, PT, R94, UR6, !P1 ;  /* 0x000000065e007c0c */ /* 0x002fe2000cf61270 */
[----:B------:R-:W2:Y:S01]  /*77560*/  LDL.LU R89, [R1+0x2698] ;  /* 0x0026980001597983 */ /* 0x000ea20000300800 */
[----:B------:R-:W3:Y:S03]  /*77570*/  LDCU UR6, c[0x0][0x39c] ;  /* 0x00007380ff0677ac */ /* 0x000ee60008000800 */
[----:B------:R-:W2:Y:S01]  /*77580*/  LDL.LU R88, [R1+0x26e8] ;  /* 0x0026e80001587983 */ /* 0x000ea20000300800 */
[----:B------:R-:W4:Y:S01]  /*77590*/  LDCU UR8, c[0x0][0x39c] ;  /* 0x00007380ff0877ac */ /* 0x000f220008000800 */
[C---:B0-----:R-:W-:Y:S01]  /*775a0*/  LEA R82, P5, R83.reuse, R2, 0x1 ;  /* 0x0000000253527211 */ /* 0x041fe200078a08ff */
[----:B------:R-:W-:Y:S01]  /*775b0*/  VIADD R85, R83, UR7 ;  /* 0x0000000753557c36 */ /* 0x000fe20008000000 */
[----:B------:R-:W-:-:S02]  /*775c0*/  PRMT R87, R81, 0x7610, R87 ;  /* 0x0000761051577816 */ /* 0x000fc40000000057 */
[----:B------:R-:W-:Y:S01]  /*775d0*/  LEA.HI.X.SX32 R83, R83, R0, 0x1, P5 ;  /* 0x0000000053537211 */ /* 0x000fe200028f0eff */
[----:B------:R-:W-:Y:S01]  /*775e0*/  VIADD R86, R85, UR7 ;  /* 0x0000000755567c36 */ /* 0x000fe20008000000 */
[----:B-----5:R-:W-:Y:S01]  /*775f0*/  ISETP.LT.AND P2, PT, R95, UR4, !P1 ;  /* 0x000000045f007c0c */ /* 0x020fe2000cf41270 */
[----:B------:R-:W0:Y:S01]  /*77600*/  LDCU UR4, c[0x0][0x39c] ;  /* 0x00007380ff0477ac */ /* 0x000e220008000800 */
[C---:B------:R-:W-:Y:S01]  /*77610*/  LEA R84, P5, R85.reuse, R2, 0x1 ;  /* 0x0000000255547211 */ /* 0x040fe200078a08ff */
[----:B------:R1:W-:Y:S03]  /*77620*/  @P0 STG.E.U16 desc[UR20][R82.64], R87 ;  /* 0x0000005752000986 */ /* 0x0003e6000c101514 */
[----:B------:R-:W-:Y:S02]  /*77630*/  LEA.HI.X.SX32 R85, R85, R0, 0x1, P5 ;  /* 0x0000000055557211 */ /* 0x000fe400028f0eff */
[----:B------:R-:W-:-:S02]  /*77640*/  PRMT R81, R81, 0x7632, R81 ;  /* 0x0000763251517816 */ /* 0x000fc40000000051 */
[----:B-1----:R-:W-:-:S04]  /*77650*/  LEA R82, P5, R86, R2, 0x1 ;  /* 0x0000000256527211 */ /* 0x002fc800078a08ff */
[C---:B------:R-:W-:Y:S01]  /*77660*/  LEA.HI.X.SX32 R83, R86.reuse, R0, 0x1, P5 ;  /* 0x0000000056537211 */ /* 0x040fe200028f0eff */
[----:B------:R1:W-:Y:S04]  /*77670*/  @P2 STG.E.U16 desc[UR20][R84.64], R81 ;  /* 0x0000005154002986 */ /* 0x0003e8000c101514 */
[----:B------:R5:W-:Y:S01]  /*77680*/  @P3 STG.E.U16 desc[UR20][R82.64], R80 ;  /* 0x0000005052003986 */ /* 0x000be2000c101514 */
[----:B------:R-:W-:-:S04]  /*77690*/  VIADD R86, R86, UR7 ;  /* 0x0000000756567c36 */ /* 0x000fc80008000000 */
[C---:B-1----:R-:W-:Y:S01]  /*776a0*/  VIADD R81, R86.reuse, UR7 ;  /* 0x0000000756517c36 */ /* 0x042fe20008000000 */
[----:B-----5:R-:W-:Y:S02]  /*776b0*/  LEA R82, P5, R86, R2, 0x1 ;  /* 0x0000000256527211 */ /* 0x020fe400078a08ff */
[----:B------:R-:W-:Y:S02]  /*776c0*/  PRMT R80, R80, 0x7632, R80 ;  /* 0x0000763250507816 */ /* 0x000fe40000000050 */
[----:B------:R-:W-:Y:S01]  /*776d0*/  LEA.HI.X.SX32 R83, R86, R0, 0x1, P5 ;  /* 0x0000000056537211 */ /* 0x000fe200028f0eff */
[C---:B------:R-:W-:Y:S01]  /*776e0*/  VIADD R86, R81.reuse, UR7 ;  /* 0x0000000751567c36 */ /* 0x040fe20008000000 */
[----:B------:R-:W-:-:S03]  /*776f0*/  LEA R84, P5, R81, R2, 0x1 ;  /* 0x0000000251547211 */ /* 0x000fc600078a08ff */
[----:B------:R1:W-:Y:S01]  /*77700*/  @P4 STG.E.U16 desc[UR20][R82.64], R80 ;  /* 0x0000005052004986 */ /* 0x0003e2000c101514 */
[----:B------:R-:W-:Y:S02]  /*77710*/  LEA.HI.X.SX32 R85, R81, R0, 0x1, P5 ;  /* 0x0000000051557211 */ /* 0x000fe400028f0eff */
[----:B-1----:R-:W-:-:S04]  /*77720*/  LEA R80, P5, R86, R2, 0x1 ;  /* 0x0000000256507211 */ /* 0x002fc800078a08ff */
[----:B------:R-:W-:Y:S02]  /*77730*/  LEA.HI.X.SX32 R81, R86, R0, 0x1, P5 ;  /* 0x0000000056517211 */ /* 0x000fe400028f0eff */
[----:B---3--:R-:W-:Y:S01]  /*77740*/  ISETP.LT.AND P2, PT, R91, UR6, !P1 ;  /* 0x000000065b007c0c */ /* 0x008fe2000cf41270 */
[----:B------:R-:W2:Y:S01]  /*77750*/  LDCU UR6, c[0x0][0x39c] ;  /* 0x00007380ff0677ac */ /* 0x000ea20008000800 */
[----:B------:R-:W3:Y:S01]  /*77760*/  LDL.LU R91, [R1+0x276c] ;  /* 0x00276c00015b7983 */ /* 0x000ee20000300800 */
[----:B----4-:R-:W-:Y:S01]  /*77770*/  ISETP.LT.AND P3, PT, R90, UR8, !P1 ;  /* 0x000000085a007c0c */ /* 0x010fe2000cf61270 */
[----:B------:R-:W1:Y:S02]  /*77780*/  LDCU UR8, c[0x0][0x39c] ;  /* 0x00007380ff0877ac */ /* 0x000e640008000800 */
[----:B------:R-:W4:Y:S04]  /*77790*/  LDL.LU R90, [R1+0x278c] ;  /* 0x00278c00015a7983 */ /* 0x000f280000300800 */
[----:B------:R-:W5:Y:S01]  /*777a0*/  LDL.LU R87, [R1+0x2644] ;  /* 0x0026440001577983 */ /* 0x000f620000300800 */
[----:B0-----:R-:W-:Y:S01]  /*777b0*/  ISETP.LT.AND P0, PT, R93, UR4, !P1 ;  /* 0x000000045d007c0c */ /* 0x001fe2000cf01270 */
[----:B------:R-:W0:-:S12]  /*777c0*/  LDCU UR4, c[0x0][0x39c] ;  /* 0x00007380ff0477ac */ /* 0x000e180008000800 */
[----:B------:R0:W-:Y:S02]  /*777d0*/  @P0 STG.E.U16 desc[UR20][R84.64], R79 ;  /* 0x0000004f54000986 */ /* 0x0001e4000c101514 */
[----:B0-----:R-:W-:Y:S02]  /*777e0*/  PRMT R79, R79, 0x7632, R79 ;  /* 0x000076324f4f7816 */ /* 0x001fe4000000004f */
[----:B--2---:R-:W-:Y:S01]  /*777f0*/  ISETP.LT.AND P0, PT, R89, UR6, !P1 ;  /* 0x0000000659007c0c */ /* 0x004fe2000cf01270 */
[----:B------:R-:W-:Y:S02]  /*77800*/  VIADD R86, R86, UR7 ;  /* 0x0000000756567c36 */ /* 0x000fe40008000000 */
[----:B------:R0:W-:Y:S01]  /*77810*/  @P2 STG.E.U16 desc[UR20][R80.64], R79 ;  /* 0x0000004f50002986 */ /* 0x0001e2000c101514 */
[----:B------:R-:W-:Y:S01]  /*77820*/  ISETP.LT.AND P4, PT, R92, UR4, !P1 ;  /* 0x000000045c007c0c */ /* 0x000fe2000cf81270 */
[----:B------:R-:W3:Y:S01]  /*77830*/  LDCU UR4, c[0x0][0x39c] ;  /* 0x00007380ff0477ac */ /* 0x000ee20008000800 */
[----:B-1----:R-:W-:Y:S01]  /*77840*/  ISETP.LT.AND P2, PT, R88, UR8, !P1 ;  /* 0x0000000858007c0c */ /* 0x002fe2000cf41270 */
[----:B------:R-:W2:Y:S01]  /*77850*/  LDL.LU R89, [R1+0x26c8] ;  /* 0x0026c80001597983 */ /* 0x000ea20000300800 */
[C---:B------:R-:W-:Y:S01]  /*77860*/  VIADD R83, R86.reuse, UR7 ;  /* 0x0000000756537c36 */ /* 0x040fe20008000000 */
[----:B------:R-:W5:Y:S02]  /*77870*/  LDCU UR8, c[0x0][0x39c] ;  /* 0x00007380ff0877ac */ /* 0x000f640008000800 */
[----:B------:R-:W2:Y:S01]  /*77880*/  LDL.LU R88, [R1+0x26e4] ;  /* 0x0026e40001587983 */ /* 0x000ea20000300800 */
[----:B------:R-:W4:Y:S03]  /*77890*/  LDCU UR6, c[0x0][0x39c] ;  /* 0x00007380ff0677ac */ /* 0x000f260008000800 */
[----:B------:R-:W2:Y:S01]  /*778a0*/  LDL.LU R85, [R1+0x2738] ;  /* 0x0027380001557983 */ /* 0x000ea20000300800 */
[----:B0-----:R-:W-:Y:S01]  /*778b0*/  LEA R80, P5, R86, R2, 0x1 ;  /* 0x0000000256507211 */ /* 0x001fe200078a08ff */
[----:B------:R-:W-:-:S03]  /*778c0*/  VIADD R84, R83, UR7 ;  /* 0x0000000753547c36 */ /* 0x000fc60008000000 */
[----:B------:R-:W-:Y:S02]  /*778d0*/  LEA.HI.X.SX32 R81, R86, R0, 0x1, P5 ;  /* 0x0000000056517211 */ /* 0x000fe400028f0eff */
[C---:B------:R-:W-:Y:S02]  /*778e0*/  LEA R82, P5, R83.reuse, R2, 0x1 ;  /* 0x0000000253527211 */ /* 0x040fe400078a08ff */
[----:B------:R-:W-:Y:S01]  /*778f0*/  PRMT R79, R78, 0x7632, R79 ;  /* 0x000076324e4f7816 */ /* 0x000fe2000000004f */
[----:B------:R0:W-:Y:S01]  /*77900*/  @P3 STG.E.U16 desc[UR20][R80.64], R78 ;  /* 0x0000004e50003986 */ /* 0x0001e2000c101514 */
[----:B------:R-:W-:-:S05]  /*77910*/  LEA.HI.X.SX32 R83, R83, R0, 0x1, P5 ;  /* 0x0000000053537211 */ /* 0x000fca00028f0eff */
[----:B------:R1:W-:Y:S01]  /*77920*/  @P4 STG.E.U16 desc[UR20][R82.64], R79 ;  /* 0x0000004f52004986 */ /* 0x0003e2000c101514 */
[----:B0-----:R-:W-:-:S04]  /*77930*/  LEA R78, P5, R84, R2, 0x1 ;  /* 0x00000002544e7211 */ /* 0x001fc800078a08ff */
[----:B-1----:R-:W-:-:S05]  /*77940*/  LEA.HI.X.SX32 R79, R84, R0, 0x1, P5 ;  /* 0x00000000544f7211 */ /* 0x002fca00028f0eff */
[----:B------:R0:W-:Y:S01]  /*77950*/  @P0 STG.E.U16 desc[UR20][R78.64], R77 ;  /* 0x0000004d4e000986 */ /* 0x0001e2000c101514 */
[----:B------:R-:W-:-:S04]  /*77960*/  VIADD R84, R84, UR7 ;  /* 0x0000000754547c36 */ /* 0x000fc80008000000 */
[C---:B------:R-:W-:Y:S01]  /*77970*/  VIADD R81, R84.reuse, UR7 ;  /* 0x0000000754517c36 */ /* 0x040fe20008000000 */
[----:B------:R-:W-:Y:S02]  /*77980*/  PRMT R82, R77, 0x7632, R82 ;  /* 0x000076324d527816 */ /* 0x000fe40000000052 */
[----:B0-----:R-:W-:Y:S01]  /*77990*/  LEA R78, P5, R84, R2, 0x1 ;  /* 0x00000002544e7211 */ /* 0x001fe200078a08ff */
[----:B------:R-:W-:-:S03]  /*779a0*/  VIADD R77, R81, UR7 ;  /* 0x00000007514d7c36 */ /* 0x000fc60008000000 */
[----:B------:R-:W-:Y:S02]  /*779b0*/  LEA.HI.X.SX32 R79, R84, R0, 0x1, P5 ;  /* 0x00000000544f7211 */ /* 0x000fe400028f0eff */
[----:B------:R-:W-:-:S03]  /*779c0*/  LEA R80, P5, R81, R2, 0x1 ;  /* 0x0000000251507211 */ /* 0x000fc600078a08ff */
[----:B------:R0:W-:Y:S01]  /*779d0*/  @P2 STG.E.U16 desc[UR20][R78.64], R82 ;  /* 0x000000524e002986 */ /* 0x0001e2000c101514 */
[----:B------:R-:W-:Y:S02]  /*779e0*/  LEA.HI.X.SX32 R81, R81, R0, 0x1, P5 ;  /* 0x0000000051517211 */ /* 0x000fe400028f0eff */
[----:B0-----:R-:W-:-:S04]  /*779f0*/  LEA R78, P5, R77, R2, 0x1 ;  /* 0x000000024d4e7211 */ /* 0x001fc800078a08ff */
[C---:B------:R-:W-:Y:S01]  /*77a00*/  LEA.HI.X.SX32 R79, R77.reuse, R0, 0x1, P5 ;  /* 0x000000004d4f7211 */ /* 0x040fe200028f0eff */
[----:B------:R-:W-:Y:S01]  /*77a10*/  VIADD R77, R77, UR7 ;  /* 0x000000074d4d7c36 */ /* 0x000fe20008000000 */
[----:B-----5:R-:W-:Y:S01]  /*77a20*/  ISETP.LT.AND P0, PT, R87, UR8, !P1 ;  /* 0x0000000857007c0c */ /* 0x020fe2000cf01270 */
[----:B------:R-:W2:Y:S01]  /*77a30*/  LDCU UR8, c[0x0][0x39c] ;  /* 0x00007380ff0877ac */ /* 0x000ea20008000800 */
[----:B------:R-:W5:Y:S04]  /*77a40*/  LDL.LU R87, [R1+0x27b8] ;  /* 0x0027b80001577983 */ /* 0x000f680000300800 */
[----:B------:R-:W5:Y:S01]  /*77a50*/  LDL.LU R86, [R1+0x2640] ;  /* 0x0026400001567983 */ /* 0x000f620000300800 */
[----:B---3--:R-:W-:Y:S01]  /*77a60*/  ISETP.LT.AND P3, PT, R91, UR4, !P1 ;  /* 0x000000045b007c0c */ /* 0x008fe2000cf61270 */
[----:B------:R-:W0:Y:S02]  /*77a70*/  LDCU UR4, c[0x0][0x39c] ;  /* 0x00007380ff0477ac */ /* 0x000e240008000800 */
[----:B------:R-:W3:Y:S01]  /*77a80*/  LDL.LU R83, [R1+0x2694] ;  /* 0x0026940001537983 */ /* 0x000ee20000300800 */
[----:B----4-:R-:W-:Y:S01]  /*77a90*/  ISETP.LT.AND P4, PT, R90, UR6, !P1 ;  /* 0x000000065a007c0c */ /* 0x010fe2000cf81270 */
[----:B------:R-:W1:Y:S08]  /*77aa0*/  LDCU UR6, c[0x0][0x39c] ;  /* 0x00007380ff0677ac */ /* 0x000e700008000800 */
[----:B------:R4:W-:Y:S02]  /*77ab0*/  @P3 STG.E.U16 desc[UR20][R80.64], R76 ;  /* 0x0000004c50003986 */ /* 0x0009e4000c101514 */
[----:B----4-:R-:W-:-:S05]  /*77ac0*/  PRMT R76, R76, 0x7632, R76 ;  /* 0x000076324c4c7816 */ /* 0x010fca000000004c */
[----:B------:R4:W-:Y:S01]  /*77ad0*/  @P4 STG.E.U16 desc[UR20][R78.64], R76 ;  /* 0x0000004c4e004986 */ /* 0x0009e2000c101514 */
[----:B------:R-:W-:Y:S02]  /*77ae0*/  PRMT R81, R75, 0x7610, R81 ;  /* 0x000076104b517816 */ /* 0x000fe40000000051 */
[C---:B----4-:R-:W-:Y:S01]  /*77af0*/  LEA R76, P5, R77.reuse, R2, 0x1 ;  /* 0x000000024d4c7211 */ /* 0x050fe200078a08ff */
[----:B------:R-:W-:-:S03]  /*77b00*/  VIADD R79, R77, UR7 ;  /* 0x000000074d4f7c36 */ /* 0x000fc60008000000 */
[----:B------:R-:W-:Y:S02]  /*77b10*/  LEA.HI.X.SX32 R77, R77, R0, 0x1, P5 ;  /* 0x000000004d4d7211 */ /* 0x000fe400028f0eff */
[----:B--2---:R-:W-:Y:S02]  /*77b20*/  ISETP.LT.AND P4, PT, R85, UR8, !P1 ;  /* 0x0000000855007c0c */ /* 0x004fe4000cf81270 */
[----:B0-----:R-:W-:Y:S01]  /*77b30*/  ISETP.LT.AND P2, PT, R89, UR4, !P1 ;  /* 0x0000000459007c0c */ /* 0x001fe2000cf41270 */
[----:B------:R-:W2:Y:S01]  /*77b40*/  LDL.LU R85, [R1+0x2718] ;  /* 0x0027180001557983 */ /* 0x000ea20000300800 */
[----:B------:R-:W5:Y:S03]  /*77b50*/  LDCU UR4, c[0x0][0x39c] ;  /* 0x00007380ff0477ac */ /* 0x000f660008000800 */
[----:B------:R-:W4:Y:S01]  /*77b60*/  LDL.LU R82, [R1+0x2734] ;  /* 0x0027340001527983 */ /* 0x000f220000300800 */
[C---:B------:R-:W-:Y:S01]  /*77b70*/  LEA R78, P5, R79.reuse, R2, 0x1 ;  /* 0x000000024f4e7211 */ /* 0x040fe200078a08ff */
[C---:B------:R-:W-:Y:S01]  /*77b80*/  VIADD R80, R79.reuse, UR7 ;  /* 0x000000074f507c36 */ /* 0x040fe20008000000 */
[----:B-1----:R-:W-:Y:S01]  /*77b90*/  ISETP.LT.AND P3, PT, R88, UR6, !P1 ;  /* 0x0000000658007c0c */ /* 0x002fe2000cf61270 */
[----:B------:R0:W-:Y:S01]  /*77ba0*/  @P0 STG.E.U16 desc[UR20][R76.64], R81 ;  /* 0x000000514c000986 */ /* 0x0001e2000c101514 */
[----:B------:R-:W-:Y:S01]  /*77bb0*/  LEA.HI.X.SX32 R79, R79, R0, 0x1, P5 ;  /* 0x000000004f4f7211 */ /* 0x000fe200028f0eff */
[----:B------:R-:W3:Y:S01]  /*77bc0*/  LDCU UR8, c[0x0][0x39c] ;  /* 0x00007380ff0877ac */ /* 0x000ee20008000800 */
[----:B------:R-:W-:Y:S01]  /*77bd0*/  PRMT R75, R75, 0x7632, R75 ;  /* 0x000076324b4b7816 */ /* 0x000fe2000000004b */
[----:B------:R-:W1:Y:S01]  /*77be0*/  LDCU UR6, c[0x0][0x39c] ;  /* 0x00007380ff0677ac */ /* 0x000e620008000800 */
[----:B0-----:R-:W2:Y:S01]  /*77bf0*/  LDL.LU R81, [R1+0x2788] ;  /* 0x0027880001517983 */ /* 0x001ea20000300800 */
[----:B------:R-:W-:-:S03]  /*77c00*/  LEA R76, P5, R80, R2, 0x1 ;  /* 0x00000002504c7211 */ /* 0x000fc600078a08ff */
[----:B------:R0:W-:Y:S01]  /*77c10*/  @P2 STG.E.U16 desc[UR20][R78.64], R75 ;  /* 0x0000004b4e002986 */ /* 0x0001e2000c101514 */
[C---:B------:R-:W-:Y:S01]  /*77c20*/  LEA.HI.X.SX32 R77, R80.reuse, R0, 0x1, P5 ;  /* 0x00000000504d7211 */ /* 0x040fe200028f0eff */
[----:B------:R-:W-:Y:S02]  /*77c30*/  VIADD R80, R80, UR7 ;  /* 0x0000000750507c36 */ /* 0x000fe40008000000 */
[----:B------:R-:W2:Y:S04]  /*77c40*/  LDL.LU R84, [R1+0x2674] ;  /* 0x0026740001547983 */ /* 0x000ea80000300800 */
[----:B------:R1:W-:Y:S01]  /*77c50*/  @P3 STG.E.U16 desc[UR20][R76.64], R74 ;  /* 0x0000004a4c003986 */ /* 0x0003e2000c101514 */
[C---:B0-----:R-:W-:Y:S01]  /*77c60*/  VIADD R75, R80.reuse, UR7 ;  /* 0x00000007504b7c36 */ /* 0x041fe20008000000 */
[----:B-1----:R-:W-:-:S04]  /*77c70*/  LEA R76, P5, R80, R2, 0x1 ;  /* 0x00000002504c7211 */ /* 0x002fc800078a08ff */
[----:B------:R-:W-:Y:S02]  /*77c80*/  LEA.HI.X.SX32 R77, R80, R0, 0x1, P5 ;  /* 0x00000000504d7211 */ /* 0x000fe400028f0eff */
[C---:B------:R-:W-:Y:S02]  /*77c90*/  LEA R78, P5, R75.reuse, R2, 0x1 ;  /* 0x000000024b4e7211 */ /* 0x040fe400078a08ff */
[----:B------:R-:W-:Y:S02]  /*77ca0*/  PRMT R74, R74, 0x7632, R74 ;  /* 0x000076324a4a7816 */ /* 0x000fe4000000004a */
[----:B------:R-:W-:-:S03]  /*77cb0*/  LEA.HI.X.SX32 R79, R75, R0, 0x1, P5 ;  /* 0x000000004b4f7211 */ /* 0x000fc600028f0eff */
[----:B------:R0:W-:Y:S01]  /*77cc0*/  @P4 STG.E.U16 desc[UR20][R76.64], R74 ;  /* 0x0000004a4c004986 */ /* 0x0001e2000c101514 */
[----:B------:R-:W-:-:S05]  /*77cd0*/  VIADD R80, R75, UR7 ;  /* 0x000000074b507c36 */ /* 0x000fca0008000000 */
[----:B0-----:R-:W-:-:S04]  /*77ce0*/  LEA R74, P5, R80, R2, 0x1 ;  /* 0x00000002504a7211 */ /* 0x001fc800078a08ff */
[C---:B------:R-:W-:Y:S01]  /*77cf0*/  LEA.HI.X.SX32 R75, R80.reuse, R0, 0x1, P5 ;  /* 0x00000000504b7211 */ /* 0x040fe200028f0eff */
[----:B------:R-:W-:-:S04]  /*77d00*/  VIADD R80, R80, UR7 ;  /* 0x0000000750507c36 */ /* 0x000fc80008000000 */
[----:B------:R-:W-:Y:S01]  /*77d10*/  VIADD R77, R80, UR7 ;  /* 0x00000007504d7c36 */ /* 0x000fe20008000000 */
[----:B-----5:R-:W-:Y:S01]  /*77d20*/  ISETP.LT.AND P0, PT, R87, UR4, !P1 ;  /* 0x0000000457007c0c */ /* 0x020fe2000cf01270 */
[----:B------:R-:W0:Y:S01]  /*77d30*/  LDCU UR4, c[0x0][0x39c] ;  /* 0x00007380ff0477ac */ /* 0x000e220008000800 */
[----:B---3--:R-:W-:Y:S01]  /*77d40*/  ISETP.LT.AND P3, PT, R83, UR8, !P1 ;  /* 0x0000000853007c0c */ /* 0x008fe2000cf61270 */
[----:B------:R-:W2:Y:S01]  /*77d50*/  LDCU UR8, c[0x0][0x39c] ;  /* 0x00007380ff0877ac */ /* 0x000ea20008000800 */
[----:B------:R-:W3:Y:S09]  /*77d60*/  LDL.LU R83, [R1+0x2690] ;  /* 0x0026900001537983 */ /* 0x000ef20000300800 */
[----:B------:R1:W-:Y:S01]  /*77d70*/  @P0 STG.E.U16 desc[UR20][R78.64], R73 ;  /* 0x000000494e000986 */ /* 0x0003e2000c101514 */
[----:B------:R-:W-:Y:S01]  /*77d80*/  ISETP.LT.AND P2, PT, R86, UR6, !P1 ;  /* 0x0000000656007c0c */ /* 0x000fe2000cf41270 */
[----:B------:R-:W4:Y:S02]  /*77d90*/  LDCU UR6, c[0x0][0x39c] ;  /* 0x00007380ff0677ac */ /* 0x000f240008000800 */
[----:B-1----:R-:W5:Y:S01]  /*77da0*/  LDL.LU R79, [R1+0x26e0] ;  /* 0x0026e000014f7983 */ /* 0x002f620000300800 */
[----:B------:R-:W-:-:S09]  /*77db0*/  PRMT R73, R73, 0x7632, R73 ;  /* 0x0000763249497816 */ /* 0x000fd20000000049 */
[----:B------:R1:W-:Y:S02]  /*77dc0*/  @P2 STG.E.U16 desc[UR20][R74.64], R73 ;  /* 0x000000494a002986 */ /* 0x0003e4000c101514 */
[----:B-1----:R-:W-:-:S04]  /*77dd0*/  LEA R74, P5, R80, R2, 0x1 ;  /* 0x00000002504a7211 */ /* 0x002fc800078a08ff */
[----:B------:R-:W-:Y:S02]  /*77de0*/  LEA.HI.X.SX32 R75, R80, R0, 0x1, P5 ;  /* 0x00000000504b7211 */ /* 0x000fe400028f0eff */
[----:B----4-:R-:W-:Y:S02]  /*77df0*/  ISETP.LT.AND P0, PT, R82, UR6, !P1 ;  /* 0x0000000652007c0c */ /* 0x010fe4000cf01270 */
[----:B--2---:R-:W-:Y:S01]  /*77e00*/  ISETP.LT.AND P2, PT, R81, UR8, !P1 ;  /* 0x0000000851007c0c */ /* 0x004fe2000cf41270 */
[----:B------:R-:W2:Y:S01]  /*77e10*/  LDL.LU R82, [R1+0x2768] ;  /* 0x0027680001527983 */ /* 0x000ea20000300800 */
[----:B0-----:R-:W-:Y:S01]  /*77e20*/  ISETP.LT.AND P4, PT, R85, UR4, !P1 ;  /* 0x0000000455007c0c */ /* 0x001fe2000cf81270 */
[----:B------:R-:W5:Y:S02]  /*77e30*/  LDCU UR8, c[0x0][0x39c] ;  /* 0x00007380ff0877ac */ /* 0x000f640008000800 */
[----:B------:R-:W4:Y:S01]  /*77e40*/  LDL.LU R81, [R1+0x2784] ;  /* 0x0027840001517983 */ /* 0x000f220000300800 */
[C---:B------:R-:W-:Y:S01]  /*77e50*/  LEA R76, P5, R77.reuse, R2, 0x1 ;  /* 0x000000024d4c7211 */ /* 0x040fe200078a08ff */
[C---:B------:R-:W-:Y:S01]  /*77e60*/  VIADD R78, R77.reuse, UR7 ;  /* 0x000000074d4e7c36 */ /* 0x040fe20008000000 */
[----:B------:R-:W-:Y:S01]  /*77e70*/  PRMT R73, R72, 0x7632, R73 ;  /* 0x0000763248497816 */ /* 0x000fe20000000049 */
[----:B------:R-:W2:Y:S01]  /*77e80*/  LDL.LU R80, [R1+0x263c] ;  /* 0x00263c0001507983 */ /* 0x000ea20000300800 */
[----:B------:R-:W-:Y:S01]  /*77e90*/  LEA.HI.X.SX32 R77, R77, R0, 0x1, P5 ;  /* 0x000000004d4d7211 */ /* 0x000fe200028f0eff */
[----:B------:R-:W0:Y:S02]  /*77ea0*/  LDCU UR4, c[0x0][0x39c] ;  /* 0x00007380ff0477ac */ /* 0x000e240008000800 */
[----:B------:R1:W-:Y:S01]  /*77eb0*/  @P3 STG.E.U16 desc[UR20][R74.64], R72 ;  /* 0x000000484a003986 */ /* 0x0003e2000c101514 */
[----:B------:R-:W3:Y:S03]  /*77ec0*/  LDCU UR6, c[0x0][0x39c] ;  /* 0x00007380ff0677ac */ /* 0x000ee60008000800 */
[----:B------:R0:W-:Y:S01]  /*77ed0*/  @P4 STG.E.U16 desc[UR20][R76.64], R73 ;  /* 0x000000494c004986 */ /* 0x0001e2000c101514 */
[----:B-1----:R-:W-:-:S04]  /*77ee0*/  LEA R72, P5, R78, R2, 0x1 ;  /* 0x000000024e487211 */ /* 0x002fc800078a08ff */
[C---:B0-----:R-:W-:Y:S01]  /*77ef0*/  LEA.HI.X.SX32 R73, R78.reuse, R0, 0x1, P5 ;  /* 0x000000004e497211 */ /* 0x041fe200028f0eff */
[----:B------:R-:W-:-:S04]  /*77f00*/  VIADD R78, R78, UR7 ;  /* 0x000000074e4e7c36 */ /* 0x000fc80008000000 */
[----:B------:R0:W-:Y:S01]  /*77f10*/  @P0 STG.E.U16 desc[UR20][R72.64], R71 ;  /* 0x0000004748000986 */ /* 0x0001e2000c101514 */
[----:B------:R-:W-:Y:S02]  /*77f20*/  PRMT R76, R71, 0x7632, R76 ;  /* 0x00007632474c7816 */ /* 0x000fe4000000004c */
[----:B0-----:R-:W-:-:S04]  /*77f30*/  LEA R72, P5, R78, R2, 0x1 ;  /* 0x000000024e487211 */ /* 0x001fc800078a08ff */
[C---:B------:R-:W-:Y:S01]  /*77f40*/  LEA.HI.X.SX32 R73, R78.reuse, R0, 0x1, P5 ;  /* 0x000000004e497211 */ /* 0x040fe200028f0eff */
[----:B------:R-:W-:Y:S01]  /*77f50*/  VIADD R75, R78, UR7 ;  /* 0x000000074e4b7c36 */ /* 0x000fe20008000000 */
[----:B------:R-:W-:Y:S01]  /*77f60*/  ISETP.LT.AND P3, PT, R84, UR4, !P1 ;  /* 0x0000000454007c0c */ /* 0x000fe2000cf61270 */
[----:B------:R-:W0:Y:S02]  /*77f70*/  LDCU UR4, c[0x0][0x39c] ;  /* 0x00007380ff0477ac */ /* 0x000e240008000800 */
[----:B------:R1:W-:Y:S01]  /*77f80*/  @P2 STG.E.U16 desc[UR20][R72.64], R76 ;  /* 0x0000004c48002986 */ /* 0x0003e2000c101514 */
[C---:B------:R-:W-:Y:S01]  /*77f90*/  LEA R74, P5, R75.reuse, R2, 0x1 ;  /* 0x000000024b4a7211 */ /* 0x040fe200078a08ff */
[----:B------:R-:W-:-:S03]  /*77fa0*/  VIADD R71, R75, UR7 ;  /* 0x000000074b477c36 */ /* 0x000fc60008000000 */
[----:B------:R-:W-:Y:S02]  /*77fb0*/  LEA.HI.X.SX32 R75, R75, R0, 0x1, P5 ;  /* 0x000000004b4b7211 */ /* 0x000fe400028f0eff */
[----:B-1----:R-:W-:-:S03]  /*77fc0*/  LEA R72, P5, R71, R2, 0x1 ;  /* 0x0000000247487211 */ /* 0x002fc600078a08ff */
[----:B------:R1:W-:Y:S01]  /*77fd0*/  @P3 STG.E.U16 desc[UR20][R74.64], R70 ;  /* 0x000000464a003986 */ /* 0x0003e2000c101514 */
[----:B------:R-:W-:Y:S02]  /*77fe0*/  LEA.HI.X.SX32 R73, R71, R0, 0x1, P5 ;  /* 0x0000000047497211 */ /* 0x000fe400028f0eff */
[----:B-1----:R-:W-:Y:S02]  /*77ff0*/  PRMT R70, R70, 0x7632, R70 ;  /* 0x0000763246467816 */ /* 0x002fe40000000046 */
[----:B---3--:R-:W-:Y:S01]  /*78000*/  ISETP.LT.AND P4, PT, R83, UR6, !P1 ;  /* 0x0000000653007c0c */ /* 0x008fe2000cf81270 */
[----:B------:R-:W4:Y:S01]  /*78010*/  LDCU UR6, c[0x0][0x39c] ;  /* 0x00007380ff0677ac */ /* 0x000f220008000800 */
[----:B-----5:R-:W-:Y:S01]  /*78020*/  ISETP.LT.AND P0, PT, R79, UR8, !P1 ;  /* 0x000000084f007c0c */ /* 0x020fe2000cf01270 */
[----:B------:R-:W2:Y:S01]  /*78030*/  LDCU UR8, c[0x0][0x39c] ;  /* 0x00007380ff0877ac */ /* 0x000ea20008000800 */
[----:B------:R-:W3:Y:S04]  /*78040*/  LDL.LU R79, [R1+0x26c4] ;  /* 0x0026c400014f7983 */ /* 0x000ee80000300800 */
[----:B------:R-:W5:Y:S04]  /*78050*/  LDL.LU R77, [R1+0x2670] ;  /* 0x00267000014d7983 */ /* 0x000f680000300800 */
[----:B------:R-:W3:Y:S04]  /*78060*/  LDL.LU R76, [R1+0x2714] ;  /* 0x00271400014c7983 */ /* 0x000ee80000300800 */
[----:B------:R1:W-:Y:S01]  /*78070*/  @P4 STG.E.U16 desc[UR20][R72.64], R70 ;  /* 0x0000004648004986 */ /* 0x0003e2000c101514 */
[----:B----4-:R-:W-:Y:S01]  /*78080*/  ISETP.LT.AND P3, PT, R81, UR6, !P1 ;  /* 0x0000000651007c0c */ /* 0x010fe2000cf61270 */
[----:B------:R-:W-:-:S02]  /*78090*/  VIADD R71, R71, UR7 ;  /* 0x0000000747477c36 */ /* 0x000fc40008000000 */
[----:B------:R-:W4:Y:S01]  /*780a0*/  LDL.LU R81, [R1+0x2764] ;  /* 0x0027640001517983 */ /* 0x000f220000300800 */
[----:B------:R-:W5:Y:S01]  /*780b0*/  LDCU UR6, c[0x0][0x39c] ;  /* 0x00007380ff0677ac */ /* 0x000f620008000800 */
[----:B--2---:R-:W-:Y:S02]  /*780c0*/  ISETP.LT.AND P4, PT, R80, UR8, !P1 ;  /* 0x0000000850007c0c */ /* 0x004fe4000cf81270 */
[----:B------:R-:W2:Y:S01]  /*780d0*/  LDL.LU R80, [R1+0x2614] ;  /* 0x0026140001507983 */ /* 0x000ea20000300800 */
[C---:B-1----:R-:W-:Y:S01]  /*780e0*/  LEA R70, P5, R71.reuse, R2, 0x1 ;  /* 0x0000000247467211 */ /* 0x042fe200078a08ff */
[C---:B------:R-:W-:Y:S01]  /*780f0*/  VIADD R73, R71.reuse, UR7 ;  /* 0x0000000747497c36 */ /* 0x040fe20008000000 */
[----:B0-----:R-:W-:Y:S01]  /*78100*/  ISETP.LT.AND P2, PT, R82, UR4, !P1 ;  /* 0x0000000452007c0c */ /* 0x001fe2000cf41270 */
[----:B------:R-:W4:Y:S01]  /*78110*/  LDL.LU R78, [R1+0x2618] ;  /* 0x00261800014e7983 */ /* 0x000f220000300800 */
[----:B------:R-:W-:Y:S01]  /*78120*/  LEA.HI.X.SX32 R71, R71, R0, 0x1, P5 ;  /* 0x0000000047477211 */ /* 0x000fe200028f0eff */
[----:B------:R-:W3:Y:S01]  /*78130*/  LDCU UR4, c[0x0][0x39c] ;  /* 0x00007380ff0477ac */ /* 0x000ee20008000800 */
[C---:B------:R-:W-:Y:S01]  /*78140*/  LEA R72, P5, R73.reuse, R2, 0x1 ;  /* 0x0000000249487211 */ /* 0x040fe200078a08ff */
[----:B------:R-:W-:Y:S01]  /*78150*/  VIADD R74, R73, UR7 ;  /* 0x00000007494a7c36 */ /* 0x000fe20008000000 */
[C---:B------:R-:W-:Y:S01]  /*78160*/  PRMT R75, R69.reuse, 0x7610, R75 ;  /* 0x00007610454b7816 */ /* 0x040fe2000000004b */
[----:B------:R-:W0:Y:S01]  /*78170*/  LDCU UR8, c[0x0][0x39c] ;  /* 0x00007380ff0877ac */ /* 0x000e220008000800 */
[----:B------:R-:W-:-:S02]  /*78180*/  PRMT R69, R69, 0x7632, R69 ;  /* 0x0000763245457816 */ /* 0x000fc40000000045 */
[----:B------:R-:W-:Y:S01]  /*78190*/  LEA.HI.X.SX32 R73, R73, R0, 0x1, P5 ;  /* 0x0000000049497211 */ /* 0x000fe200028f0eff */
[----:B------:R1:W-:Y:S04]  /*781a0*/  @P0 STG.E.U16 desc[UR20][R70.64], R75 ;  /* 0x0000004b46000986 */ /* 0x0003e8000c101514 */
[----:B------:R0:W-:Y:S01]  /*781b0*/  @P2 STG.E.U16 desc[UR20][R72.64], R69 ;  /* 0x0000004548002986 */ /* 0x0001e2000c101514 */
[----:B-1----:R-:W-:-:S04]  /*781c0*/  LEA R70, P5, R74, R2, 0x1 ;  /* 0x000000024a467211 */ /* 0x002fc800078a08ff */
[----:B------:R-:W-:-:S05]  /*781d0*/  LEA.HI.X.SX32 R71, R74, R0, 0x1, P5 ;  /* 0x000000004a477211 */ /* 0x000fca00028f0eff */
[----:B------:R1:W-:Y:S01]  /*781e0*/  @P3 STG.E.U16 desc[UR20][R70.64], R68 ;  /* 0x0000004446003986 */ /* 0x0003e2000c101514 */
[----:B0-----:R-:W-:Y:S02]  /*781f0*/  PRMT R69, R68, 0x7632, R69 ;  /* 0x0000763244457816 */ /* 0x001fe40000000045 */
[----:B-----5:R-:W-:Y:S01]  /*78200*/  ISETP.LT.AND P2, PT, R77, UR6, !P1 ;  /* 0x000000064d007c0c */ /* 0x020fe2000cf41270 */
[----:B------:R-:W-:Y:S01]  /*78210*/  VIADD R77, R74, UR7 ;  /* 0x000000074a4d7c36 */ /* 0x000fe20008000000 */
[----:B---3--:R-:W-:Y:S01]  /*78220*/  ISETP.LT.AND P0, PT, R79, UR4, !P1 ;  /* 0x000000044f007c0c */ /* 0x008fe2000cf01270 */
[----:B------:R-:W2:Y:S01]  /*78230*/  LDCU UR6, c[0x0][0x39c] ;  /* 0x00007380ff0677ac */ /* 0x000ea20008000800 */
[----:B------:R-:W-:Y:S01]  /*78240*/  ISETP.LT.AND P3, PT, R76, UR8, !P1 ;  /* 0x000000084c007c0c */ /* 0x000fe2000cf61270 */
[C---:B------:R-:W-:Y:S01]  /*78250*/  VIADD R75, R77.reuse, UR7 ;  /* 0x000000074d4b7c36 */ /* 0x040fe20008000000 */
[C---:B-1----:R-:W-:Y:S01]  /*78260*/  LEA R70, P5, R77.reuse, R2, 0x1 ;  /* 0x000000024d467211 */ /* 0x042fe200078a08ff */
[----:B------:R-:W3:Y:S01]  /*78270*/  LDL.LU R79, [R1+0x262c] ;  /* 0x00262c00014f7983 */ /* 0x000ee20000300800 */
[----:B------:R-:W4:Y:S02]  /*78280*/  LDCU UR8, c[0x0][0x39c] ;  /* 0x00007380ff0877ac */ /* 0x000f240008000800 */
[----:B------:R-:W-:Y:S01]  /*78290*/  LEA.HI.X.SX32 R71, R77, R0, 0x1, P5 ;  /* 0x000000004d477211 */ /* 0x000fe200028f0eff */
[----:B------:R-:W5:Y:S01]  /*782a0*/  LDL.LU R76, [R1+0x2628] ;  /* 0x00262800014c7983 */ /* 0x000f620000300800 */
[C---:B------:R-:W-:Y:S01]  /*782b0*/  LEA R72, P5, R75.reuse, R2, 0x1 ;  /* 0x000000024b487211 */ /* 0x040fe200078a08ff */
[----:B------:R-:W-:Y:S01]  /*782c0*/  VIADD R77, R75, UR7 ;  /* 0x000000074b4d7c36 */ /* 0x000fe20008000000 */
[----:B------:R-:W-:Y:S01]  /*782d0*/  PRMT R74, R3, 0x7610, R74 ;  /* 0x00007610034a7816 */ /* 0x000fe2000000004a */
[----:B------:R-:W0:Y:S01]  /*782e0*/  LDCU UR4, c[0x0][0x39c] ;  /* 0x00007380ff0477ac */ /* 0x000e220008000800 */
[----:B------:R-:W-:-:S02]  /*782f0*/  LEA.HI.X.SX32 R73, R75, R0, 0x1, P5 ;  /* 0x000000004b497211 */ /* 0x000fc400028f0eff */
[----:B------:R-:W3:Y:S01]  /*78300*/  LDL.LU R75, [R1+0x2638] ;  /* 0x00263800014b7983 */ /* 0x000ee20000300800 */
[----:B------:R-:W-:-:S03]  /*78310*/  LEA R68, P5, R77, R2, 0x1 ;  /* 0x000000024d447211 */ /* 0x000fc600078a08ff */
[----:B------:R1:W-:Y:S04]  /*78320*/  @P4 STG.E.U16 desc[UR20][R70.64], R69 ;  /* 0x0000004546004986 */ /* 0x0003e8000c101514 */
[----:B------:R-:W-:Y:S01]  /*78330*/  @P0 STG.E.U16 desc[UR20][R72.64], R74 ;  /* 0x0000004a48000986 */ /* 0x000fe2000c101514 */
[----:B-1----:R-:W-:Y:S02]  /*78340*/  LEA.HI.X.SX32 R69, R77, R0, 0x1, P5 ;  /* 0x000000004d457211 */ /* 0x002fe400028f0eff */
[----:B------:R-:W-:-:S05]  /*78350*/  PRMT R71, R3, 0x7632, R71 ;  /* 0x0000763203477816 */ /* 0x000fca0000000047 */
[----:B------:R1:W-:Y:S01]  /*78360*/  @P2 STG.E.U16 desc[UR20][R68.64], R71 ;  /* 0x0000004744002986 */ /* 0x0003e2000c101514 */
[----:B--2---:R-:W-:Y:S01]  /*78370*/  ISETP.LT.AND P0, PT, R80, UR6, !P1 ;  /* 0x0000000650007c0c */ /* 0x004fe2000cf01270 */
[----:B------:R-:W-:Y:S02]  /*78380*/  VIADD R77, R77, UR7 ;  /* 0x000000074d4d7c36 */ /* 0x000fe40008000000 */
[----:B------:R-:W2:Y:S01]  /*78390*/  LDL.LU R80, [R1+0x25f8] ;  /* 0x0025f80001507983 */ /* 0x000ea20000300800 */
[----:B------:R-:W5:Y:S01]  /*783a0*/  LDCU UR6, c[0x0][0x39c] ;  /* 0x00007380ff0677ac */ /* 0x000f620008000800 */
[----:B----4-:R-:W-:Y:S02]  /*783b0*/  ISETP.LT.AND P2, PT, R78, UR8, !P1 ;  /* 0x000000084e007c0c */ /* 0x010fe4000cf41270 */
[----:B------:R-:W4:Y:S01]  /*783c0*/  LDL.LU R78, [R1+0x25f4] ;  /* 0x0025f400014e7983 */ /* 0x000f220000300800 */
[C---:B-1----:R-:W-:Y:S01]  /*783d0*/  LEA R68, P5, R77.reuse, R2, 0x1 ;  /* 0x000000024d447211 */ /* 0x042fe200078a08ff */
[----:B------:R-:W-:Y:S01]  /*783e0*/  VIADD R3, R77, UR7 ;  /* 0x000000074d037c36 */ /* 0x000fe20008000000 */
[----:B0-----:R-:W-:Y:S01]  /*783f0*/  ISETP.LT.AND P4, PT, R81, UR4, !P1 ;  /* 0x0000000451007c0c */ /* 0x001fe2000cf81270 */
[----:B------:R-:W3:Y:S01]  /*78400*/  LDCU UR4, c[0x0][0x39c] ;  /* 0x00007380ff0477ac */ /* 0x000ee20008000800 */
[----:B------:R-:W-:Y:S01]  /*78410*/  LEA.HI.X.SX32 R69, R77, R0, 0x1, P5 ;  /* 0x000000004d457211 */ /* 0x000fe200028f0eff */
[----:B------:R-:W0:Y:S01]  /*78420*/  LDCU UR8, c[0x0][0x39c] ;  /* 0x00007380ff0877ac */ /* 0x000e220008000800 */
[C---:B------:R-:W-:Y:S01]  /*78430*/  LEA R70, P5, R3.reuse, R2, 0x1 ;  /* 0x0000000203467211 */ /* 0x040fe200078a08ff */
[C---:B------:R-:W-:Y:S01]  /*78440*/  VIADD R73, R3.reuse, UR7 ;  /* 0x0000000703497c36 */ /* 0x040fe20008000000 */
[----:B------:R-:W-:Y:S01]  /*78450*/  PRMT R72, R118, 0x7632, R72 ;  /* 0x0000763276487816 */ /* 0x000fe20000000048 */
[----:B------:R1:W-:Y:S01]  /*78460*/  @P3 STG.E.U16 desc[UR20][R68.64], R118 ;  /* 0x0000007644003986 */ /* 0x0003e2000c101514 */
[----:B------:R-:W-:-:S05]  /*78470*/  LEA.HI.X.SX32 R71, R3, R0, 0x1, P5 ;  /* 0x0000000003477211 */ /* 0x000fca00028f0eff */
[----:B------:R0:W-:Y:S01]  /*78480*/  @P4 STG.E.U16 desc[UR20][R70.64], R72 ;  /* 0x0000004846004986 */ /* 0x0001e2000c101514 */
[----:B-1----:R-:W-:-:S04]  /*78490*/  LEA R68, P5, R73, R2, 0x1 ;  /* 0x0000000249447211 */ /* 0x002fc800078a08ff */
[C---:B------:R-:W-:Y:S01]  /*784a0*/  LEA.HI.X.SX32 R69, R73.reuse, R0, 0x1, P5 ;  /* 0x0000000049457211 */ /* 0x040fe200028f0eff */
[----:B------:R-:W-:-:S04]  /*784b0*/  VIADD R73, R73, UR7 ;  /* 0x0000000749497c36 */ /* 0x000fc80008000000 */
[----:B------:R1:W-:Y:S01]  /*784c0*/  @P0 STG.E.U16 desc[UR20][R68.64], R120 ;  /* 0x0000007844000986 */ /* 0x0003e2000c101514 */
[C---:B------:R-:W-:Y:S01]  /*784d0*/  VIADD R3, R73.reuse, UR7 ;  /* 0x0000000749037c36 */ /* 0x040fe20008000000 */
[----:B0-----:R-:W-:Y:S02]  /*784e0*/  PRMT R72, R120, 0x7632, R72 ;  /* 0x0000763278487816 */ /* 0x001fe40000000048 */
[----:B-1----:R-:W-:-:S04]  /*784f0*/  LEA R68, P5, R73, R2, 0x1 ;  /* 0x0000000249447211 */ /* 0x002fc800078a08ff */
[----:B------:R-:W-:Y:S02]  /*78500*/  LEA.HI.X.SX32 R69, R73, R0, 0x1, P5 ;  /* 0x0000000049457211 */ /* 0x000fe400028f0eff */
[----:B------:R-:W-:-:S04]  /*78510*/  LEA R70, P5, R3, R2, 0x1 ;  /* 0x0000000203467211 */ /* 0x000fc800078a08ff */
[----:B------:R-:W-:Y:S01]  /*78520*/  LEA.HI.X.SX32 R71, R3, R0, 0x1, P5 ;  /* 0x0000000003477211 */ /* 0x000fe200028f0eff */
[----:B------:R0:W-:Y:S01]  /*78530*/  @P2 STG.E.U16 desc[UR20][R68.64], R72 ;  /* 0x0000004844002986 */ /* 0x0001e2000c101514 */
[----:B-----5:R-:W-:Y:S01]  /*78540*/  ISETP.LT.AND P4, PT, R76, UR6, !P1 ;  /* 0x000000064c007c0c */ /* 0x020fe2000cf81270 */
[----:B------:R-:W4:Y:S02]  /*78550*/  LDCU UR6, c[0x0][0x39c] ;  /* 0x00007380ff0677ac */ /* 0x000f240008000800 */
[----:B------:R-:W5:Y:S01]  /*78560*/  LDL.LU R76, [R1+0x2608] ;  /* 0x00260800014c7983 */ /* 0x000f620000300800 */
[----:B---3--:R-:W-:Y:S01]  /*78570*/  ISETP.LT.AND P3, PT, R79, UR4, !P1 ;  /* 0x000000044f007c0c */ /* 0x008fe2000cf61270 */
[----:B------:R-:W2:Y:S02]  /*78580*/  LDCU UR4, c[0x0][0x39c] ;  /* 0x00007380ff0477ac */ /* 0x000ea40008000800 */
[----:B------:R-:W3:Y:S01]  /*78590*/  LDL.LU R79, [R1+0x2610] ;  /* 0x00261000014f7983 */ /* 0x000ee20000300800 */
[----:B------:R-:W-:Y:S01]  /*785a0*/  ISETP.LT.AND P0, PT, R75, UR8, !P1 ;  /* 0x000000084b007c0c */ /* 0x000fe2000cf01270 */
[----:B------:R-:W-:Y:S01]  /*785b0*/  VIADD R73, R3, UR7 ;  /* 0x0000000703497c36 */ /* 0x000fe20008000000 */
[----:B------:R-:W5:Y:S01]  /*785c0*/  LDCU UR8, c[0x0][0x39c] ;  /* 0x00007380ff0877ac */ /* 0x000f620008000800 */
[----:B------:R-:W3:Y:S06]  /*785d0*/  LDL.LU R75, [R1+0x260c] ;  /* 0x00260c00014b7983 */ /* 0x000eec0000300800 */
[----:B------:R1:W-:Y:S01]  /*785e0*/  @P3 STG.E.U16 desc[UR20][R70.64], R122 ;  /* 0x0000007a46003986 */ /* 0x0003e2000c101514 */
[----:B----4-:R-:W-:Y:S01]  /*785f0*/  ISETP.LT.AND P3, PT, R78, UR6, !P1 ;  /* 0x000000064e007c0c */ /* 0x010fe2000cf61270 */
[----:B------:R-:W4:Y:S02]  /*78600*/  LDCU UR6, c[0x0][0x39c] ;  /* 0x00007380ff0677ac */ /* 0x000f240008000800 */
[----:B------:R-:W3:Y:S04]  /*78610*/  LDL.LU R78, [R1+0x25d4] ;  /* 0x0025d400014e7983 */ /* 0x000ee80000300800 */
[----:B------:R-:W3:Y:S01]  /*78620*/  LDL.LU R77, [R1+0x25e0] ;  /* 0x0025e000014d7983 */ /* 0x000ee20000300800 */
[----:B0-----:R-:W-:-:S02]  /*78630*/  LEA R68, P5, R73, R2, 0x1 ;  /* 0x0000000249447211 */ /* 0x001fc400078a08ff */
[----:B-1----:R-:W-:Y:S02]  /*78640*/  PRMT R71, R122, 0x7632, R71 ;  /* 0x000076327a477816 */ /* 0x002fe40000000047 */
[C---:B------:R-:W-:Y:S01]  /*78650*/  LEA.HI.X.SX32 R69, R73.reuse, R0, 0x1, P5 ;  /* 0x0000000049457211 */ /* 0x040fe200028f0eff */
[----:B------:R-:W-:Y:S01]  /*78660*/  VIADD R73, R73, UR7 ;  /* 0x0000000749497c36 */ /* 0x000fe20008000000 */
[----:B--2---:R-:W-:Y:S01]  /*78670*/  ISETP.LT.AND P2, PT, R80, UR4, !P1 ;  /* 0x0000000450007c0c */ /* 0x004fe2000cf41270 */
[----:B------:R-:W3:Y:S02]  /*78680*/  LDCU UR4, c[0x0][0x39c] ;  /* 0x00007380ff0477ac */ /* 0x000ee40008000800 */
[----:B------:R0:W-:Y:S01]  /*78690*/  @P4 STG.E.U16 desc[UR20][R68.64], R71 ;  /* 0x0000004744004986 */ /* 0x0001e2000c101514 */
[----:B------:R-:W-:Y:S01]  /*786a0*/  VIADD R3, R73, UR7 ;  /* 0x0000000749037c36 */ /* 0x000fe20008000000 */
[----:B------:R-:W-:Y:S02]  /*786b0*/  PRMT R72, R123, 0x7632, R72 ;  /* 0x000076327b487816 */ /* 0x000fe40000000048 */
[----:B0-----:R-:W-:-:S04]  /*786c0*/  LEA R68, P5, R73, R2, 0x1 ;  /* 0x0000000249447211 */ /* 0x001fc800078a08ff */
[----:B------:R-:W-:Y:S02]  /*786d0*/  LEA.HI.X.SX32 R69, R73, R0, 0x1, P5 ;  /* 0x0000000049457211 */ /* 0x000fe400028f0eff */
[C---:B------:R-:W-:Y:S01]  /*786e0*/  LEA R70, P5, R3.reuse, R2, 0x1 ;  /* 0x0000000203467211 */ /* 0x040fe200078a08ff */
[----:B------:R-:W-:-:S03]  /*786f0*/  VIADD R73, R3, UR7 ;  /* 0x0000000703497c36 */ /* 0x000fc60008000000 */
[----:B------:R-:W-:Y:S01]  /*78700*/  LEA.HI.X.SX32 R71, R3, R0, 0x1, P5 ;  /* 0x0000000003477211 */ /* 0x000fe200028f0eff */
[----:B------:R0:W-:Y:S04]  /*78710*/  @P0 STG.E.U16 desc[UR20][R68.64], R123 ;  /* 0x0000007b44000986 */ /* 0x0001e8000c101514 */
[----:B------:R1:W-:Y:S01]  /*78720*/  @P2 STG.E.U16 desc[UR20][R70.64], R72 ;  /* 0x0000004846002986 */ /* 0x0003e2000c101514 */
[----:B0-----:R-:W-:-:S04]  /*78730*/  LEA R68, P5, R73, R2, 0x1 ;  /* 0x0000000249447211 */ /* 0x001fc800078a08ff */
[C---:B------:R-:W-:Y:S01]  /*78740*/  LEA.HI.X.SX32 R69, R73.reuse, R0, 0x1, P5 ;  /* 0x0000000049457211 */ /* 0x040fe200028f0eff */
[----:B------:R-:W-:-:S04]  /*78750*/  VIADD R73, R73, UR7 ;  /* 0x0000000749497c36 */ /* 0x000fc80008000000 */
[----:B------:R0:W-:Y:S01]  /*78760*/  @P3 STG.E.U16 desc[UR20][R68.64], R124 ;  /* 0x0000007c44003986 */ /* 0x0001e2000c101514 */
[----:B-1----:R-:W-:Y:S02]  /*78770*/  PRMT R72, R124, 0x7632, R72 ;  /* 0x000076327c487816 */ /* 0x002fe40000000048 */
[----:B0-----:R-:W-:-:S04]  /*78780*/  LEA R68, P5, R73, R2, 0x1 ;  /* 0x0000000249447211 */ /* 0x001fc800078a08ff */
[----:B------:R-:W-:Y:S02]  /*78790*/  LEA.HI.X.SX32 R69, R73, R0, 0x1, P5 ;  /* 0x0000000049457211 */ /* 0x000fe400028f0eff */
[----:B-----5:R-:W-:Y:S01]  /*787a0*/  ISETP.LT.AND P4, PT, R76, UR8, !P1 ;  /* 0x000000084c007c0c */ /* 0x020fe2000cf81270 */
[----:B------:R-:W0:Y:S01]  /*787b0*/  LDCU UR8, c[0x0][0x39c] ;  /* 0x00007380ff0877ac */ /* 0x000e220008000800 */
[----:B------:R-:W2:Y:S01]  /*787c0*/  LDL.LU R76, [R1+0x25dc] ;  /* 0x0025dc00014c7983 */ /* 0x000ea20000300800 */
[----:B---3--:R-:W-:Y:S01]  /*787d0*/  ISETP.LT.AND P0, PT, R79, UR4, !P1 ;  /* 0x000000044f007c0c */ /* 0x008fe2000cf01270 */
[----:B------:R-:W1:Y:S01]  /*787e0*/  LDCU UR4, c[0x0][0x39c] ;  /* 0x00007380ff0477ac */ /* 0x000e620008000800 */
[----:B----4-:R-:W-:Y:S01]  /*787f0*/  ISETP.LT.AND P2, PT, R75, UR6, !P1 ;  /* 0x000000064b007c0c */ /* 0x010fe2000cf41270 */
[----:B------:R-:W-:Y:S01]  /*78800*/  VIADD R3, R73, UR7 ;  /* 0x0000000749037c36 */ /* 0x000fe20008000000 */
[----:B------:R-:W3:Y:S01]  /*78810*/  LDL.LU R75, [R1+0x25e4] ;  /* 0x0025e400014b7983 */ /* 0x000ee20000300800 */
[----:B------:R-:W2:Y:S03]  /*78820*/  LDCU UR6, c[0x0][0x39c] ;  /* 0x00007380ff0677ac */ /* 0x000ea60008000800 */
[----:B------:R-:W4:Y:S04]  /*78830*/  LDL.LU R79, [R1+0x25ec] ;  /* 0x0025ec00014f7983 */ /* 0x000f280000300800 */
[----:B------:R5:W-:Y:S01]  /*78840*/  @P4 STG.E.U16 desc[UR20][R68.64], R72 ;  /* 0x0000004844004986 */ /* 0x000be2000c101514 */
[----:B0-----:R-:W-:Y:S01]  /*78850*/  ISETP.LT.AND P3, PT, R78, UR8, !P1 ;  /* 0x000000084e007c0c */ /* 0x001fe2000cf61270 */
[----:B------:R-:W-:-:S02]  /*78860*/  VIADD R73, R3, UR7 ;  /* 0x0000000703497c36 */ /* 0x000fc40008000000 */
[----:B------:R-:W4:Y:S01]  /*78870*/  LDL.LU R78, [R1+0x25b0] ;  /* 0x0025b000014e7983 */ /* 0x000f220000300800 */
[----:B------:R-:W-:Y:S01]  /*78880*/  LEA R70, P5, R3, R2, 0x1 ;  /* 0x0000000203467211 */ /* 0x000fe200078a08ff */
[----:B------:R-:W3:Y:S01]  /*78890*/  LDCU UR8, c[0x0][0x39c] ;  /* 0x00007380ff0877ac */ /* 0x000ee20008000800 */
[----:B-1----:R-:W-:Y:S02]  /*788a0*/  ISETP.LT.AND P4, PT, R77, UR4, !P1 ;  /* 0x000000044d007c0c */ /* 0x002fe4000cf81270 */
[----:B------:R-:W4:Y:S01]  /*788b0*/  LDL.LU R77, [R1+0x25b4] ;  /* 0x0025b400014d7983 */ /* 0x000f220000300800 */
[----:B------:R-:W-:Y:S01]  /*788c0*/  LEA.HI.X.SX32 R71, R3, R0, 0x1, P5 ;  /* 0x0000000003477211 */ /* 0x000fe200028f0eff */
[----:B------:R-:W0:Y:S01]  /*788d0*/  LDCU UR4, c[0x0][0x39c] ;  /* 0x00007380ff0477ac */ /* 0x000e220008000800 */
[----:B-----5:R-:W-:-:S03]  /*788e0*/  LEA R68, P5, R73, R2, 0x1 ;  /* 0x0000000249447211 */ /* 0x020fc600078a08ff */
[----:B------:R1:W-:Y:S01]  /*788f0*/  @P0 STG.E.U16 desc[UR20][R70.64], R125 ;  /* 0x0000007d46000986 */ /* 0x0003e2000c101514 */
[C---:B------:R-:W-:Y:S01]  /*78900*/  LEA.HI.X.SX32 R69, R73.reuse, R0, 0x1, P5 ;  /* 0x0000000049457211 */ /* 0x040fe200028f0eff */
[----:B------:R-:W-:-:S04]  /*78910*/  VIADD R73, R73, UR7 ;  /* 0x0000000749497c36 */ /* 0x000fc80008000000 */
[----:B------:R-:W-:Y:S01]  /*78920*/  VIADD R3, R73, UR7 ;  /* 0x0000000749037c36 */ /* 0x000fe20008000000 */
[----:B-1----:R-:W-:-:S05]  /*78930*/  PRMT R71, R125, 0x7632, R71 ;  /* 0x000076327d477816 */ /* 0x002fca0000000047 */
[----:B------:R1:W-:Y:S02]  /*78940*/  @P2 STG.E.U16 desc[UR20][R68.64], R71 ;  /* 0x0000004744002986 */ /* 0x0003e4000c101514 */
[----:B-1----:R-:W-:-:S04]  /*78950*/  LEA R68, P5, R73, R2, 0x1 ;  /* 0x0000000249447211 */ /* 0x002fc800078a08ff */
[----:B------:R-:W-:Y:S01]  /*78960*/  LEA.HI.X.SX32 R69, R73, R0, 0x1, P5 ;  /* 0x0000000049457211 */ /* 0x000fe200028f0eff */
[C---:B------:R-:W-:Y:S01]  /*78970*/  VIADD R73, R3.reuse, UR7 ;  /* 0x0000000703497c36 */ /* 0x040fe20008000000 */
[----:B------:R-:W-:-:S03]  /*78980*/  LEA R70, P5, R3, R2, 0x1 ;  /* 0x0000000203467211 */ /* 0x000fc600078a08ff */
[----:B------:R1:W-:Y:S01]  /*78990*/  @P3 STG.E.U16 desc[UR20][R68.64], R126 ;  /* 0x0000007e44003986 */ /* 0x0003e2000c101514 */
[----:B------:R-:W-:Y:S02]  /*789a0*/  LEA.HI.X.SX32 R71, R3, R0, 0x1, P5 ;  /* 0x0000000003477211 */ /* 0x000fe400028f0eff */
[----:B------:R-:W-:Y:S02]  /*789b0*/  PRMT R72, R126, 0x7632, R72 ;  /* 0x000076327e487816 */ /* 0x000fe40000000048 */
[----:B-1----:R-:W-:-:S04]  /*789c0*/  LEA R68, P5, R73, R2, 0x1 ;  /* 0x0000000249447211 */ /* 0x002fc800078a08ff */
[C---:B------:R-:W-:Y:S01]  /*789d0*/  LEA.HI.X.SX32 R69, R73.reuse, R0, 0x1, P5 ;  /* 0x0000000049457211 */ /* 0x040fe200028f0eff */
[----:B------:R-:W-:Y:S01]  /*789e0*/  VIADD R73, R73, UR7 ;  /* 0x0000000749497c36 */ /* 0x000fe20008000000 */
[----:B------:R1:W-:Y:S02]  /*789f0*/  @P4 STG.E.U16 desc[UR20][R70.64], R72 ;  /* 0x0000004846004986 */ /* 0x0003e4000c101514 */
[----:B-1----:R-:W-:Y:S02]  /*78a00*/  PRMT R72, R127, 0x7632, R72 ;  /* 0x000076327f487816 */ /* 0x002fe40000000048 */
[----:B--2---:R-:W-:Y:S01]  /*78a10*/  ISETP.LT.AND P0, PT, R76, UR6, !P1 ;  /* 0x000000064c007c0c */ /* 0x004fe2000cf01270 */
[----:B------:R-:W4:Y:S01]  /*78a20*/  LDCU UR6, c[0x0][0x39c] ;  /* 0x00007380ff0677ac */ /* 0x000f220008000800 */
[----:B------:R-:W2:Y:S01]  /*78a30*/  LDL.LU R76, [R1+0x25b8] ;  /* 0x0025b800014c7983 */ /* 0x000ea20000300800 */
[----:B---3--:R-:W-:Y:S01]  /*78a40*/  ISETP.LT.AND P2, PT, R75, UR8, !P1 ;  /* 0x000000084b007c0c */ /* 0x008fe2000cf41270 */
[----:B------:R-:W1:Y:S02]  /*78a50*/  LDCU UR8, c[0x0][0x39c] ;  /* 0x00007380ff0877ac */ /* 0x000e640008000800 */
[----:B------:R-:W3:Y:S07]  /*78a60*/  LDL.LU R75, [R1+0x25c0] ;  /* 0x0025c000014b7983 */ /* 0x000eee0000300800 */
[----:B------:R5:W-:Y:S02]  /*78a70*/  @P0 STG.E.U16 desc[UR20][R68.64], R127 ;  /* 0x0000007f44000986 */ /* 0x000be4000c101514 */
[----:B-----5:R-:W-:-:S04]  /*78a80*/  LEA R68, P5, R73, R2, 0x1 ;  /* 0x0000000249447211 */ /* 0x020fc800078a08ff */
[----:B------:R-:W-:-:S05]  /*78a90*/  LEA.HI.X.SX32 R69, R73, R0, 0x1, P5 ;  /* 0x0000000049457211 */ /* 0x000fca00028f0eff */
[----:B------:R5:W-:Y:S01]  /*78aa0*/  @P2 STG.E.U16 desc[UR20][R68.64], R72 ;  /* 0x0000004844002986 */ /* 0x000be2000c101514 */
[----:B----4-:R-:W-:Y:S02]  /*78ab0*/  ISETP.LT.AND P4, PT, R78, UR6, !P1 ;  /* 0x000000064e007c0c */ /* 0x010fe4000cf81270 */
[----:B0-----:R-:W-:Y:S01]  /*78ac0*/  ISETP.LT.AND P3, PT, R79, UR4, !P1 ;  /* 0x000000044f007c0c */ /* 0x001fe2000cf61270 */
[----:B------:R-:W4:Y:S01]  /*78ad0*/  LDL.LU R78, [R1+0x25cc] ;  /* 0x0025cc00014e7983 */ /* 0x000f220000300800 */
[----:B------:R-:W2:Y:S01]  /*78ae0*/  LDCU UR4, c[0x0][0x39c] ;  /* 0x00007380ff0477ac */ /* 0x000ea20008000800 */
[----:B-1----:R-:W-:Y:S02]  /*78af0*/  ISETP.LT.AND P0, PT, R77, UR8, !P1 ;  /* 0x000000084d007c0c */ /* 0x002fe4000cf01270 */
[----:B------:R-:W4:Y:S01]  /*78b00*/  LDL.LU R77, [R1+0x2588] ;  /* 0x00258800014d7983 */ /* 0x000f220000300800 */
[----:B------:R-:W-:Y:S01]  /*78b10*/  VIADD R3, R73, UR7 ;  /* 0x0000000749037c36 */ /* 0x000fe20008000000 */
[----:B------:R-:W3:Y:S02]  /*78b20*/  LDCU UR6, c[0x0][0x39c] ;  /* 0x00007380ff0677ac */ /* 0x000ee40008000800 */
[----:B-----5:R-:W5:Y:S01]  /*78b30*/  LDL.LU R72, [R1+0x2598] ;  /* 0x0025980001487983 */ /* 0x020f620000300800 */
[C---:B------:R-:W-:Y:S01]  /*78b40*/  VIADD R73, R3.reuse, UR7 ;  /* 0x0000000703497c36 */ /* 0x040fe20008000000 */
[C---:B------:R-:W-:Y:S01]  /*78b50*/  LEA R70, P5, R3.reuse, R2, 0x1 ;  /* 0x0000000203467211 */ /* 0x040fe200078a08ff */
[----:B------:R-:W4:Y:S03]  /*78b60*/  LDCU UR8, c[0x0][0x39c] ;  /* 0x00007380ff0877ac */ /* 0x000f260008000800 */
[----:B------:R-:W-:Y:S01]  /*78b70*/  LEA.HI.X.SX32 R71, R3, R0, 0x1, P5 ;  /* 0x0000000003477211 */ /* 0x000fe200028f0eff */
[C---:B------:R-:W-:Y:S01]  /*78b80*/  VIADD R3, R73.reuse, UR7 ;  /* 0x0000000749037c36 */ /* 0x040fe20008000000 */
[----:B------:R-:W-:-:S03]  /*78b90*/  LEA R68, P5, R73, R2, 0x1 ;  /* 0x0000000249447211 */ /* 0x000fc600078a08ff */
[----:B------:R0:W-:Y:S01]  /*78ba0*/  @P3 STG.E.U16 desc[UR20][R70.64], R128 ;  /* 0x0000008046003986 */ /* 0x0001e2000c101514 */
[----:B------:R-:W-:Y:S01]  /*78bb0*/  LEA.HI.X.SX32 R69, R73, R0, 0x1, P5 ;  /* 0x0000000049457211 */ /* 0x000fe200028f0eff */
[----:B------:R-:W-:Y:S01]  /*78bc0*/  VIADD R73, R3, UR7 ;  /* 0x0000000703497c36 */ /* 0x000fe20008000000 */
[----:B------:R-:W-:Y:S02]  /*78bd0*/  PRMT R74, R128, 0x7632, R74 ;  /* 0x00007632804a7816 */ /* 0x000fe4000000004a */
[----:B0-----:R-:W-:Y:S02]  /*78be0*/  F2FP.BF16.F32.PACK_AB R71, R5, R4 ;  /* 0x000000040547723e */ /* 0x001fe400000010ff */
[C---:B------:R-:W-:Y:S01]  /*78bf0*/  LEA R4, P5, R3.reuse, R2, 0x1 ;  /* 0x0000000203047211 */ /* 0x040fe200078a08ff */
[----:B------:R0:W-:Y:S03]  /*78c00*/  @P4 STG.E.U16 desc[UR20][R68.64], R74 ;  /* 0x0000004a44004986 */ /* 0x0001e6000c101514 */
[----:B------:R-:W-:-:S05]  /*78c10*/  LEA.HI.X.SX32 R5, R3, R0, 0x1, P5 ;  /* 0x0000000003057211 */ /* 0x000fca00028f0eff */
[----:B------:R1:W-:Y:S01]  /*78c20*/  @P0 STG.E.U16 desc[UR20][R4.64], R71 ;  /* 0x0000004704000986 */ /* 0x0003e2000c101514 */
[----:B0-----:R-:W-:-:S04]  /*78c30*/  LEA R68, P5, R73, R2, 0x1 ;  /* 0x0000000249447211 */ /* 0x001fc800078a08ff */
[C---:B------:R-:W-:Y:S01]  /*78c40*/  LEA.HI.X.SX32 R69, R73.reuse, R0, 0x1, P5 ;  /* 0x0000000049457211 */ /* 0x040fe200028f0eff */
[----:B------:R-:W-:Y:S01]  /*78c50*/  VIADD R73, R73, UR7 ;  /* 0x0000000749497c36 */ /* 0x000fe20008000000 */
[----:B-1----:R-:W-:Y:S02]  /*78c60*/  PRMT R5, R71, 0x7632, R5 ;  /* 0x0000763247057816 */ /* 0x002fe40000000005 */
[----:B------:R-:W-:Y:S02]  /*78c70*/  F2FP.BF16.F32.PACK_AB R7, R7, R6 ;  /* 0x000000060707723e */ /* 0x000fe400000010ff */
[----:B--2---:R-:W-:Y:S01]  /*78c80*/  ISETP.LT.AND P2, PT, R76, UR4, !P1 ;  /* 0x000000044c007c0c */ /* 0x004fe2000cf41270 */
[----:B------:R-:W0:Y:S01]  /*78c90*/  LDCU UR4, c[0x0][0x39c] ;  /* 0x00007380ff0477ac */ /* 0x000e220008000800 */
[----:B------:R-:W2:Y:S01]  /*78ca0*/  LDL.LU R76, [R1+0x258c] ;  /* 0x00258c00014c7983 */ /* 0x000ea20000300800 */
[----:B---3--:R-:W-:Y:S01]  /*78cb0*/  ISETP.LT.AND P3, PT, R75, UR6, !P1 ;  /* 0x000000064b007c0c */ /* 0x008fe2000cf61270 */
[----:B------:R-:W5:Y:S02]  /*78cc0*/  LDCU UR6, c[0x0][0x39c] ;  /* 0x00007380ff0677ac */ /* 0x000f640008000800 */
[----:B------:R-:W3:Y:S04]  /*78cd0*/  LDL.LU R75, [R1+0x25ac] ;  /* 0x0025ac00014b7983 */ /* 0x000ee80000300800 */
[----:B------:R-:W3:Y:S04]  /*78ce0*/  LDL.LU R74, [R1+0x25a0] ;  /* 0x0025a000014a7983 */ /* 0x000ee80000300800 */
[----:B------:R1:W-:Y:S01]  /*78cf0*/  @P2 STG.E.U16 desc[UR20][R68.64], R5 ;  /* 0x0000000544002986 */ /* 0x0003e2000c101514 */
[----:B------:R-:W-:-:S04]  /*78d00*/  LEA R4, P2, R73, R2, 0x1 ;  /* 0x0000000249047211 */ /* 0x000fc800078408ff */
[----:B-1----:R-:W-:Y:S02]  /*78d10*/  LEA.HI.X.SX32 R5, R73, R0, 0x1, P2 ;  /* 0x0000000049057211 */ /* 0x002fe400010f0eff */
[----:B------:R-:W-:-:S05]  /*78d20*/  PRMT R69, R7, 0x7610, R69 ;  /* 0x0000761007457816 */ /* 0x000fca0000000045 */
[----:B------:R1:W-:Y:S01]  /*78d30*/  @P3 STG.E.U16 desc[UR20][R4.64], R69 ;  /* 0x0000004504003986 */ /* 0x0003e2000c101514 */
[----:B-----5:R-:W-:Y:S01]  /*78d40*/  ISETP.LT.AND P2, PT, R72, UR6, !P1 ;  /* 0x0000000648007c0c */ /* 0x020fe2000cf41270 */
[----:B------:R-:W-:Y:S02]  /*78d50*/  VIADD R3, R73, UR7 ;  /* 0x0000000749037c36 */ /* 0x000fe40008000000 */
[----:B------:R-:W5:Y:S01]  /*78d60*/  LDL.LU R72, [R1+0x256c] ;  /* 0x00256c0001487983 */ /* 0x000f620000300800 */
[----:B----4-:R-:W-:Y:S01]  /*78d70*/  ISETP.LT.AND P4, PT, R78, UR8, !P1 ;  /* 0x000000084e007c0c */ /* 0x010fe2000cf81270 */
[----:B------:R-:W3:Y:S02]  /*78d80*/  LDCU UR8, c[0x0][0x39c] ;  /* 0x00007380ff0877ac */ /* 0x000ee40008000800 */
[----:B------:R-:W4:Y:S01]  /*78d90*/  LDL.LU R71, [R1+0x2580] ;  /* 0x0025800001477983 */ /* 0x000f220000300800 */
[----:B0-----:R-:W-:Y:S01]  /*78da0*/  ISETP.LT.AND P0, PT, R77, UR4, !P1 ;  /* 0x000000044d007c0c */ /* 0x001fe2000cf01270 */
[----:B------:R-:W2:Y:S02]  /*78db0*/  LDCU UR4, c[0x0][0x39c] ;  /* 0x00007380ff0477ac */ /* 0x000ea40008000800 */
[----:B-1----:R-:W4:Y:S01]  /*78dc0*/  LDL.LU R69, [R1+0x2584] ;  /* 0x0025840001457983 */ /* 0x002f220000300800 */
[----:B------:R-:W-:Y:S01]  /*78dd0*/  PRMT R70, R7, 0x7632, R70 ;  /* 0x0000763207467816 */ /* 0x000fe20000000046 */
[----:B------:R-:W4:Y:S02]  /*78de0*/  LDCU UR6, c[0x0][0x39c] ;  /* 0x00007380ff0677ac */ /* 0x000f240008000800 */
[----:B------:R-:W4:Y:S01]  /*78df0*/  LDL.LU R68, [R1+0x257c] ;  /* 0x00257c0001447983 */ /* 0x000f220000300800 */
[----:B------:R-:W-:-:S04]  /*78e00*/  LEA R6, P5, R3, R2, 0x1 ;  /* 0x0000000203067211 */ /* 0x000fc800078a08ff */
[C---:B------:R-:W-:Y:S01]  /*78e10*/  LEA.HI.X.SX32 R7, R3.reuse, R0, 0x1, P5 ;  /* 0x0000000003077211 */ /* 0x040fe200028f0eff */
[----:B------:R-:W-:-:S04]  /*78e20*/  VIADD R3, R3, UR7 ;  /* 0x0000000703037c36 */ /* 0x000fc80008000000 */
[----:B------:R0:W-:Y:S01]  /*78e30*/  @P4 STG.E.U16 desc[UR20][R6.64], R70 ;  /* 0x0000004606004986 */ /* 0x0001e2000c101514 */
[----:B------:R-:W-:Y:S02]  /*78e40*/  LEA R4, P4, R3, R2, 0x1 ;  /* 0x0000000203047211 */ /* 0x000fe400078808ff */
[----:B------:R-:W-:Y:S02]  /*78e50*/  F2FP.BF16.F32.PACK_AB R8, R9, R8 ;  /* 0x000000080908723e */ /* 0x000fe400000010ff */
[C---:B------:R-:W-:Y:S01]  /*78e60*/  LEA.HI.X.SX32 R5, R3.reuse, R0, 0x1, P4 ;  /* 0x0000000003057211 */ /* 0x040fe200020f0eff */
[----:B------:R-:W-:-:S04]  /*78e70*/  VIADD R3, R3, UR7 ;  /* 0x0000000703037c36 */ /* 0x000fc80008000000 */
[----:B------:R1:W-:Y:S01]  /*78e80*/  @P0 STG.E.U16 desc[UR20][R4.64], R8 ;  /* 0x0000000804000986 */ /* 0x0003e2000c101514 */
[----:B0-----:R-:W-:Y:S01]  /*78e90*/  VIADD R7, R3, UR7 ;  /* 0x0000000703077c36 */ /* 0x001fe20008000000 */
[----:B------:R-:W-:Y:S02]  /*78ea0*/  F2FP.BF16.F32.PACK_AB R10, R11, R10 ;  /* 0x0000000a0b0a723e */ /* 0x000fe400000010ff */
[----:B------:R-:W4:Y:S01]  /*78eb0*/  LDL.LU R70, [R1+0x2564] ;  /* 0x0025640001467983 */ /* 0x000f220000300800 */
[----:B------:R-:W-:Y:S02]  /*78ec0*/  PRMT R11, R8, 0x7632, R11 ;  /* 0x00007632080b7816 */ /* 0x000fe4000000000b */
[----:B-1----:R-:W-:-:S04]  /*78ed0*/  LEA R4, P0, R3, R2, 0x1 ;  /* 0x0000000203047211 */ /* 0x002fc800078008ff */
[----:B------:R-:W-:Y:S01]  /*78ee0*/  LEA.HI.X.SX32 R5, R3, R0, 0x1, P0 ;  /* 0x0000000003057211 */ /* 0x000fe200000f0eff */
[C---:B------:R-:W-:Y:S01]  /*78ef0*/  VIADD R3, R7.reuse, UR7 ;  /* 0x0000000707037c36 */ /* 0x040fe20008000000 */
[----:B------:R-:W-:-:S03]  /*78f00*/  LEA R6, P0, R7, R2, 0x1 ;  /* 0x0000000207067211 */ /* 0x000fc600078008ff */
[----:B------:R0:W-:Y:S01]  /*78f10*/  @P2 STG.E.U16 desc[UR20][R4.64], R11 ;  /* 0x0000000b04002986 */ /* 0x0001e2000c101514 */
[----:B------:R-:W-:Y:S01]  /*78f20*/  LEA.HI.X.SX32 R7, R7, R0, 0x1, P0 ;  /* 0x0000000007077211 */ /* 0x000fe200000f0eff */
[C---:B------:R-:W-:Y:S01]  /*78f30*/  VIADD R9, R3.reuse, UR7 ;  /* 0x0000000703097c36 */ /* 0x040fe20008000000 */
[----:B0-----:R-:W-:-:S04]  /*78f40*/  LEA R4, P2, R3, R2, 0x1 ;  /* 0x0000000203047211 */ /* 0x001fc800078408ff */
[----:B------:R-:W-:Y:S02]  /*78f50*/  LEA.HI.X.SX32 R5, R3, R0, 0x1, P2 ;  /* 0x0000000003057211 */ /* 0x000fe400010f0eff */
[----:B------:R-:W-:Y:S02]  /*78f60*/  F2FP.BF16.F32.PACK_AB R12, R13, R12 ;  /* 0x0000000c0d0c723e */ /* 0x000fe400000010ff */
[----:B------:R-:W-:Y:S02]  /*78f70*/  F2FP.BF16.F32.PACK_AB R14, R15, R14 ;  /* 0x0000000e0f0e723e */ /* 0x000fe400000010ff */
[----:B--2---:R-:W-:Y:S01]  /*78f80*/  ISETP.LT.AND P3, PT, R76, UR4, !P1 ;  /* 0x000000044c007c0c */ /* 0x004fe2000cf61270 */
[----:B------:R-:W5:Y:S01]  /*78f90*/  LDCU UR4, c[0x0][0x39c] ;  /* 0x00007380ff0477ac */ /* 0x000f620008000800 */
[----:B---3--:R-:W-:Y:S01]  /*78fa0*/  ISETP.LT.AND P5, PT, R75, UR8, !P1 ;  /* 0x000000084b007c0c */ /* 0x008fe2000cfa1270 */
[----:B------:R-:W0:Y:S01]  /*78fb0*/  LDCU UR8, c[0x0][0x39c] ;  /* 0x00007380ff0877ac */ /* 0x000e220008000800 */
[----:B------:R-:W-:-:S09]  /*78fc0*/  ISETP.LT.AND P4, PT, R74, UR9, !P1 ;  /* 0x000000094a007c0c */ /* 0x000fd2000cf81270 */
[----:B------:R1:W-:Y:S01]  /*78fd0*/  @P3 STG.E.U16 desc[UR20][R6.64], R10 ;  /* 0x0000000a06003986 */ /* 0x0003e2000c101514 */
[----:B------:R-:W2:Y:S01]  /*78fe0*/  LDCU UR9, c[0x0][0x39c] ;  /* 0x00007380ff0977ac */ /* 0x000ea20008000800 */
[----:B-1----:R-:W-:Y:S02]  /*78ff0*/  PRMT R7, R10, 0x7632, R7 ;  /* 0x000076320a077816 */ /* 0x002fe40000000007 */
[----:B------:R-:W3:Y:S01]  /*79000*/  LDL.LU R10, [R1+0x2558] ;  /* 0x00255800010a7983 */ /* 0x000ee20000300800 */
[----:B------:R-:W-:-:S03]  /*79010*/  LEA R6, P3, R9, R2, 0x1 ;  /* 0x0000000209067211 */ /* 0x000fc600078608ff */
[----:B------:R1:W-:Y:S02]  /*79020*/  @P5 STG.E.U16 desc[UR20][R4.64], R7 ;  /* 0x0000000704005986 */ /* 0x0003e4000c101514 */
[C---:B-1----:R-:W-:Y:S01]  /*79030*/  LEA.HI.X.SX32 R7, R9.reuse, R0, 0x1, P3 ;  /* 0x0000000009077211 */ /* 0x042fe200018f0eff */
[----:B------:R-:W-:-:S04]  /*79040*/  VIADD R9, R9, UR7 ;  /* 0x0000000709097c36 */ /* 0x000fc80008000000 */
[----:B------:R1:W-:Y:S01]  /*79050*/  @P4 STG.E.U16 desc[UR20][R6.64], R12 ;  /* 0x0000000c06004986 */ /* 0x0003e2000c101514 */
[C---:B------:R-:W-:Y:S01]  /*79060*/  LEA R8, P4, R9.reuse, R2, 0x1 ;  /* 0x0000000209087211 */ /* 0x040fe200078808ff */
[----:B------:R-:W-:-:S03]  /*79070*/  VIADD R3, R9, UR7 ;  /* 0x0000000709037c36 */ /* 0x000fc60008000000 */
[----:B------:R-:W-:Y:S02]  /*79080*/  LEA.HI.X.SX32 R9, R9, R0, 0x1, P4 ;  /* 0x0000000009097211 */ /* 0x000fe400020f0eff */
[----:B-----5:R-:W-:Y:S01]  /*79090*/  ISETP.LT.AND P0, PT, R72, UR4, !P1 ;  /* 0x0000000448007c0c */ /* 0x020fe2000cf01270 */
[----:B------:R-:W5:Y:S01]  /*790a0*/  LDCU UR4, c[0x0][0x39c] ;  /* 0x00007380ff0477ac */ /* 0x000f620008000800 */
[----:B----4-:R-:W-:Y:S01]  /*790b0*/  ISETP.LT.AND P2, PT, R71, UR6, !P1 ;  /* 0x0000000647007c0c */ /* 0x010fe2000cf41270 */
[----:B------:R-:W3:Y:S01]  /*790c0*/  LDCU UR6, c[0x0][0x39c] ;  /* 0x00007380ff0677ac */ /* 0x000ee20008000800 */
[----:B0-----:R-:W-:Y:S02]  /*790d0*/  ISETP.LT.AND P5, PT, R69, UR8, !P1 ;  /* 0x0000000845007c0c */ /* 0x001fe4000cfa1270 */
[----:B-1----:R-:W-:Y:S01]  /*790e0*/  PRMT R7, R12, 0x7632, R7 ;  /* 0x000076320c077816 */ /* 0x002fe20000000007 */
[----:B------:R-:W4:Y:S01]  /*790f0*/  LDL.LU R69, [R1+0x2548] ;  /* 0x0025480001457983 */ /* 0x000f220000300800 */
[----:B------:R-:W-:-:S02]  /*79100*/  LEA R4, P4, R3, R2, 0x1 ;  /* 0x0000000203047211 */ /* 0x000fc400078808ff */
[----:B--2---:R-:W-:-:S03]  /*79110*/  ISETP.LT.AND P3, PT, R68, UR9, !P1 ;  /* 0x0000000944007c0c */ /* 0x004fc6000cf61270 */
[----:B------:R-:W-:Y:S01]  /*79120*/  @P0 STG.E.U16 desc[UR20][R8.64], R7 ;  /* 0x0000000708000986 */ /* 0x000fe2000c101514 */
[C---:B------:R-:W-:Y:S01]  /*79130*/  LEA.HI.X.SX32 R5, R3.reuse, R0, 0x1, P4 ;  /* 0x0000000003057211 */ /* 0x040fe200020f0eff */
[----:B------:R-:W-:Y:S01]  /*79140*/  VIADD R11, R3, UR7 ;  /* 0x00000007030b7c36 */ /* 0x000fe20008000000 */
[----:B------:R-:W4:Y:S01]  /*79150*/  LDCU UR8, c[0x0][0x39c] ;  /* 0x00007380ff0877ac */ /* 0x000f220008000800 */
[----:B------:R-:W2:Y:S01]  /*79160*/  LDL.LU R68, [R1+0x2540] ;  /* 0x0025400001447983 */ /* 0x000ea20000300800 */
[----:B------:R-:W-:Y:S01]  /*79170*/  F2FP.BF16.F32.PACK_AB R16, R17, R16 ;  /* 0x000000101110723e */ /* 0x000fe200000010ff */
[----:B------:R-:W0:Y:S02]  /*79180*/  LDCU UR9, c[0x0][0x39c] ;  /* 0x00007380ff0977ac */ /* 0x000e240008000800 */
[----:B------:R1:W-:Y:S04]  /*79190*/  @P2 STG.E.U16 desc[UR20][R4.64], R14 ;  /* 0x0000000e04002986 */ /* 0x0003e8000c101514 */
[----:B------:R-:W2:Y:S01]  /*791a0*/  LDL.LU R15, [R1+0x253c] ;  /* 0x00253c00010f7983 */ /* 0x000ea20000300800 */
[----:B-1----:R-:W-:-:S03]  /*791b0*/  PRMT R5, R14, 0x7632, R5 ;  /* 0x000076320e057816 */ /* 0x002fc60000000005 */
[----:B------:R-:W2:Y:S04]  /*791c0*/  LDL.LU R14, [R1+0x252c] ;  /* 0x00252c00010e7983 */ /* 0x000ea80000300800 */
[----:B------:R-:W2:Y:S04]  /*791d0*/  LDL.LU R13, [R1+0x2520] ;  /* 0x00252000010d7983 */ /* 0x000ea80000300800 */
[----:B------:R-:W0:Y:S01]  /*791e0*/  LDL.LU R12, [R1+0x251c] ;  /* 0x00251c00010c7983 */ /* 0x000e220000300800 */
[C---:B------:R-:W-:Y:S01]  /*791f0*/  LEA R6, P4, R11.reuse, R2, 0x1 ;  /* 0x000000020b067211 */ /* 0x040fe200078808ff */
[----:B------:R-:W-:-:S03]  /*79200*/  VIADD R3, R11, UR7 ;  /* 0x000000070b037c36 */ /* 0x000fc60008000000 */
[----:B------:R-:W-:Y:S01]  /*79210*/  LEA.HI.X.SX32 R7, R11, R0, 0x1, P4 ;  /* 0x000000000b077211 */ /* 0x000fe200020f0eff */
[----:B------:R-:W-:Y:S01]  /*79220*/  VIADD R9, R3, UR7 ;  /* 0x0000000703097c36 */ /* 0x000fe20008000000 */
[----:B-----5:R-:W-:Y:S01]  /*79230*/  ISETP.LT.AND P0, PT, R70, UR4, !P1 ;  /* 0x0000000446007c0c */ /* 0x020fe2000cf01270 */
[----:B------:R-:W2:Y:S02]  /*79240*/  LDCU UR4, c[0x0][0x39c] ;  /* 0x00007380ff0477ac */ /* 0x000ea40008000800 */
[----:B------:R1:W-:Y:S01]  /*79250*/  @P5 STG.E.U16 desc[UR20][R6.64], R5 ;  /* 0x0000000506005986 */ /* 0x0003e2000c101514 */
[----:B------:R-:W-:-:S04]  /*79260*/  LEA R4, P5, R9, R2, 0x1 ;  /* 0x0000000209047211 */ /* 0x000fc800078a08ff */
[C---:B-1----:R-:W-:Y:S01]  /*79270*/  LEA.HI.X.SX32 R5, R9.reuse, R0, 0x1, P5 ;  /* 0x0000000009057211 */ /* 0x042fe200028f0eff */
[----:B------:R-:W-:Y:S01]  /*79280*/  VIADD R9, R9, UR7 ;  /* 0x0000000709097c36 */ /* 0x000fe20008000000 */
[----:B------:R-:W-:Y:S02]  /*79290*/  PRMT R7, R16, 0x7632, R7 ;  /* 0x0000763210077816 */ /* 0x000fe40000000007 */
[----:B------:R-:W-:Y:S02]  /*792a0*/  F2FP.BF16.F32.PACK_AB R18, R19, R18 ;  /* 0x000000121312723e */ /* 0x000fe400000010ff */
[----:B---3--:R-:W-:Y:S01]  /*792b0*/  ISETP.LT.AND P2, PT, R10, UR6, !P1 ;  /* 0x000000060a007c0c */ /* 0x008fe2000cf41270 */
[----:B------:R-:W1:Y:S01]  /*792c0*/  LDCU UR6, c[0x0][0x39c] ;  /* 0x00007380ff0677ac */ /* 0x000e620008000800 */
[----:B------:R-:W-:-:S04]  /*792d0*/  LEA R10, P4, R3, R2, 0x1 ;  /* 0x00000002030a7211 */ /* 0x000fc800078808ff */
[----:B------:R-:W-:Y:S01]  /*792e0*/  LEA.HI.X.SX32 R11, R3, R0, 0x1, P4 ;  /* 0x00000000030b7211 */ /* 0x000fe200020f0eff */
[----:B------:R-:W-:-:S04]  /*792f0*/  VIADD R3, R9, UR7 ;  /* 0x0000000709037c36 */ /* 0x000fc80008000000 */
[----:B------:R3:W-:Y:S01]  /*79300*/  @P3 STG.E.U16 desc[UR20][R10.64], R16 ;  /* 0x000000100a003986 */ /* 0x0007e2000c101514 */
[----:B------:R-:W-:-:S03]  /*79310*/  LEA R8, P5, R3, R2, 0x1 ;  /* 0x0000000203087211 */ /* 0x000fc600078a08ff */
[----:B------:R5:W-:Y:S01]  /*79320*/  @P0 STG.E.U16 desc[UR20][R4.64], R7 ;  /* 0x0000000704000986 */ /* 0x000be2000c101514 */
[----:B------:R-:W-:-:S03]  /*79330*/  LEA R6, P0, R9, R2, 0x1 ;  /* 0x0000000209067211 */ /* 0x000fc600078008ff */
[----:B---3--:R-:W3:Y:S01]  /*79340*/  LDL.LU R11, [R1+0x2518] ;  /* 0x00251800010b7983 */ /* 0x008ee20000300800 */
[----:B-----5:R-:W-:-:S03]  /*79350*/  LEA.HI.X.SX32 R7, R9, R0, 0x1, P0 ;  /* 0x0000000009077211 */ /* 0x020fc600000f0eff */
[----:B------:R-:W5:Y:S01]  /*79360*/  LDL.LU R10, [R1+0x2508] ;  /* 0x00250800010a7983 */ /* 0x000f620000300800 */
[C---:B------:R-:W-:Y:S01]  /*79370*/  LEA.HI.X.SX32 R9, R3.reuse, R0, 0x1, P5 ;  /* 0x0000000003097211 */ /* 0x040fe200028f0eff */
[----:B------:R-:W-:Y:S01]  /*79380*/  VIADD R3, R3, UR7 ;  /* 0x0000000703037c36 */ /* 0x000fe20008000000 */
[----:B------:R-:W-:Y:S02]  /*79390*/  PRMT R5, R18, 0x7632, R5 ;  /* 0x0000763212057816 */ /* 0x000fe40000000005 */
[----:B----4-:R-:W-:Y:S01]  /*793a0*/  ISETP.LT.AND P4, PT, R69, UR8, !P1 ;  /* 0x0000000845007c0c */ /* 0x010fe2000cf81270 */
[----:B------:R-:W-:Y:S01]  /*793b0*/  @P2 STG.E.U16 desc[UR20][R6.64], R18 ;  /* 0x0000001206002986 */ /* 0x000fe2000c101514 */
[C---:B------:R-:W-:Y:S01]  /*793c0*/  LEA R4, P5, R3.reuse, R2, 0x1 ;  /* 0x0000000203047211 */ /* 0x040fe200078a08ff */
[----:B------:R-:W4:Y:S02]  /*793d0*/  LDCU UR8, c[0x0][0x39c] ;  /* 0x00007380ff0877ac */ /* 0x000f240008000800 */
[----:B------:R-:W5:Y:S08]  /*793e0*/  LDL.LU R16, [R1+0x24ec] ;  /* 0x0024ec0001107983 */ /* 0x000f700000300800 */
[----:B------:R1:W-:Y:S02]  /*793f0*/  @P4 STG.E.U16 desc[UR20][R8.64], R5 ;  /* 0x0000000508004986 */ /* 0x0003e4000c101514 */
[----:B-1----:R-:W-:-:S02]  /*79400*/  LEA.HI.X.SX32 R5, R3, R0, 0x1, P5 ;  /* 0x0000000003057211 */ /* 0x002fc400028f0eff */
[----:B0-----:R-:W-:Y:S02]  /*79410*/  ISETP.LT.AND P5, PT, R12, UR9, !P1 ;  /* 0x000000090c007c0c */ /* 0x001fe4000cfa1270 */
[----:B--2---:R-:W-:Y:S01]  /*79420*/  ISETP.LT.AND P3, PT, R68, UR4, !P1 ;  /* 0x0000000444007c0c */ /* 0x004fe2000cf61270 */
[----:B------:R-:W2:Y:S01]  /*79430*/  LDL.LU R12, [R1+0x24e4] ;  /* 0x0024e400010c7983 */ /* 0x000ea20000300800 */
[----:B------:R-:W0:Y:S01]  /*79440*/  LDCU UR4, c[0x0][0x39c] ;  /* 0x00007380ff0477ac */ /* 0x000e220008000800 */
[----:B------:R-:W-:Y:S01]  /*79450*/  F2FP.BF16.F32.PACK_AB R20, R21, R20 ;  /* 0x000000141514723e */ /* 0x000fe200000010ff */
[----:B------:R-:W-:Y:S01]  /*79460*/  VIADD R3, R3, UR7 ;  /* 0x0000000703037c36 */ /* 0x000fe20008000000 */
[----:B------:R-:W-:Y:S01]  /*79470*/  ISETP.LT.AND P0, PT, R15, UR6, !P1 ;  /* 0x000000060f007c0c */ /* 0x000fe2000cf01270 */
[----:B------:R-:W5:Y:S01]  /*79480*/  LDCU UR6, c[0x0][0x39c] ;  /* 0x00007380ff0677ac */ /* 0x000f620008000800 */
[----:B------:R-:W-:Y:S01]  /*79490*/  F2FP.BF16.F32.PACK_AB R22, R23, R22 ;  /* 0x000000161716723e */ /* 0x000fe200000010ff */
[----:B------:R-:W-:Y:S01]  /*794a0*/  VIADD R9, R3, UR7 ;  /* 0x0000000703097c36 */ /* 0x000fe20008000000 */
[----:B----4-:R-:W-:Y:S01]  /*794b0*/  ISETP.LT.AND P4, PT, R13, UR8, !P1 ;  /* 0x000000080d007c0c */ /* 0x010fe2000cf81270 */
[----:B------:R-:W2:Y:S01]  /*794c0*/  LDCU UR9, c[0x0][0x39c] ;  /* 0x00007380ff0977ac */ /* 0x000ea20008000800 */
[----:B------:R-:W4:Y:S01]  /*794d0*/  LDL.LU R15, [R1+0x24e0] ;  /* 0x0024e000010f7983 */ /* 0x000f220000300800 */
[----:B------:R-:W1:Y:S03]  /*794e0*/  LDCU UR8, c[0x0][0x39c] ;  /* 0x00007380ff0877ac */ /* 0x000e660008000800 */
[----:B------:R1:W-:Y:S01]  /*794f0*/  @P3 STG.E.U16 desc[UR20][R4.64], R20 ;  /* 0x0000001404003986 */ /* 0x0003e2000c101514 */
[----:B------:R-:W-:-:S02]  /*79500*/  LEA R6, P3, R3, R2, 0x1 ;  /* 0x0000000203067211 */ /* 0x000fc400078608ff */
[----:B0-----:R-:W-:Y:S01]  /*79510*/  ISETP.LT.AND P2, PT, R14, UR4, !P1 ;  /* 0x000000040e007c0c */ /* 0x001fe2000cf41270 */
[----:B------:R-:W3:Y:S01]  /*79520*/  LDCU UR4, c[0x0][0x39c] ;  /* 0x00007380ff0477ac */ /* 0x000ee20008000800 */
[----:B------:R-:W-:Y:S01]  /*79530*/  LEA.HI.X.SX32 R7, R3, R0, 0x1, P3 ;  /* 0x0000000003077211 */ /* 0x000fe200018f0eff */
[C---:B------:R-:W-:Y:S01]  /*79540*/  VIADD R3, R9.reuse, UR7 ;  /* 0x0000000709037c36 */ /* 0x040fe20008000000 */
[C---:B------:R-:W-:Y:S01]  /*79550*/  LEA R8, P3, R9.reuse, R2, 0x1 ;  /* 0x0000000209087211 */ /* 0x040fe200078608ff */
[----:B------:R-:W4:Y:S01]  /*79560*/  LDL.LU R14, [R1+0x24d0] ;  /* 0x0024d000010e7983 */ /* 0x000f220000300800 */
[----:B-1----:R-:W-:Y:S02]  /*79570*/  PRMT R5, R20, 0x7632, R5 ;  /* 0x0000763214057816 */ /* 0x002fe40000000005 */
[----:B------:R-:W-:Y:S01]  /*79580*/  LEA.HI.X.SX32 R9, R9, R0, 0x1, P3 ;  /* 0x0000000009097211 */ /* 0x000fe200018f0eff */
[C---:B------:R-:W-:Y:S01]  /*79590*/  VIADD R13, R3.reuse, UR7 ;  /* 0x00000007030d7c36 */ /* 0x040fe20008000000 */
[C---:B------:R-:W-:Y:S01]  /*795a0*/  LEA R4, P3, R3.reuse, R2, 0x1 ;  /* 0x0000000203047211 */ /* 0x040fe200078608ff */
[----:B------:R0:W-:Y:S04]  /*795b0*/  @P0 STG.E.U16 desc[UR20][R6.64], R5 ;  /* 0x0000000506000986 */ /* 0x0001e8000c101514 */
[----:B------:R1:W-:Y:S01]  /*795c0*/  @P2 STG.E.U16 desc[UR20][R8.64], R22 ;  /* 0x0000001608002986 */ /* 0x0003e2000c101514 */
[----:B0-----:R-:W-:-:S02]  /*795d0*/  LEA.HI.X.SX32 R5, R3, R0, 0x1, P3 ;  /* 0x0000000003057211 */ /* 0x001fc400018f0eff */
[----:B---3--:R-:W-:Y:S01]  /*795e0*/  ISETP.LT.AND P0, PT, R11, UR4, !P1 ;  /* 0x000000040b007c0c */ /* 0x008fe2000cf01270 */
[----:B------:R-:W4:Y:S01]  /*795f0*/  LDCU UR4, c[0x0][0x39c] ;  /* 0x00007380ff0477ac */ /* 0x000f220008000800 */
[----:B-----5:R-:W-:Y:S01]  /*79600*/  ISETP.LT.AND P2, PT, R10, UR6, !P1 ;  /* 0x000000060a007c0c */ /* 0x020fe2000cf41270 */
[----:B------:R-:W0:Y:S01]  /*79610*/  LDCU UR6, c[0x0][0x39c] ;  /* 0x00007380ff0677ac */ /* 0x000e220008000800 */
[----:B------:R-:W-:-:S04]  /*79620*/  LEA R10, P3, R13, R2, 0x1 ;  /* 0x000000020d0a7211 */ /* 0x000fc800078608ff */
[----:B------:R-:W-:Y:S02]  /*79630*/  LEA.HI.X.SX32 R11, R13, R0, 0x1, P3 ;  /* 0x000000000d0b7211 */ /* 0x000fe400018f0eff */
[----:B--2---:R-:W-:Y:S02]  /*79640*/  ISETP.LT.AND P3, PT, R12, UR9, !P1 ;  /* 0x000000090c007c0c */ /* 0x004fe4000cf61270 */
[----:B------:R-:W-:Y:S01]  /*79650*/  PRMT R7, R22, 0x7632, R7 ;  /* 0x0000763216077816 */ /* 0x000fe20000000007 */
[----:B------:R-:W2:Y:S01]  /*79660*/  LDL.LU R12, [R1+0x24b4] ;  /* 0x0024b400010c7983 */ /* 0x000ea20000300800 */
[----:B------:R-:W-:Y:S01]  /*79670*/  F2FP.BF16.F32.PACK_AB R24, R25, R24 ;  /* 0x000000181918723e */ /* 0x000fe200000010ff */
[----:B------:R-:W-:Y:S01]  /*79680*/  VIADD R13, R13, UR7 ;  /* 0x000000070d0d7c36 */ /* 0x000fe20008000000 */
[----:B------:R-:W-:Y:S01]  /*79690*/  F2FP.BF16.F32.PACK_AB R26, R27, R26 ;  /* 0x0000001a1b1a723e */ /* 0x000fe200000010ff */
[----:B------:R3:W-:Y:S01]  /*796a0*/  @P4 STG.E.U16 desc[UR20][R4.64], R7 ;  /* 0x0000000704004986 */ /* 0x0007e2000c101514 */
[----:B------:R-:W-:Y:S01]  /*796b0*/  F2FP.BF16.F32.PACK_AB R28, R29, R28 ;  /* 0x0000001c1d1c723e */ /* 0x000fe200000010ff */
[C---:B------:R-:W-:Y:S01]  /*796c0*/  VIADD R3, R13.reuse, UR7 ;  /* 0x000000070d037c36 */ /* 0x040fe20008000000 */
[----:B------:R-:W5:Y:S01]  /*796d0*/  LDCU UR9, c[0x0][0x39c] ;  /* 0x00007380ff0977ac */ /* 0x000f620008000800 */
[----:B------:R0:W-:Y:S01]  /*796e0*/  @P5 STG.E.U16 desc[UR20][R10.64], R24 ;  /* 0x000000180a005986 */ /* 0x0001e2000c101514 */
[----:B------:R-:W-:-:S02]  /*796f0*/  LEA R6, P5, R13, R2, 0x1 ;  /* 0x000000020d067211 */ /* 0x000fc400078a08ff */
[----:B------:R-:W-:Y:S01]  /*79700*/  ISETP.LT.AND P4, PT, R16, UR8, !P1 ;  /* 0x0000000810007c0c */ /* 0x000fe2000cf81270 */
[----:B------:R-:W2:Y:S01]  /*79710*/  LDCU UR8, c[0x0][0x39c] ;  /* 0x00007380ff0877ac */ /* 0x000ea20008000800 */
[----:B-1----:R-:W-:Y:S01]  /*79720*/  VIADD R9, R3, UR7 ;  /* 0x0000000703097c36 */ /* 0x002fe20008000000 */
[----:B------:R-:W5:Y:S01]  /*79730*/  LDL.LU R16, [R1+0x24ac] ;  /* 0x0024ac0001107983 */ /* 0x000f620000300800 */
[----:B---3--:R-:W-:Y:S02]  /*79740*/  LEA.HI.X.SX32 R7, R13, R0, 0x1, P5 ;  /* 0x000000000d077211 */ /* 0x008fe400028f0eff */
[C---:B------:R-:W-:Y:S02]  /*79750*/  LEA R4, P5, R3.reuse, R2, 0x1 ;  /* 0x0000000203047211 */ /* 0x040fe400078a08ff */
[----:B0-----:R-:W-:Y:S02]  /*79760*/  PRMT R11, R24, 0x7632, R11 ;  /* 0x00007632180b7816 */ /* 0x001fe4000000000b */
[----:B------:R-:W-:-:S02]  /*79770*/  LEA.HI.X.SX32 R5, R3, R0, 0x1, P5 ;  /* 0x0000000003057211 */ /* 0x000fc400028f0eff */
[C---:B------:R-:W-:Y:S01]  /*79780*/  LEA R8, P5, R9.reuse, R2, 0x1 ;  /* 0x0000000209087211 */ /* 0x040fe200078a08ff */
[----:B------:R-:W-:Y:S01]  /*79790*/  @P0 STG.E.U16 desc[UR20][R6.64], R11 ;  /* 0x0000000b06000986 */ /* 0x000fe2000c101514 */
[C---:B------:R-:W-:Y:S02]  /*797a0*/  VIADD R3, R9.reuse, UR7 ;  /* 0x0000000709037c36 */ /* 0x040fe40008000000 */
[----:B------:R-:W-:Y:S01]  /*797b0*/  LEA.HI.X.SX32 R9, R9, R0, 0x1, P5 ;  /* 0x0000000009097211 */ /* 0x000fe200028f0eff */
[----:B------:R0:W-:Y:S01]  /*797c0*/  @P2 STG.E.U16 desc[UR20][R4.64], R26 ;  /* 0x0000001a04002986 */ /* 0x0001e2000c101514 */
[----:B----4-:R-:W-:Y:S01]  /*797d0*/  ISETP.LT.AND P0, PT, R15, UR4, !P1 ;  /* 0x000000040f007c0c */ /* 0x010fe2000cf01270 */
[----:B------:R-:W5:Y:S01]  /*797e0*/  LDCU UR4, c[0x0][0x39c] ;  /* 0x00007380ff0477ac */ /* 0x000f620008000800 */
[----:B------:R-:W-:Y:S01]  /*797f0*/  ISETP.LT.AND P2, PT, R14, UR6, !P1 ;  /* 0x000000060e007c0c */ /* 0x000fe2000cf41270 */
[----:B------:R-:W3:Y:S01]  /*79800*/  LDL.LU R15, [R1+0x2464] ;  /* 0x00246400010f7983 */ /* 0x000ee20000300800 */
[----:B------:R-:W-:Y:S01]  /*79810*/  LEA R10, P5, R3, R2, 0x1 ;  /* 0x00000002030a7211 */ /* 0x000fe200078a08ff */
[----:B------:R-:W3:Y:S02]  /*79820*/  LDCU UR6, c[0x0][0x39c] ;  /* 0x00007380ff0677ac */ /* 0x000ee40008000800 */
[----:B------:R-:W4:Y:S01]  /*79830*/  LDL.LU R14, [R1+0x2460] ;  /* 0x00246000010e7983 */ /* 0x000f220000300800 */
[----:B0-----:R-:W-:-:S03]  /*79840*/  PRMT R5, R26, 0x7632, R5 ;  /* 0x000076321a057816 */ /* 0x001fc60000000005 */
[----:B------:R-:W3:Y:S04]  /*79850*/  LDL.LU R13, [R1+0x245c] ;  /* 0x00245c00010d7983 */ /* 0x000ee80000300800 */
[----:B------:R0:W-:Y:S01]  /*79860*/  @P4 STG.E.U16 desc[UR20][R8.64], R5 ;  /* 0x0000000508004986 */ /* 0x0001e2000c101514 */
[----:B--2---:R-:W-:Y:S01]  /*79870*/  ISETP.LT.AND P4, PT, R12, UR8, !P1 ;  /* 0x000000080c007c0c */ /* 0x004fe2000cf81270 */
[C---:B------:R-:W-:Y:S02]  /*79880*/  VIADD R7, R3.reuse, UR7 ;  /* 0x0000000703077c36 */ /* 0x040fe40008000000 */
[----:B------:R-:W2:Y:S01]  /*79890*/  LDL.LU R12, [R1+0x2458] ;  /* 0x00245800010c7983 */ /* 0x000ea20000300800 */
[----:B------:R-:W-:Y:S01]  /*798a0*/  LEA.HI.X.SX32 R11, R3, R0, 0x1, P5 ;  /* 0x00000000030b7211 */ /* 0x000fe200028f0eff */
[----:B------:R-:W1:Y:S01]  /*798b0*/  LDCU UR8, c[0x0][0x39c] ;  /* 0x00007380ff0877ac */ /* 0x000e620008000800 */
[----:B------:R-:W-:-:S04]  /*798c0*/  LEA R4, P5, R7, R2, 0x1 ;  /* 0x0000000207047211 */ /* 0x000fc800078a08ff */
[C---:B0-----:R-:W-:Y:S01]  /*798d0*/  LEA.HI.X.SX32 R5, R7.reuse, R0, 0x1, P5 ;  /* 0x0000000007057211 */ /* 0x041fe200028f0eff */
[----:B------:R-:W-:Y:S01]  /*798e0*/  VIADD R7, R7, UR7 ;  /* 0x0000000707077c36 */ /* 0x000fe20008000000 */
[----:B------:R-:W-:Y:S01]  /*798f0*/  PRMT R9, R28, 0x7632, R9 ;  /* 0x000076321c097816 */ /* 0x000fe20000000009 */
[----:B------:R0:W-:Y:S02]  /*79900*/  @P3 STG.E.U16 desc[UR20][R10.64], R28 ;  /* 0x0000001c0a003986 */ /* 0x0001e4000c101514 */
[C---:B------:R-:W-:Y:S02]  /*79910*/  VIADD R3, R7.reuse, UR7 ;  /* 0x0000000707037c36 */ /* 0x040fe40008000000 */
[----:B------:R1:W-:Y:S01]  /*79920*/  @P0 STG.E.U16 desc[UR20][R4.64], R9 ;  /* 0x0000000904000986 */ /* 0x0003e2000c101514 */
[----:B------:R-:W-:Y:S02]  /*79930*/  LEA R6, P0, R7, R2, 0x1 ;  /* 0x0000000207067211 */ /* 0x000fe400078008ff */
[----:B------:R-:W-:-:S02]  /*79940*/  F2FP.BF16.F32.PACK_AB R30, R31, R30 ;  /* 0x0000001e1f1e723e */ /* 0x000fc400000010ff */
[----:B------:R-:W-:Y:S02]  /*79950*/  LEA R8, P5, R3, R2, 0x1 ;  /* 0x0000000203087211 */ /* 0x000fe400078a08ff */
[-C--:B------:R-:W-:Y:S01]  /*79960*/  LEA.HI.X.SX32 R7, R7, R0.reuse, 0x1, P0 ;  /* 0x0000000007077211 */ /* 0x080fe200000f0eff */
[----:B0-----:R-:W2:Y:S01]  /*79970*/  LDL.LU R11, [R1+0x2454] ;  /* 0x00245400010b7983 */ /* 0x001ea20000300800 */
[----:B-1----:R-:W-:Y:S02]  /*79980*/  PRMT R5, R30, 0x7632, R5 ;  /* 0x000076321e057816 */ /* 0x002fe40000000005 */
[C---:B------:R-:W-:Y:S01]  /*79990*/  LEA.HI.X.SX32 R9, R3.reuse, R0, 0x1, P5 ;  /* 0x0000000003097211 */ /* 0x040fe200028f0eff */
[----:B------:R-:W-:Y:S01]  /*799a0*/  VIADD R3, R3, UR7 ;  /* 0x0000000703037c36 */ /* 0x000fe20008000000 */
[----:B------:R-:W-:Y:S04]  /*799b0*/  @P2 STG.E.U16 desc[UR20][R6.64], R30 ;  /* 0x0000001e06002986 */ /* 0x000fe8000c101514 */
[----:B------:R0:W-:Y:S01]  /*799c0*/  @P4 STG.E.U16 desc[UR20][R8.64], R5 ;  /* 0x0000000508004986 */ /* 0x0001e2000c101514 */
[----:B------:R-:W-:-:S03]  /*799d0*/  LEA R4, P4, R3, R2, 0x1 ;  /* 0x0000000203047211 */ /* 0x000fc600078808ff */
[----:B------:R-:W2:Y:S01]  /*799e0*/  LDL.LU R10, [R1+0x2450] ;  /* 0x00245000010a7983 */ /* 0x000ea20000300800 */
[----:B-----5:R-:W-:Y:S01]  /*799f0*/  ISETP.LT.AND P3, PT, R16, UR4, !P1 ;  /* 0x0000000410007c0c */ /* 0x020fe2000cf61270 */
[----:B------:R-:W4:Y:S02]  /*79a00*/  LDCU UR4, c[0x0][0x39c] ;  /* 0x00007380ff0477ac */ /* 0x000f240008000800 */
[----:B------:R-:W5:Y:S01]  /*79a10*/  LDL.LU R16, [R1+0x244c] ;  /* 0x00244c0001107983 */ /* 0x000f620000300800 */
[----:B0-----:R-:W-:Y:S02]  /*79a20*/  LEA.HI.X.SX32 R5, R3, R0, 0x1, P4 ;  /* 0x0000000003057211 */ /* 0x001fe400020f0eff */
[----:B---3--:R-:W-:Y:S02]  /*79a30*/  ISETP.LT.AND P0, PT, R15, UR6, !P1 ;  /* 0x000000060f007c0c */ /* 0x008fe4000cf01270 */
[----:B----4-:R-:W-:Y:S01]  /*79a40*/  ISETP.LT.AND P2, PT, R14, UR4, !P1 ;  /* 0x000000040e007c0c */ /* 0x010fe2000cf41270 */
[----:B------:R-:W-:Y:S01]  /*79a50*/  VIADD R3, R3, UR7 ;  /* 0x0000000703037c36 */ /* 0x000fe20008000000 */
[----:B------:R-:W-:Y:S01]  /*79a60*/  F2FP.BF16.F32.PACK_AB R32, R33, R32 ;  /* 0x000000202120723e */ /* 0x000fe200000010ff */
[----:B------:R-:W0:Y:S01]  /*79a70*/  LDCU UR6, c[0x0][0x39c] ;  /* 0x00007380ff0677ac */ /* 0x000e220008000800 */
[----:B--2---:R-:W-:-:S03]  /*79a80*/  ISETP.LT.AND P4, PT, R12, UR9, !P1 ;  /* 0x000000090c007c0c */ /* 0x004fc6000cf81270 */
[----:B------:R1:W-:Y:S01]  /*79a90*/  @P3 STG.E.U16 desc[UR20][R4.64], R32 ;  /* 0x0000002004003986 */ /* 0x0003e2000c101514 */
[----:B------:R-:W2:Y:S03]  /*79aa0*/  LDCU UR4, c[0x0][0x39c] ;  /* 0x00007380ff0477ac */ /* 0x000ea60008000800 */
[----:B------:R-:W3:Y:S01]  /*79ab0*/  LDL.LU R12, [R1+0x2448] ;  /* 0x00244800010c7983 */ /* 0x000ee20000300800 */
[C---:B------:R-:W-:Y:S01]  /*79ac0*/  VIADD R9, R3.reuse, UR7 ;  /* 0x0000000703097c36 */ /* 0x040fe20008000000 */
[----:B------:R-:W3:Y:S02]  /*79ad0*/  LDCU UR9, c[0x0][0x39c] ;  /* 0x00007380ff0977ac */ /* 0x000ee40008000800 */
[----:B------:R-:W4:Y:S04]  /*79ae0*/  LDL.LU R15, [R1+0x2444] ;  /* 0x00244400010f7983 */ /* 0x000f280000300800 */
[----:B------:R-:W4:Y:S01]  /*79af0*/  LDL.LU R14, [R1+0x2440] ;  /* 0x00244000010e7983 */ /* 0x000f220000300800 */
[----:B------:R-:W-:-:S04]  /*79b00*/  LEA R6, P3, R3, R2, 0x1 ;  /* 0x0000000203067211 */ /* 0x000fc800078608ff */
[----:B------:R-:W-:Y:S01]  /*79b10*/  LEA.HI.X.SX32 R7, R3, R0, 0x1, P3 ;  /* 0x0000000003077211 */ /* 0x000fe200018f0eff */
[C---:B------:R-:W-:Y:S01]  /*79b20*/  VIADD R3, R9.reuse, UR7 ;  /* 0x0000000709037c36 */ /* 0x040fe20008000000 */
[----:B------:R-:W-:Y:S02]  /*79b30*/  LEA R8, P3, R9, R2, 0x1 ;  /* 0x0000000209087211 */ /* 0x000fe400078608ff */
[----:B-1----:R-:W-:Y:S02]  /*79b40*/  PRMT R5, R32, 0x7632, R5 ;  /* 0x0000763220057816 */ /* 0x002fe40000000005 */
[----:B------:R-:W-:Y:S02]  /*79b50*/  F2FP.BF16.F32.PACK_AB R34, R35, R34 ;  /* 0x000000222322723e */ /* 0x000fe400000010ff */
[----:B------:R-:W-:Y:S02]  /*79b60*/  LEA.HI.X.SX32 R9, R9, R0, 0x1, P3 ;  /* 0x0000000009097211 */ /* 0x000fe400018f0eff */
[----:B------:R-:W-:Y:S01]  /*79b70*/  ISETP.LT.AND P5, PT, R13, UR8, !P1 ;  /* 0x000000080d007c0c */ /* 0x000fe2000cfa1270 */
[C---:B------:R-:W-:Y:S01]  /*79b80*/  VIADD R13, R3.reuse, UR7 ;  /* 0x00000007030d7c36 */ /* 0x040fe20008000000 */
[C---:B------:R-:W-:Y:S01]  /*79b90*/  LEA R4, P3, R3.reuse, R2, 0x1 ;  /* 0x0000000203047211 */ /* 0x040fe200078608ff */
[----:B------:R1:W-:Y:S01]  /*79ba0*/  @P0 STG.E.U16 desc[UR20][R6.64], R5 ;  /* 0x0000000506000986 */ /* 0x0003e2000c101514 */
[----:B------:R-:W5:Y:S03]  /*79bb0*/  LDCU UR8, c[0x0][0x39c] ;  /* 0x00007380ff0877ac */ /* 0x000f660008000800 */
[----:B------:R-:W-:Y:S01]  /*79bc0*/  @P2 STG.E.U16 desc[UR20][R8.64], R34 ;  /* 0x0000002208002986 */ /* 0x000fe2000c101514 */
[----:B0-----:R-:W-:Y:S01]  /*79bd0*/  ISETP.LT.AND P2, PT, R10, UR6, !P1 ;  /* 0x000000060a007c0c */ /* 0x001fe2000cf41270 */
[----:B------:R-:W0:Y:S01]  /*79be0*/  LDCU UR6, c[0x0][0x39c] ;  /* 0x00007380ff0677ac */ /* 0x000e220008000800 */
[----:B-1----:R-:W-:-:S02]  /*79bf0*/  LEA.HI.X.SX32 R5, R3, R0, 0x1, P3 ;  /* 0x0000000003057211 */ /* 0x002fc400018f0eff */
[----:B------:R-:W-:Y:S02]  /*79c00*/  LEA R10, P3, R13, R2, 0x1 ;  /* 0x000000020d0a7211 */ /* 0x000fe400078608ff */
[----:B--2---:R-:W-:Y:S01]  /*79c10*/  ISETP.LT.AND P0, PT, R11, UR4, !P1 ;  /* 0x000000040b007c0c */ /* 0x004fe2000cf01270 */
[----:B------:R-:W4:Y:S01]  /*79c20*/  LDCU UR4, c[0x0][0x39c] ;  /* 0x00007380ff0477ac */ /* 0x000f220008000800 */
[C---:B------:R-:W-:Y:S02]  /*79c30*/  LEA.HI.X.SX32 R11, R13.reuse, R0, 0x1, P3 ;  /* 0x000000000d0b7211 */ /* 0x040fe400018f0eff */
[----:B------:R-:W-:Y:S01]  /*79c40*/  PRMT R7, R34, 0x7632, R7 ;  /* 0x0000763222077816 */ /* 0x000fe20000000007 */
[----:B------:R-:W-:Y:S01]  /*79c50*/  VIADD R13, R13, UR7 ;  /* 0x000000070d0d7c36 */ /* 0x000fe20008000000 */
[----:B------:R-:W-:-:S03]  /*79c60*/  F2FP.BF16.F32.PACK_AB R36, R37, R36 ;  /* 0x000000242524723e */ /* 0x000fc600000010ff */
[----:B------:R1:W-:Y:S01]  /*79c70*/  @P5 STG.E.U16 desc[UR20][R4.64], R7 ;  /* 0x0000000704005986 */ /* 0x0003e2000c101514 */
[----:B-----5:R-:W-:Y:S01]  /*79c80*/  ISETP.LT.AND P5, PT, R16, UR8, !P1 ;  /* 0x0000000810007c0c */ /* 0x020fe2000cfa1270 */
[----:B------:R-:W-:Y:S01]  /*79c90*/  VIADD R3, R13, UR7 ;  /* 0x000000070d037c36 */ /* 0x000fe20008000000 */
[----:B------:R-:W-:Y:S01]  /*79ca0*/  F2FP.BF16.F32.PACK_AB R38, R39, R38 ;  /* 0x000000262726723e */ /* 0x000fe200000010ff */
[----:B------:R2:W-:Y:S01]  /*79cb0*/  @P4 STG.E.U16 desc[UR20][R10.64], R36 ;  /* 0x000000240a004986 */ /* 0x0005e2000c101514 */
[C---:B------:R-:W-:Y:S01]  /*79cc0*/  LEA R6, P4, R13.reuse, R2, 0x1 ;  /* 0x000000020d067211 */ /* 0x040fe200078808ff */
[----:B------:R-:W5:Y:S03]  /*79cd0*/  LDCU UR8, c[0x0][0x39c] ;  /* 0x00007380ff0877ac */ /* 0x000f660008000800 */
[----:B-1----:R-:W-:Y:S02]  /*79ce0*/  LEA.HI.X.SX32 R7, R13, R0, 0x1, P4 ;  /* 0x000000000d077211 */ /* 0x002fe400020f0eff */
[----:B------:R-:W-:-:S02]  /*79cf0*/  LEA R4, P4, R3, R2, 0x1 ;  /* 0x0000000203047211 */ /* 0x000fc400078808ff */
[----:B--2---:R-:W-:Y:S02]  /*79d00*/  PRMT R11, R36, 0x7632, R11 ;  /* 0x00007632240b7816 */ /* 0x004fe4000000000b */
[----:B------:R-:W-:-:S03]  /*79d10*/  LEA.HI.X.SX32 R5, R3, R0, 0x1, P4 ;  /* 0x0000000003057211 */ /* 0x000fc600020f0eff */
[----:B------:R-:W-:Y:S04]  /*79d20*/  @P0 STG.E.U16 desc[UR20][R6.64], R11 ;  /* 0x0000000b06000986 */ /* 0x000fe8000c101514 */
[----:B------:R1:W-:Y:S01]  /*79d30*/  @P2 STG.E.U16 desc[UR20][R4.64], R38 ;  /* 0x0000002604002986 */ /* 0x0003e2000c101514 */
[----:B---3--:R-:W-:Y:S01]  /*79d40*/  ISETP.LT.AND P3, PT, R12, UR9, !P1 ;  /* 0x000000090c007c0c */ /* 0x008fe2000cf61270 */
[----:B------:R-:W-:Y:S02]  /*79d50*/  VIADD R9, R3, UR7 ;  /* 0x0000000703097c36 */ /* 0x000fe40008000000 */
[----:B------:R-:W5:Y:S01]  /*79d60*/  LDL.LU R12, [R1+0x243c] ;  /* 0x00243c00010c7983 */ /* 0x000f620000300800 */
[----:B----4-:R-:W-:Y:S02]  /*79d70*/  ISETP.LT.AND P0, PT, R15, UR4, !P1 ;  /* 0x000000040f007c0c */ /* 0x010fe4000cf01270 */
[----:B0-----:R-:W-:Y:S01]  /*79d80*/  ISETP.LT.AND P2, PT, R14, UR6, !P1 ;  /* 0x000000060e007c0c */ /* 0x001fe2000cf41270 */
[----:B------:R-:W2:Y:S01]  /*79d90*/  LDL.LU R16, [R1+0x2438] ;  /* 0x0024380001107983 */ /* 0x000ea20000300800 */
[C---:B------:R-:W-:Y:S01]  /*79da0*/  LEA R8, P4, R9.reuse, R2, 0x1 ;  /* 0x0000000209087211 */ /* 0x040fe200078808ff */
[----:B------:R-:W-:Y:S01]  /*79db0*/  VIADD R3, R9, UR7 ;  /* 0x0000000709037c36 */ /* 0x000fe20008000000 */
[----:B------:R-:W2:Y:S01]  /*79dc0*/  LDCU UR4, c[0x0][0x39c] ;  /* 0x00007380ff0477ac */ /* 0x000ea20008000800 */
[----:B------:R-:W3:Y:S01]  /*79dd0*/  LDL.LU R15, [R1+0x2434] ;  /* 0x00243400010f7983 */ /* 0x000ee20000300800 */
[----:B-1----:R-:W-:-:S02]  /*79de0*/  PRMT R5, R38, 0x7632, R5 ;  /* 0x0000763226057816 */ /* 0x002fc40000000005 */
[----:B------:R-:W-:Y:S01]  /*79df0*/  F2FP.BF16.F32.PACK_AB R40, R41, R40 ;  /* 0x000000282928723e */ /* 0x000fe200000010ff */
[----:B------:R-:W4:Y:S01]  /*79e00*/  LDL.LU R14, [R1+0x2430] ;  /* 0x00243000010e7983 */ /* 0x000f220000300800 */
[----:B------:R-:W-:Y:S01]  /*79e10*/  LEA.HI.X.SX32 R9, R9, R0, 0x1, P4 ;  /* 0x0000000009097211 */ /* 0x000fe200020f0eff */
[----:B------:R-:W0:Y:S01]  /*79e20*/  LDCU UR9, c[0x0][0x39c] ;  /* 0x00007380ff0977ac */ /* 0x000e220008000800 */
[----:B------:R-:W-:Y:S01]  /*79e30*/  LEA R10, P4, R3, R2, 0x1 ;  /* 0x00000002030a7211 */ /* 0x000fe200078808ff */
[----:B------:R-:W3:Y:S01]  /*79e40*/  LDL.LU R13, [R1+0x246c] ;  /* 0x00246c00010d7983 */ /* 0x000ee20000300800 */
[----:B------:R-:W-:Y:S01]  /*79e50*/  F2FP.BF16.F32.PACK_AB R42, R43, R42 ;  /* 0x0000002a2b2a723e */ /* 0x000fe200000010ff */
[----:B------:R-:W3:Y:S01]  /*79e60*/  LDCU UR6, c[0x0][0x39c] ;  /* 0x00007380ff0677ac */ /* 0x000ee20008000800 */
[C---:B------:R-:W-:Y:S01]  /*79e70*/  LEA.HI.X.SX32 R11, R3.reuse, R0, 0x1, P4 ;  /* 0x00000000030b7211 */ /* 0x040fe200020f0eff */
[----:B------:R-:W-:Y:S01]  /*79e80*/  VIADD R7, R3, UR7 ;  /* 0x0000000703077c36 */ /* 0x000fe20008000000 */
[----:B------:R1:W-:Y:S04]  /*79e90*/  @P5 STG.E.U16 desc[UR20][R8.64], R5 ;  /* 0x0000000508005986 */ /* 0x0003e8000c101514 */
[C---:B------:R-:W-:Y:S01]  /*79ea0*/  LEA R4, P5, R7.reuse, R2, 0x1 ;  /* 0x0000000207047211 */ /* 0x040fe200078a08ff */
[----:B------:R0:W-:Y:S03]  /*79eb0*/  @P3 STG.E.U16 desc[UR20][R10.64], R40 ;  /* 0x000000280a003986 */ /* 0x0001e6000c101514 */
[C---:B-1----:R-:W-:Y:S01]  /*79ec0*/  LEA.HI.X.SX32 R5, R7.reuse, R0, 0x1, P5 ;  /* 0x0000000007057211 */ /* 0x042fe200028f0eff */
[----:B------:R-:W-:Y:S01]  /*79ed0*/  VIADD R7, R7, UR7 ;  /* 0x0000000707077c36 */ /* 0x000fe20008000000 */
[----:B------:R-:W-:-:S05]  /*79ee0*/  PRMT R9, R40, 0x7632, R9 ;  /* 0x0000763228097816 */ /* 0x000fca0000000009 */
[----:B------:R1:W-:Y:S01]  /*79ef0*/  @P0 STG.E.U16 desc[UR20][R4.64], R9 ;  /* 0x0000000904000986 */ /* 0x0003e2000c101514 */
[C---:B------:R-:W-:Y:S01]  /*79f00*/  LEA R6, P0, R7.reuse, R2, 0x1 ;  /* 0x0000000207067211 */ /* 0x040fe200078008ff */
[----:B------:R-:W-:-:S03]  /*79f10*/  VIADD R3, R7, UR7 ;  /* 0x0000000707037c36 */ /* 0x000fc60008000000 */
[----:B------:R-:W-:-:S05]  /*79f20*/  LEA.HI.X.SX32 R7, R7, R0, 0x1, P0 ;  /* 0x0000000007077211 */ /* 0x000fca00000f0eff */
[----:B------:R-:W-:Y:S01]  /*79f30*/  @P2 STG.E.U16 desc[UR20][R6.64], R42 ;  /* 0x0000002a06002986 */ /* 0x000fe2000c101514 */
[----:B-----5:R-:W-:Y:S01]  /*79f40*/  ISETP.LT.AND P4, PT, R12, UR8, !P1 ;  /* 0x000000080c007c0c */ /* 0x020fe2000cf81270 */
[----:B------:R-:W5:Y:S02]  /*79f50*/  LDCU UR8, c[0x0][0x39c] ;  /* 0x00007380ff0877ac */ /* 0x000f640008000800 */
[----:B------:R-:W5:Y:S04]  /*79f60*/  LDL.LU R12, [R1+0x2468] ;  /* 0x00246800010c7983 */ /* 0x000f680000300800 */
[----:B0-----:R-:W5:Y:S01]  /*79f70*/  LDL.LU R11, [R1+0x242c] ;  /* 0x00242c00010b7983 */ /* 0x001f620000300800 */
[----:B--2---:R-:W-:Y:S01]  /*79f80*/  ISETP.LT.AND P3, PT, R16, UR4, !P1 ;  /* 0x0000000410007c0c */ /* 0x004fe2000cf61270 */
[----:B------:R-:W4:Y:S02]  /*79f90*/  LDCU UR4, c[0x0][0x39c] ;  /* 0x00007380ff0477ac */ /* 0x000f240008000800 */
[----:B------:R-:W2:Y:S04]  /*79fa0*/  LDL.LU R10, [R1+0x2428] ;  /* 0x00242800010a7983 */ /* 0x000ea80000300800 */
[----:B------:R-:W2:Y:S01]  /*79fb0*/  LDL.LU R16, [R1+0x2424] ;  /* 0x0024240001107983 */ /* 0x000ea20000300800 */
[----:B----4-:R-:W-:Y:S01]  /*79fc0*/  ISETP.LT.AND P2, PT, R14, UR4, !P1 ;  /* 0x000000040e007c0c */ /* 0x010fe2000cf41270 */
[----:B------:R-:W0:Y:S02]  /*79fd0*/  LDCU UR4, c[0x0][0x39c] ;  /* 0x00007380ff0477ac */ /* 0x000e240008000800 */
[----:B------:R-:W4:Y:S01]  /*79fe0*/  LDL.LU R14, [R1+0x2420] ;  /* 0x00242000010e7983 */ /* 0x000f220000300800 */
[----:B------:R-:W-:-:S04]  /*79ff0*/  LEA R8, P5, R3, R2, 0x1 ;  /* 0x0000000203087211 */ /* 0x000fc800078a08ff */
[C---:B-1----:R-:W-:Y:S01]  /*7a000*/  LEA.HI.X.SX32 R9, R3.reuse, R0, 0x1, P5 ;  /* 0x0000000003097211 */ /* 0x042fe200028f0eff */
[----:B------:R-:W-:Y:S01]  /*7a010*/  VIADD R3, R3, UR7 ;  /* 0x0000000703037c36 */ /* 0x000fe20008000000 */
[----:B------:R-:W-:-:S04]  /*7a020*/  PRMT R5, R42, 0x7632, R5 ;  /* 0x000076322a057816 */ /* 0x000fc80000000005 */
[----:B------:R-:W-:Y:S01]  /*7a030*/  LEA R4, P5, R3, R2, 0x1 ;  /* 0x0000000203047211 */ /* 0x000fe200078a08ff */
[----:B------:R1:W-:Y:S01]  /*7a040*/  @P4 STG.E.U16 desc[UR20][R8.64], R5 ;  /* 0x0000000508004986 */ /* 0x0003e2000c101514 */
[----:B------:R-:W-:Y:S02]  /*7a050*/  F2FP.BF16.F32.PACK_AB R44, R45, R44 ;  /* 0x0000002c2d2c723e */ /* 0x000fe400000010ff */
[----:B---3--:R-:W-:Y:S01]  /*7a060*/  ISETP.LT.AND P0, PT, R15, UR6, !P1 ;  /* 0x000000060f007c0c */ /* 0x008fe2000cf01270 */
[----:B------:R-:W2:Y:S01]  /*7a070*/  LDCU UR6, c[0x0][0x39c] ;  /* 0x00007380ff0677ac */ /* 0x000ea20008000800 */
[C---:B-1----:R-:W-:Y:S01]  /*7a080*/  LEA.HI.X.SX32 R5, R3.reuse, R0, 0x1, P5 ;  /* 0x0000000003057211 */ /* 0x042fe200028f0eff */
[----:B------:R-:W-:-:S04]  /*7a090*/  VIADD R3, R3, UR7 ;  /* 0x0000000703037c36 */ /* 0x000fc80008000000 */
[----:B------:R1:W-:Y:S01]  /*7a0a0*/  @P3 STG.E.U16 desc[UR20][R4.64], R44 ;  /* 0x0000002c04003986 */ /* 0x0003e2000c101514 */
[C---:B------:R-:W-:Y:S01]  /*7a0b0*/  LEA R6, P3, R3.reuse, R2, 0x1 ;  /* 0x0000000203067211 */ /* 0x040fe200078608ff */
[----:B------:R-:W-:-:S03]  /*7a0c0*/  VIADD R9, R3, UR7 ;  /* 0x0000000703097c36 */ /* 0x000fc60008000000 */
[----:B------:R-:W-:Y:S01]  /*7a0d0*/  LEA.HI.X.SX32 R7, R3, R0, 0x1, P3 ;  /* 0x0000000003077211 */ /* 0x000fe200018f0eff */
[C---:B------:R-:W-:Y:S01]  /*7a0e0*/  VIADD R3, R9.reuse, UR7 ;  /* 0x0000000709037c36 */ /* 0x040fe20008000000 */
[----:B------:R-:W-:Y:S02]  /*7a0f0*/  LEA R8, P3, R9, R2, 0x1 ;  /* 0x0000000209087211 */ /* 0x000fe400078608ff */
[----:B------:R-:W-:Y:S02]  /*7a100*/  F2FP.BF16.F32.PACK_AB R46, R47, R46 ;  /* 0x0000002e2f2e723e */ /* 0x000fe400000010ff */
[----:B------:R-:W-:Y:S02]  /*7a110*/  LEA.HI.X.SX32 R9, R9, R0, 0x1, P3 ;  /* 0x0000000009097211 */ /* 0x000fe400018f0eff */
[----:B-1----:R-:W-:Y:S02]  /*7a120*/  PRMT R5, R44, 0x7632, R5 ;  /* 0x000076322c057816 */ /* 0x002fe40000000005 */
[----:B-----5:R-:W-:Y:S01]  /*7a130*/  ISETP.LT.AND P4, PT, R13, UR8, !P1 ;  /* 0x000000080d007c0c */ /* 0x020fe2000cf81270 */
[C---:B------:R-:W-:Y:S01]  /*7a140*/  VIADD R13, R3.reuse, UR7 ;  /* 0x00000007030d7c36 */ /* 0x040fe20008000000 */
[----:B------:R-:W-:Y:S01]  /*7a150*/  LEA R4, P3, R3, R2, 0x1 ;  /* 0x0000000203047211 */ /* 0x000fe200078608ff */
[----:B------:R1:W-:Y:S01]  /*7a160*/  @P0 STG.E.U16 desc[UR20][R6.64], R5 ;  /* 0x0000000506000986 */ /* 0x0003e2000c101514 */
[----:B------:R-:W-:Y:S01]  /*7a170*/  F2FP.BF16.F32.PACK_AB R48, R49, R48 ;  /* 0x000000303130723e */ /* 0x000fe200000010ff */
[----:B------:R-:W3:Y:S02]  /*7a180*/  LDCU UR8, c[0x0][0x39c] ;  /* 0x00007380ff0877ac */ /* 0x000ee40008000800 */
[----:B------:R-:W-:Y:S01]  /*7a190*/  @P2 STG.E.U16 desc[UR20][R8.64], R46 ;  /* 0x0000002e08002986 */ /* 0x000fe2000c101514 */
[----:B-1----:R-:W-:-:S02]  /*7a1a0*/  LEA.HI.X.SX32 R5, R3, R0, 0x1, P3 ;  /* 0x0000000003057211 */ /* 0x002fc400018f0eff */
[----:B------:R-:W-:Y:S01]  /*7a1b0*/  ISETP.LT.AND P5, PT, R12, UR9, !P1 ;  /* 0x000000090c007c0c */ /* 0x000fe2000cfa1270 */
[----:B------:R-:W4:Y:S01]  /*7a1c0*/  LDCU UR9, c[0x0][0x39c] ;  /* 0x00007380ff0977ac */ /* 0x000f220008000800 */
[----:B------:R-:W5:Y:S01]  /*7a1d0*/  LDL.LU R12, [R1+0x2410] ;  /* 0x00241000010c7983 */ /* 0x000f620000300800 */
[----:B0-----:R-:W-:Y:S01]  /*7a1e0*/  ISETP.LT.AND P0, PT, R11, UR4, !P1 ;  /* 0x000000040b007c0c */ /* 0x001fe2000cf01270 */
[----:B------:R-:W5:Y:S02]  /*7a1f0*/  LDCU UR4, c[0x0][0x39c] ;  /* 0x00007380ff0477ac */ /* 0x000f640008000800 */
[----:B------:R-:W5:Y:S01]  /*7a200*/  LDL.LU R15, [R1+0x240c] ;  /* 0x00240c00010f7983 */ /* 0x000f620000300800 */
[----:B--2---:R-:W-:Y:S01]  /*7a210*/  ISETP.LT.AND P2, PT, R10, UR6, !P1 ;  /* 0x000000060a007c0c */ /* 0x004fe2000cf41270 */
[----:B------:R-:W0:Y:S01]  /*7a220*/  LDCU UR6, c[0x0][0x39c] ;  /* 0x00007380ff0677ac */ /* 0x000e220008000800 */
[----:B------:R-:W-:-:S04]  /*7a230*/  LEA R10, P3, R13, R2, 0x1 ;  /* 0x000000020d0a7211 */ /* 0x000fc800078608ff */
[C---:B------:R-:W-:Y:S02]  /*7a240*/  LEA.HI.X.SX32 R11, R13.reuse, R0, 0x1, P3 ;  /* 0x000000000d0b7211 */ /* 0x040fe400018f0eff */
[----:B----4-:R-:W-:Y:S02]  /*7a250*/  ISETP.LT.AND P3, PT, R14, UR9, !P1 ;  /* 0x000000090e007c0c */ /* 0x010fe4000cf61270 */
[----:B------:R-:W-:Y:S01]  /*7a260*/  PRMT R7, R46, 0x7632, R7 ;  /* 0x000076322e077816 */ /* 0x000fe20000000007 */
[----:B------:R-:W2:Y:S01]  /*7a270*/  LDL.LU R14, [R1+0x2408] ;  /* 0x00240800010e7983 */ /* 0x000ea20000300800 */
[----:B------:R-:W-:Y:S01]  /*7a280*/  VIADD R13, R13, UR7 ;  /* 0x000000070d0d7c36 */ /* 0x000fe20008000000 */
[----:B------:R-:W-:Y:S01]  /*7a290*/  F2FP.BF16.F32.PACK_AB R50, R51, R50 ;  /* 0x000000323332723e */ /* 0x000fe200000010ff */
[----:B------:R-:W1:Y:S01]  /*7a2a0*/  LDCU UR9, c[0x0][0x39c] ;  /* 0x00007380ff0977ac */ /* 0x000e620008000800 */
[----:B------:R4:W-:Y:S04]  /*7a2b0*/  @P4 STG.E.U16 desc[UR20][R4.64], R7 ;  /* 0x0000000704004986 */ /* 0x0009e8000c101514 */
[----:B------:R0:W-:Y:S01]  /*7a2c0*/  @P5 STG.E.U16 desc[UR20][R10.64], R48 ;  /* 0x000000300a005986 */ /* 0x0001e2000c101514 */
[----:B------:R-:W-:-:S03]  /*7a2d0*/  LEA R6, P5, R13, R2, 0x1 ;  /* 0x000000020d067211 */ /* 0x000fc600078a08ff */
[----:B------:R-:W2:Y:S01]  /*7a2e0*/  LDL.LU R17, [R1+0x2404] ;  /* 0x0024040001117983 */ /* 0x000ea20000300800 */
[----:B----4-:R-:W-:Y:S02]  /*7a2f0*/  LEA.HI.X.SX32 R7, R13, R0, 0x1, P5 ;  /* 0x000000000d077211 */ /* 0x010fe400028f0eff */
[----:B0-----:R-:W-:-:S05]  /*7a300*/  PRMT R11, R48, 0x7632, R11 ;  /* 0x00007632300b7816 */ /* 0x001fca000000000b */
[----:B------:R-:W-:Y:S01]  /*7a310*/  @P0 STG.E.U16 desc[UR20][R6.64], R11 ;  /* 0x0000000b06000986 */ /* 0x000fe2000c101514 */
[----:B------:R-:W-:Y:S01]  /*7a320*/  VIADD R3, R13, UR7 ;  /* 0x000000070d037c36 */ /* 0x000fe20008000000 */
[----:B---3--:R-:W-:Y:S01]  /*7a330*/  ISETP.LT.AND P4, PT, R16, UR8, !P1 ;  /* 0x0000000810007c0c */ /* 0x008fe2000cf81270 */
[----:B------:R-:W2:Y:S02]  /*7a340*/  LDCU UR8, c[0x0][0x39c] ;  /* 0x00007380ff0877ac */ /* 0x000ea40008000800 */
[C---:B------:R-:W-:Y:S01]  /*7a350*/  VIADD R9, R3.reuse, UR7 ;  /* 0x0000000703097c36 */ /* 0x040fe20008000000 */
[----:B------:R-:W-:-:S04]  /*7a360*/  LEA R4, P5, R3, R2, 0x1 ;  /* 0x0000000203047211 */ /* 0x000fc800078a08ff */
[----:B------:R-:W-:Y:S02]  /*7a370*/  LEA.HI.X.SX32 R5, R3, R0, 0x1, P5 ;  /* 0x0000000003057211 */ /* 0x000fe400028f0eff */
[C---:B------:R-:W-:Y:S01]  /*7a380*/  LEA R8, P5, R9.reuse, R2, 0x1 ;  /* 0x0000000209087211 */ /* 0x040fe200078a08ff */
[C---:B------:R-:W-:Y:S02]  /*7a390*/  VIADD R3, R9.reuse, UR7 ;  /* 0x0000000709037c36 */ /* 0x040fe40008000000 */
[----:B------:R0:W-:Y:S01]  /*7a3a0*/  @P2 STG.E.U16 desc[UR20][R4.64], R50 ;  /* 0x0000003204002986 */ /* 0x0001e2000c101514 */
[----:B------:R-:W-:Y:S02]  /*7a3b0*/  LEA.HI.X.SX32 R9, R9, R0, 0x1, P5 ;  /* 0x0000000009097211 */ /* 0x000fe400028f0eff */
[----:B0-----:R-:W-:-:S05]  /*7a3c0*/  PRMT R5, R50, 0x7632, R5 ;  /* 0x0000763232057816 */ /* 0x001fca0000000005 */
[----:B------:R0:W-:Y:S01]  /*7a3d0*/  @P4 STG.E.U16 desc[UR20][R8.64], R5 ;  /* 0x0000000508004986 */ /* 0x0001e2000c101514 */
[----:B-----5:R-:W-:Y:S01]  /*7a3e0*/  ISETP.LT.AND P0, PT, R12, UR4, !P1 ;  /* 0x000000040c007c0c */ /* 0x020fe2000cf01270 */
[----:B------:R-:W-:Y:S02]  /*7a3f0*/  VIADD R7, R3, UR7 ;  /* 0x0000000703077c36 */ /* 0x000fe40008000000 */
[----:B------:R-:W3:Y:S01]  /*7a400*/  LDL.LU R12, [R1+0x2400] ;  /* 0x00240000010c7983 */ /* 0x000ee20000300800 */
[----:B------:R-:W-:Y:S01]  /*7a410*/  ISETP.LT.AND P2, PT, R15, UR6, !P1 ;  /* 0x000000060f007c0c */ /* 0x000fe2000cf41270 */
[----:B------:R-:W3:Y:S02]  /*7a420*/  LDCU UR6, c[0x0][0x39c] ;  /* 0x00007380ff0677ac */ /* 0x000ee40008000800 */
[----:B------:R-:W4:Y:S01]  /*7a430*/  LDL.LU R16, [R1+0x23fc] ;  /* 0x0023fc0001107983 */ /* 0x000f220000300800 */
[----:B------:R-:W-:Y:S02]  /*7a440*/  LEA R10, P5, R3, R2, 0x1 ;  /* 0x00000002030a7211 */ /* 0x000fe400078a08ff */
[----:B------:R-:W-:Y:S01]  /*7a450*/  F2FP.BF16.F32.PACK_AB R52, R53, R52 ;  /* 0x000000343534723e */ /* 0x000fe200000010ff */
[----:B------:R-:W5:Y:S01]  /*7a460*/  LDL.LU R15, [R1+0x23f8] ;  /* 0x0023f800010f7983 */ /* 0x000f620000300800 */
[----:B--2---:R-:W-:Y:S01]  /*7a470*/  ISETP.LT.AND P4, PT, R14, UR8, !P1 ;  /* 0x000000080e007c0c */ /* 0x004fe2000cf81270 */
[----:B------:R-:W2:Y:S02]  /*7a480*/  LDCU UR4, c[0x0][0x39c] ;  /* 0x00007380ff0477ac */ /* 0x000ea40008000800 */
[----:B------:R-:W1:Y:S01]  /*7a490*/  LDL.LU R14, [R1+0x23ec] ;  /* 0x0023ec00010e7983 */ /* 0x000e620000300800 */
[----:B------:R-:W-:-:S02]  /*7a4a0*/  LEA.HI.X.SX32 R11, R3, R0, 0x1, P5 ;  /* 0x00000000030b7211 */ /* 0x000fc400028f0eff */
[C---:B------:R-:W-:Y:S01]  /*7a4b0*/  LEA R4, P5, R7.reuse, R2, 0x1 ;  /* 0x0000000207047211 */ /* 0x040fe200078a08ff */
[----:B------:R-:W5:Y:S01]  /*7a4c0*/  LDL.LU R13, [R1+0x23e8] ;  /* 0x0023e800010d7983 */ /* 0x000f620000300800 */
[----:B0-----:R-:W-:Y:S01]  /*7a4d0*/  PRMT R9, R52, 0x7632, R9 ;  /* 0x0000763234097816 */ /* 0x001fe20000000009 */
[----:B------:R-:W5:Y:S01]  /*7a4e0*/  LDCU UR8, c[0x0][0x39c] ;  /* 0x00007380ff0877ac */ /* 0x000f620008000800 */
[C---:B------:R-:W-:Y:S01]  /*7a4f0*/  LEA.HI.X.SX32 R5, R7.reuse, R0, 0x1, P5 ;  /* 0x0000000007057211 */ /* 0x040fe200028f0eff */
[----:B------:R-:W-:Y:S01]  /*7a500*/  VIADD R7, R7, UR7 ;  /* 0x0000000707077c36 */ /* 0x000fe20008000000 */
[----:B------:R-:W-:Y:S04]  /*7a510*/  @P3 STG.E.U16 desc[UR20][R10.64], R52 ;  /* 0x000000340a003986 */ /* 0x000fe8000c101514 */
[----:B------:R0:W-:Y:S01]  /*7a520*/  @P0 STG.E.U16 desc[UR20][R4.64], R9 ;  /* 0x0000000904000986 */ /* 0x0001e2000c101514 */
[C---:B------:R-:W-:Y:S01]  /*7a530*/  LEA R6, P0, R7.reuse, R2, 0x1 ;  /* 0x0000000207067211 */ /* 0x040fe200078008ff */
[----:B------:R-:W-:-:S03]  /*7a540*/  VIADD R3, R7, UR7 ;  /* 0x0000000707037c36 */ /* 0x000fc60008000000 */
[----:B------:R-:W-:Y:S02]  /*7a550*/  LEA.HI.X.SX32 R7, R7, R0, 0x1, P0 ;  /* 0x0000000007077211 */ /* 0x000fe400000f0eff */
[----:B------:R-:W-:Y:S02]  /*7a560*/  F2FP.BF16.F32.PACK_AB R54, R55, R54 ;  /* 0x000000363736723e */ /* 0x000fe400000010ff */
[----:B------:R-:W-:Y:S02]  /*7a570*/  LEA R8, P5, R3, R2, 0x1 ;  /* 0x0000000203087211 */ /* 0x000fe400078a08ff */
[----:B--2---:R-:W-:Y:S01]  /*7a580*/  ISETP.LT.AND P3, PT, R17, UR4, !P1 ;  /* 0x0000000411007c0c */ /* 0x004fe2000cf61270 */
[----:B------:R-:W4:Y:S01]  /*7a590*/  LDCU UR4, c[0x0][0x39c] ;  /* 0x00007380ff0477ac */ /* 0x000f220008000800 */
[----:B0-----:R-:W-:Y:S02]  /*7a5a0*/  PRMT R5, R54, 0x7632, R5 ;  /* 0x0000763236057816 */ /* 0x001fe40000000005 */
[C---:B------:R-:W-:Y:S01]  /*7a5b0*/  LEA.HI.X.SX32 R9, R3.reuse, R0, 0x1, P5 ;  /* 0x0000000003097211 */ /* 0x040fe200028f0eff */
[----:B------:R-:W-:Y:S01]  /*7a5c0*/  VIADD R3, R3, UR7 ;  /* 0x0000000703037c36 */ /* 0x000fe20008000000 */
[----:B------:R-:W-:Y:S04]  /*7a5d0*/  @P2 STG.E.U16 desc[UR20][R6.64], R54 ;  /* 0x0000003606002986 */ /* 0x000fe8000c101514 */
[----:B------:R0:W-:Y:S01]  /*7a5e0*/  @P4 STG.E.U16 desc[UR20][R8.64], R5 ;  /* 0x0000000508004986 */ /* 0x0001e2000c101514 */
[----:B------:R-:W-:-:S04]  /*7a5f0*/  LEA R4, P4, R3, R2, 0x1 ;  /* 0x0000000203047211 */ /* 0x000fc800078808ff */
[----:B0-----:R-:W-:Y:S02]  /*7a600*/  LEA.HI.X.SX32 R5, R3, R0, 0x1, P4 ;  /* 0x0000000003057211 */ /* 0x001fe400020f0eff */
[----:B---3--:R-:W-:Y:S02]  /*7a610*/  ISETP.LT.AND P0, PT, R12, UR6, !P1 ;  /* 0x000000060c007c0c */ /* 0x008fe4000cf01270 */
[----:B----4-:R-:W-:Y:S01]  /*7a620*/  ISETP.LT.AND P2, PT, R16, UR4, !P1 ;  /* 0x0000000410007c0c */ /* 0x010fe2000cf41270 */
[----:B------:R-:W2:Y:S01]  /*7a630*/  LDL.LU R12, [R1+0x23e4] ;  /* 0x0023e400010c7983 */ /* 0x000ea20000300800 */
[----:B------:R-:W-:Y:S01]  /*7a640*/  F2FP.BF16.F32.PACK_AB R56, R57, R56 ;  /* 0x000000383938723e */ /* 0x000fe200000010ff */
[----:B------:R-:W-:Y:S01]  /*7a650*/  VIADD R3, R3, UR7 ;  /* 0x0000000703037c36 */ /* 0x000fe20008000000 */
[----:B-----5:R-:W-:Y:S01]  /*7a660*/  ISETP.LT.AND P5, PT, R15, UR8, !P1 ;  /* 0x000000080f007c0c */ /* 0x020fe2000cfa1270 */
[----:B------:R-:W3:Y:S01]  /*7a670*/  LDL.LU R10, [R1+0x23e0] ;  /* 0x0023e000010a7983 */ /* 0x000ee20000300800 */
[----:B------:R-:W3:Y:S01]  /*7a680*/  LDCU UR8, c[0x0][0x39c] ;  /* 0x00007380ff0877ac */ /* 0x000ee20008000800 */
[----:B-1----:R-:W-:Y:S01]  /*7a690*/  ISETP.LT.AND P4, PT, R14, UR9, !P1 ;  /* 0x000000090e007c0c */ /* 0x002fe2000cf81270 */
[----:B------:R-:W0:Y:S01]  /*7a6a0*/  LDCU UR4, c[0x0][0x39c] ;  /* 0x00007380ff0477ac */ /* 0x000e220008000800 */
[----:B------:R-:W4:Y:S01]  /*7a6b0*/  LDL.LU R14, [R1+0x23dc] ;  /* 0x0023dc00010e7983 */ /* 0x000f220000300800 */
[----:B------:R-:W-:Y:S01]  /*7a6c0*/  F2FP.BF16.F32.PACK_AB R58, R59, R58 ;  /* 0x0000003a3b3a723e */ /* 0x000fe200000010ff */
[----:B------:R-:W2:Y:S02]  /*7a6d0*/  LDCU UR6, c[0x0][0x39c] ;  /* 0x00007380ff0677ac */ /* 0x000ea40008000800 */
[----:B------:R-:W5:Y:S04]  /*7a6e0*/  LDL.LU R18, [R1+0x23d8] ;  /* 0x0023d80001127983 */ /* 0x000f680000300800 */
[----:B------:R-:W4:Y:S01]  /*7a6f0*/  LDL.LU R16, [R1+0x23d4] ;  /* 0x0023d40001107983 */ /* 0x000f220000300800 */
[----:B------:R-:W-:-:S03]  /*7a700*/  VIADD R9, R3, UR7 ;  /* 0x0000000703097c36 */ /* 0x000fc60008000000 */
[----:B------:R1:W-:Y:S01]  /*7a710*/  @P3 STG.E.U16 desc[UR20][R4.64], R56 ;  /* 0x0000003804003986 */ /* 0x0003e2000c101514 */
[----:B------:R-:W-:-:S04]  /*7a720*/  LEA R6, P3, R3, R2, 0x1 ;  /* 0x0000000203067211 */ /* 0x000fc800078608ff */
[----:B------:R-:W-:Y:S01]  /*7a730*/  LEA.HI.X.SX32 R7, R3, R0, 0x1, P3 ;  /* 0x0000000003077211 */ /* 0x000fe200018f0eff */
[C---:B------:R-:W-:Y:S01]  /*7a740*/  VIADD R3, R9.reuse, UR7 ;  /* 0x0000000709037c36 */ /* 0x040fe20008000000 */
[----:B------:R-:W-:-:S04]  /*7a750*/  LEA R8, P3, R9, R2, 0x1 ;  /* 0x0000000209087211 */ /* 0x000fc800078608ff */
[----:B------:R-:W-:Y:S02]  /*7a760*/  LEA.HI.X.SX32 R9, R9, R0, 0x1, P3 ;  /* 0x0000000009097211 */ /* 0x000fe400018f0eff */
[----:B-1----:R-:W-:Y:S02]  /*7a770*/  PRMT R5, R56, 0x7632, R5 ;  /* 0x0000763238057816 */ /* 0x002fe40000000005 */
[C---:B------:R-:W-:Y:S02]  /*7a780*/  LEA R4, P3, R3.reuse, R2, 0x1 ;  /* 0x0000000203047211 */ /* 0x040fe400078608ff */
[----:B------:R-:W-:Y:S01]  /*7a790*/  PRMT R11, R58, 0x7632, R11 ;  /* 0x000076323a0b7816 */ /* 0x000fe2000000000b */
[----:B------:R1:W-:Y:S04]  /*7a7a0*/  @P0 STG.E.U16 desc[UR20][R6.64], R5 ;  /* 0x0000000506000986 */ /* 0x0003e8000c101514 */
[----:B------:R-:W-:Y:S01]  /*7a7b0*/  @P2 STG.E.U16 desc[UR20][R8.64], R58 ;  /* 0x0000003a08002986 */ /* 0x000fe2000c101514 */
[C---:B-1----:R-:W-:Y:S01]  /*7a7c0*/  LEA.HI.X.SX32 R5, R3.reuse, R0, 0x1, P3 ;  /* 0x0000000003057211 */ /* 0x042fe200018f0eff */
[----:B------:R-:W-:-:S04]  /*7a7d0*/  VIADD R3, R3, UR7 ;  /* 0x0000000703037c36 */ /* 0x000fc80008000000 */
[----:B------:R1:W-:Y:S01]  /*7a7e0*/  @P5 STG.E.U16 desc[UR20][R4.64], R11 ;  /* 0x0000000b04005986 */ /* 0x0003e2000c101514 */
[----:B------:R-:W-:Y:S01]  /*7a7f0*/  VIADD R7, R3, UR7 ;  /* 0x0000000703077c36 */ /* 0x000fe20008000000 */
[----:B0-----:R-:W-:Y:S01]  /*7a800*/  ISETP.LT.AND P0, PT, R13, UR4, !P1 ;  /* 0x000000040d007c0c */ /* 0x001fe2000cf01270 */
[----:B------:R-:W4:Y:S01]  /*7a810*/  LDCU UR4, c[0x0][0x39c] ;  /* 0x00007380ff0477ac */ /* 0x000f220008000800 */
[----:B------:R-:W-:-:S04]  /*7a820*/  F2FP.BF16.F32.PACK_AB R60, R61, R60 ;  /* 0x0000003c3d3c723e */ /* 0x000fc800000010ff */
[----:B-1----:R-:W-:Y:S02]  /*7a830*/  PRMT R5, R60, 0x7632, R5 ;  /* 0x000076323c057816 */ /* 0x002fe40000000005 */
[----:B------:R-:W-:Y:S02]  /*7a840*/  F2FP.BF16.F32.PACK_AB R62, R63, R62 ;  /* 0x0000003e3f3e723e */ /* 0x000fe400000010ff */
[----:B------:R-:W-:Y:S02]  /*7a850*/  F2FP.BF16.F32.PACK_AB R64, R65, R64 ;  /* 0x000000404140723e */ /* 0x000fe400000010ff */
[----:B------:R-:W-:Y:S02]  /*7a860*/  F2FP.BF16.F32.PACK_AB R66, R67, R66 ;  /* 0x000000424342723e */ /* 0x000fe400000010ff */
[----:B---3--:R-:W-:Y:S01]  /*7a870*/  ISETP.LT.AND P2, PT, R10, UR8, !P1 ;  /* 0x000000080a007c0c */ /* 0x008fe2000cf41270 */
[----:B------:R-:W0:Y:S01]  /*7a880*/  LDCU UR8, c[0x0][0x39c] ;  /* 0x00007380ff0877ac */ /* 0x000e220008000800 */
[----:B------:R-:W-:-:S04]  /*7a890*/  LEA R10, P5, R3, R2, 0x1 ;  /* 0x00000002030a7211 */ /* 0x000fc800078a08ff */
[----:B------:R-:W-:Y:S01]  /*7a8a0*/  LEA.HI.X.SX32 R11, R3, R0, 0x1, P5 ;  /* 0x00000000030b7211 */ /* 0x000fe200028f0eff */
[C---:B------:R-:W-:Y:S01]  /*7a8b0*/  VIADD R3, R7.reuse, UR7 ;  /* 0x0000000707037c36 */ /* 0x040fe20008000000 */
[----:B------:R-:W-:-:S03]  /*7a8c0*/  LEA R6, P5, R7, R2, 0x1 ;  /* 0x0000000207067211 */ /* 0x000fc600078a08ff */
[----:B------:R-:W-:Y:S01]  /*7a8d0*/  VIADD R9, R3, UR7 ;  /* 0x0000000703097c36 */ /* 0x000fe20008000000 */
[----:B------:R-:W-:Y:S01]  /*7a8e0*/  LEA.HI.X.SX32 R7, R7, R0, 0x1, P5 ;  /* 0x0000000007077211 */ /* 0x000fe200028f0eff */
[----:B------:R1:W-:Y:S02]  /*7a8f0*/  @P4 STG.E.U16 desc[UR20][R10.64], R60 ;  /* 0x0000003c0a004986 */ /* 0x0003e4000c101514 */
[----:B------:R-:W-:Y:S01]  /*7a900*/  VIADD R13, R9, UR7 ;  /* 0x00000007090d7c36 */ /* 0x000fe20008000000 */
[----:B--2---:R-:W-:Y:S01]  /*7a910*/  ISETP.LT.AND P3, PT, R12, UR6, !P1 ;  /* 0x000000060c007c0c */ /* 0x004fe2000cf61270 */
[----:B------:R-:W5:Y:S01]  /*7a920*/  LDCU UR6, c[0x0][0x39c] ;  /* 0x00007380ff0677ac */ /* 0x000f620008000800 */
[-C--:B------:R-:W-:Y:S01]  /*7a930*/  LEA R4, P4, R3, R2.reuse, 0x1 ;  /* 0x0000000203047211 */ /* 0x080fe200078808ff */
[----:B------:R-:W-:Y:S01]  /*7a940*/  VIADD R15, R13, UR7 ;  /* 0x000000070d0f7c36 */ /* 0x000fe20008000000 */
[----:B------:R2:W-:Y:S01]  /*7a950*/  @P0 STG.E.U16 desc[UR20][R6.64], R5 ;  /* 0x0000000506000986 */ /* 0x0005e2000c101514 */
[----:B------:R-:W-:-:S04]  /*7a960*/  LEA R8, P5, R9, R2, 0x1 ;  /* 0x0000000209087211 */ /* 0x000fc800078a08ff */
[----:B------:R-:W-:Y:S02]  /*7a970*/  LEA.HI.X.SX32 R9, R9, R0, 0x1, P5 ;  /* 0x0000000009097211 */ /* 0x000fe400028f0eff */
[----:B-1----:R-:W-:Y:S02]  /*7a980*/  LEA R10, P0, R13, R2, 0x1 ;  /* 0x000000020d0a7211 */ /* 0x002fe400078008ff */
[----:B--2---:R-:W-:Y:S01]  /*7a990*/  LEA.HI.X.SX32 R5, R3, R0, 0x1, P4 ;  /* 0x0000000003057211 */ /* 0x004fe200020f0eff */
[C---:B------:R-:W-:Y:S01]  /*7a9a0*/  VIADD R3, R15.reuse, UR7 ;  /* 0x000000070f037c36 */ /* 0x040fe20008000000 */
[----:B------:R-:W-:-:S03]  /*7a9b0*/  LEA R12, P5, R15, R2, 0x1 ;  /* 0x000000020f0c7211 */ /* 0x000fc600078a08ff */
[----:B------:R-:W-:Y:S01]  /*7a9c0*/  VIADD R17, R3, UR7 ;  /* 0x0000000703117c36 */ /* 0x000fe20008000000 */
[-C--:B------:R-:W-:Y:S02]  /*7a9d0*/  LEA.HI.X.SX32 R11, R13, R0.reuse, 0x1, P0 ;  /* 0x000000000d0b7211 */ /* 0x080fe400000f0eff */
[----:B----4-:R-:W-:Y:S02]  /*7a9e0*/  ISETP.LT.AND P4, PT, R14, UR4, !P1 ;  /* 0x000000040e007c0c */ /* 0x010fe4000cf81270 */
[----:B------:R-:W-:Y:S02]  /*7a9f0*/  LEA.HI.X.SX32 R13, R15, R0, 0x1, P5 ;  /* 0x000000000f0d7211 */ /* 0x000fe400028f0eff */
[C---:B------:R-:W-:Y:S02]  /*7aa00*/  LEA R14, P5, R17.reuse, R2, 0x1 ;  /* 0x00000002110e7211 */ /* 0x040fe400078a08ff */
[----:B-----5:R-:W-:Y:S02]  /*7aa10*/  ISETP.LT.AND P0, PT, R18, UR6, !P1 ;  /* 0x0000000612007c0c */ /* 0x020fe4000cf01270 */
[----:B------:R-:W-:-:S02]  /*7aa20*/  LEA.HI.X.SX32 R15, R17, R0, 0x1, P5 ;  /* 0x00000000110f7211 */ /* 0x000fc400028f0eff */
[----:B0-----:R-:W-:Y:S02]  /*7aa30*/  ISETP.LT.AND P1, PT, R16, UR8, !P1 ;  /* 0x0000000810007c0c */ /* 0x001fe4000cf21270 */
[----:B------:R-:W-:-:S04]  /*7aa40*/  LEA R2, P5, R3, R2, 0x1 ;  /* 0x0000000203027211 */ /* 0x000fc800078a08ff */
[----:B------:R-:W-:Y:S02]  /*7aa50*/  LEA.HI.X.SX32 R3, R3, R0, 0x1, P5 ;  /* 0x0000000003037211 */ /* 0x000fe400028f0eff */
[----:B------:R-:W-:Y:S02]  /*7aa60*/  PRMT R0, R62, 0x7632, R0 ;  /* 0x000076323e007816 */ /* 0x000fe40000000000 */
[----:B------:R-:W-:Y:S01]  /*7aa70*/  PRMT R6, R64, 0x7632, R6 ;  /* 0x0000763240067816 */ /* 0x000fe20000000006 */
[----:B------:R0:W-:Y:S01]  /*7aa80*/  @P3 STG.E.U16 desc[UR20][R4.64], R62 ;  /* 0x0000003e04003986 */ /* 0x0001e2000c101514 */
[----:B------:R-:W-:-:S03]  /*7aa90*/  PRMT R7, R66, 0x7632, R7 ;  /* 0x0000763242077816 */ /* 0x000fc60000000007 */
[----:B------:R0:W-:Y:S04]  /*7aaa0*/  @P2 STG.E.U16 desc[UR20][R8.64], R0 ;  /* 0x0000000008002986 */ /* 0x0001e8000c101514 */
[----:B------:R0:W-:Y:S04]  /*7aab0*/  @P4 STG.E.U16 desc[UR20][R10.64], R64 ;  /* 0x000000400a004986 */ /* 0x0001e8000c101514 */
[----:B------:R0:W-:Y:S04]  /*7aac0*/  @P0 STG.E.U16 desc[UR20][R12.64], R6 ;  /* 0x000000060c000986 */ /* 0x0001e8000c101514 */
[----:B------:R0:W-:Y:S04]  /*7aad0*/  @P1 STG.E.U16 desc[UR20][R2.64], R66 ;  /* 0x0000004202001986 */ /* 0x0001e8000c101514 */
[----:B------:R0:W-:Y:S01]  /*7aae0*/  @P6 STG.E.U16 desc[UR20][R14.64], R7 ;  /* 0x000000070e006986 */ /* 0x0001e2000c101514 */
[----:B------:R-:W-:Y:S06]  /*7aaf0*/  BAR.SYNC.DEFER_BLOCKING 0x0 ;  /* 0x0000000000007b1d */ /* 0x000fec0000010000 */
[----:B------:R-:W-:Y:S05]  /*7ab00*/  BRA.U UP0, `(.L_x_14) ;  /* 0x0000000100a07547 */ /* 0x000fea000b800000 */
[----:B------:R-:W1:Y:S01]  /*7ab10*/  S2UR UR6, SR_CgaCtaId ;  /* 0x00000000000679c3 */ /* 0x000e620000008800 */
[----:B------:R-:W-:Y:S01]  /*7ab20*/  NOP ;  /* 0x0000000000007918 */ /* 0x000fe20000000000 */
[----:B------:R-:W-:Y:S01]  /*7ab30*/  UMOV UR4, 0x50 ;  /* 0x0000005000047882 */ /* 0x000fe20000000000 */
[----:B0-----:R-:W-:Y:S02]  /*7ab40*/  IMAD.U32 R0, RZ, RZ, UR5 ;  /* 0x00000005ff007e24 */ /* 0x001fe4000f8e00ff */
[----:B------:R-:W-:Y:S02]  /*7ab50*/  IMAD.MOV.U32 R3, RZ, RZ, 0xffff ;  /* 0x0000ffffff037424 */ /* 0x000fe400078e00ff */
[----:B------:R-:W-:Y:S01]  /*7ab60*/  IMAD.MOV.U32 R7, RZ, RZ, 0x1 ;  /* 0x00000001ff077424 */ /* 0x000fe200078e00ff */
[----:B------:R-:W-:-:S04]  /*7ab70*/  LOP3.LUT R0, R0, 0xffff, RZ, 0xc0, !PT ;  /* 0x0000ffff00007812 */ /* 0x000fc800078ec0ff */
[----:B------:R-:W-:-:S05]  /*7ab80*/  SHF.R.U32.HI R0, RZ, 0x5, R0 ;  /* 0x00000005ff007819 */ /* 0x000fca0000011600 */
[----:B------:R-:W-:Y:S01]  /*7ab90*/  VIADD R2, R0, 0x10 ;  /* 0x0000001000027836 */ /* 0x000fe20000000000 */
[----:B------:R-:W-:Y:S01]  /*7aba0*/  SHF.L.U32 R0, R3, R0, RZ ;  /* 0x0000000003007219 */ /* 0x000fe200000006ff */
[----:B-1----:R-:W-:-:S03]  /*7abb0*/  ULEA UR6, UR6, UR4, 0x18 ;  /* 0x0000000406067291 */ /* 0x002fc6000f8ec0ff */
[----:B------:R-:W-:-:S04]  /*7abc0*/  SHF.L.U32 R3, R7, R2, RZ ;  /* 0x0000000207037219 */ /* 0x000fc800000006ff */
[----:B------:R-:W-:Y:S02]  /*7abd0*/  LOP3.LUT R0, R3, R0, RZ, 0xfc, !PT ;  /* 0x0000000003007212 */ /* 0x000fe400078efcff */
[----:B------:R-:W0:Y:S02]  /*7abe0*/  LDS R5, [UR6] ;  /* 0x00000006ff057984 */ /* 0x000e240008000800 */
[C---:B------:R-:W-:Y:S02]  /*7abf0*/  LOP3.LUT R2, R0.reuse, 0xffff, RZ, 0xc0, !PT ;  /* 0x0000ffff00027812 */ /* 0x040fe400078ec0ff */
[----:B0-----:R-:W-:-:S04]  /*7ac00*/  LOP3.LUT R3, R0, 0xffff, R5, 0x80, !PT ;  /* 0x0000ffff00037812 */ /* 0x001fc800078e8005 */
[----:B------:R-:W-:-:S13]  /*7ac10*/  ISETP.NE.AND P0, PT, R3, R2, PT ;  /* 0x000000020300720c */ /* 0x000fda0003f05270 */
[----:B------:R-:W-:Y:S05]  /*7ac20*/  @P0 BRA `(.L_x_15) ;  /* 0x0000000000500947 */ /* 0x000fea0003800000 */
[----:B------:R-:W-:Y:S02]  /*7ac30*/  SHF.R.U32.HI R5, RZ, 0x10, R5 ;  /* 0x00000010ff057819 */ /* 0x000fe40000011605 */
[----:B------:R-:W-:-:S04]  /*7ac40*/  SHF.R.U32.HI R2, RZ, 0x10, R0 ;  /* 0x00000010ff027819 */ /* 0x000fc80000011600 */
[----:B------:R-:W-:-:S04]  /*7ac50*/  LOP3.LUT R5, R5, R2, RZ, 0xc0, !PT ;  /* 0x0000000205057212 */ /* 0x000fc800078ec0ff */
[----:B------:R-:W-:-:S13]  /*7ac60*/  ISETP.NE.AND P0, PT, R5, R2, PT ;  /* 0x000000020500720c */ /* 0x000fda0003f05270 */
[----:B------:R-:W-:Y:S05]  /*7ac70*/  @P0 BRA `(.L_x_16) ;  /* 0x0000000000300947 */ /* 0x000fea0003800000 */
[----:B------:R-:W-:Y:S01]  /*7ac80*/  R2UR UR4, R0 ;  /* 0x00000000000472ca */ /* 0x000fe200000e0000 */
[----:B------:R-:W-:Y:S01]  /*7ac90*/  VOTEU.ANY UR5, UPT, PT ;  /* 0x0000000000057886 */ /* 0x000fe200038e0100 */
[----:B------:R-:W0:Y:S01]  /*7aca0*/  S2R R0, SR_LANEID ;  /* 0x0000000000007919 */ /* 0x000e220000000000 */
[----:B------:R-:W-:-:S10]  /*7acb0*/  UFLO.U32 UR5, UR5 ;  /* 0x00000005000572bd */ /* 0x000fd400080e0000 */
[----:B------:R-:W-:-:S06]  /*7acc0*/  ULOP3.LUT UR4, URZ, UR4, URZ, 0x33, !UPT ;  /* 0x00000004ff047292 */ /* 0x000fcc000f8e33ff */
[----:B------:R-:W-:-:S04]  /*7acd0*/  IMAD.U32 R2, RZ, RZ, UR4 ;  /* 0x00000004ff027e24 */ /* 0x000fc8000f8e00ff */
[----:B------:R-:W1:Y:S02]  /*7ace0*/  REDUX UR7, R2 ;  /* 0x00000000020773c4 */ /* 0x000e640000000000 */
[----:B------:R2:W-:Y:S01]  /*7acf0*/  UTCATOMSWS.AND URZ, UR4 ;  /* 0x0000000400ff79e3 */ /* 0x0005e20008000000 */
[----:B0-----:R-:W-:Y:S01]  /*7ad00*/  ISETP.EQ.U32.AND P0, PT, R0, UR5, PT ;  /* 0x0000000500007c0c */ /* 0x001fe2000bf02070 */
[----:B-1----:R-:W-:-:S12]  /*7ad10*/  IMAD.U32 R0, RZ, RZ, UR7 ;  /* 0x00000007ff007e24 */ /* 0x002fd8000f8e00ff */
[----:B------:R2:W-:Y:S01]  /*7ad20*/  @P0 ATOMS.AND RZ, [UR6], R0 ;  /* 0x00000000ffff098c */ /* 0x0005e2000a800006 */
[----:B------:R-:W-:Y:S05]  /*7ad30*/  BRA `(.L_x_14) ;  /* 0x0000000000147947 */ /* 0x000fea0003800000 */
.L_x_16:
[----:B------:R-:W-:-:S07]  /*7ad40*/  MOV R2, 0x7ad60 ;  /* 0x0007ad6000027802 */ /* 0x000fce0000000f00 */
[----:B------:R-:W-:Y:S05]  /*7ad50*/  CALL.REL.NOINC `($__internal_0_$__cuda_sm10x_tcgen05_guardrail_trap_col_being_dealloced_not_returned_by_alloc) ;  /* 0x00000000002c7944 */ /* 0x000fea0003c00000 */
[----:B------:R-:W-:Y:S05]  /*7ad60*/  BRA `(.L_x_14) ;  /* 0x0000000000087947 */ /* 0x000fea0003800000 */
.L_x_15:
[----:B------:R-:W-:-:S07]  /*7ad70*/  MOV R2, 0x7ad90 ;  /* 0x0007ad9000027802 */ /* 0x000fce0000000f00 */
[----:B------:R-:W-:Y:S05]  /*7ad80*/  CALL.REL.NOINC `($__internal_2_$__cuda_sm10x_tcgen05_guardrail_trap_unallocated_columns_being_dealloced) ;  /* 0x0000000000387944 */ /* 0x000fea0003c00000 */
.L_x_14:
[----:B------:R-:W-:Y:S01]  /*7ad90*/  NOP ;  /* 0x0000000000007918 */ /* 0x000fe20000000000 */
[----:B--2---:R-:W-:Y:S05]  /*7ada0*/  EXIT ;  /* 0x000000000000794d */ /* 0x004fea0003800000 */
.L_x_9:
[----:B------:R-:W0:Y:S02]  /*7adb0*/  SYNCS.PHASECHK.TRANS64.TRYWAIT P1, [UR8], R4 ;  /* 0x00000004ff0075a7 */ /* 0x000e240008021108 */
[----:B0-----:R-:W-:Y:S05]  /*7adc0*/  @!P1 BRA `(.L_x_9) ;  /* 0xfffffffc00f89947 */ /* 0x001fea000383ffff */
[----:B------:R-:W-:Y:S05]  /*7add0*/  BRA `(.L_x_17) ;  /* 0xfffffd8400787947 */ /* 0x000fea000383ffff */
.L_x_13:
[----:B------:R-:W0:Y:S02]  /*7ade0*/  SYNCS.PHASECHK.TRANS64.TRYWAIT P3, [UR8], R7 ;  /* 0x00000007ff0075a7 */ /* 0x000e240008061108 */
[----:B0-----:R-:W-:Y:S05]  /*7adf0*/  @!P3 BRA `(.L_x_13) ;  /* 0xfffffffc00f8b947 */ /* 0x001fea000383ffff */
[----:B------:R-:W-:Y:S05]  /*7ae00*/  BRA `(.L_x_12) ;  /* 0xffffff6800a07947 */ /* 0x000fea000383ffff */
        .weak           $__internal_0_$__cuda_sm10x_tcgen05_guardrail_trap_col_being_dealloced_not_returned_by_alloc
        .type           $__internal_0_$__cuda_sm10x_tcgen05_guardrail_trap_col_being_dealloced_not_returned_by_alloc,@function
        .size           $__internal_0_$__cuda_sm10x_tcgen05_guardrail_trap_col_being_dealloced_not_returned_by_alloc,($__internal_1_$__cuda_sm10x_tcgen05_guardrail_trap_phase_invalid_during_alloc - $__internal_0_$__cuda_sm10x_tcgen05_guardrail_trap_col_being_dealloced_not_returned_by_alloc)
$__internal_0_$__cuda_sm10x_tcgen05_guardrail_trap_col_being_dealloced_not_returned_by_alloc:
[----:B------:R-:W-:Y:S05]  /*7ae10*/  BPT.TRAP 0x1 ;  /* 0x000000040000795c */ /* 0x000fea0000300000 */
[----:B------:R-:W-:-:S04]  /*7ae20*/  IMAD.MOV.U32 R3, RZ, RZ, 0x0 ;  /* 0x00000000ff037424 */ /* 0x000fc800078e00ff */
[----:B------:R-:W-:Y:S05]  /*7ae30*/  RET.REL.NODEC R2 `(matmul_kernel) ;  /* 0xfffff85002707950 */ /* 0x000fea0003c3ffff */
        .weak           $__internal_1_$__cuda_sm10x_tcgen05_guardrail_trap_phase_invalid_during_alloc
        .type           $__internal_1_$__cuda_sm10x_tcgen05_guardrail_trap_phase_invalid_during_alloc,@function
        .size           $__internal_1_$__cuda_sm10x_tcgen05_guardrail_trap_phase_invalid_during_alloc,($__internal_2_$__cuda_sm10x_tcgen05_guardrail_trap_unallocated_columns_being_dealloced - $__internal_1_$__cuda_sm10x_tcgen05_guardrail_trap_phase_invalid_during_alloc)
$__internal_1_$__cuda_sm10x_tcgen05_guardrail_trap_phase_invalid_during_alloc:
[----:B------:R-:W-:Y:S05]  /*7ae40*/  BPT.TRAP 0x1 ;  /* 0x000000040000795c */ /* 0x000fea0000300000 */
[----:B------:R-:W-:-:S04]  /*7ae50*/  IMAD.MOV.U32 R3, RZ, RZ, 0x0 ;  /* 0x00000000ff037424 */ /* 0x000fc800078e00ff */
[----:B------:R-:W-:Y:S05]  /*7ae60*/  RET.REL.NODEC R2 `(matmul_kernel) ;  /* 0xfffff85002647950 */ /* 0x000fea0003c3ffff */
        .weak           $__internal_2_$__cuda_sm10x_tcgen05_guardrail_trap_unallocated_columns_being_dealloced
        .type           $__internal_2_$__cuda_sm10x_tcgen05_guardrail_trap_unallocated_columns_being_dealloced,@function
        .size           $__internal_2_$__cuda_sm10x_tcgen05_guardrail_trap_unallocated_columns_being_dealloced,(.L_x_21 - $__internal_2_$__cuda_sm10x_tcgen05_guardrail_trap_unallocated_columns_being_dealloced)
$__internal_2_$__cuda_sm10x_tcgen05_guardrail_trap_unallocated_columns_being_dealloced:
[----:B------:R-:W-:Y:S05]  /*7ae70*/  BPT.TRAP 0x1 ;  /* 0x000000040000795c */ /* 0x000fea0000300000 */
[----:B------:R-:W-:-:S04]  /*7ae80*/  IMAD.MOV.U32 R3, RZ, RZ, 0x0 ;  /* 0x00000000ff037424 */ /* 0x000fc800078e00ff */
[----:B------:R-:W-:Y:S05]  /*7ae90*/  RET.REL.NODEC R2 `(matmul_kernel) ;  /* 0xfffff85002587950 */ /* 0x000fea0003c3ffff */
.L_x_18:
[----:B------:R-:W-:-:S00]  /*7aea0*/  BRA `(.L_x_18) ;  /* 0xfffffffc00fc7947 */ /* 0x000fc0000383ffff */
[----:B------:R-:W-:-:S00]  /*7aeb0*/  NOP ;  /* 0x0000000000007918 */ /* 0x000fc00000000000 */
        /* <DEDUP_REMOVED lines=12> */
.L_x_21:


//--------------------- .nv.shared.matmul_kernel  --------------------------
	.section	.nv.shared.matmul_kernel,"aw",@nobits
	.sectionflags	@""
	.align	16
	.zero		1024


//--------------------- .nv.shared.reserved.0     --------------------------
	.section	.nv.shared.reserved.0,"aw",@nobits
	.align	8
	.weak		__nv_reservedSMEM_offset_0_alias
	.size		__nv_reservedSMEM_offset_0_alias, 0, 64
	.other		__nv_reservedSMEM_offset_0_alias,@"STO_CUDA_RESERVED_SHARED STV_DEFAULT"
__nv_reservedSMEM_offset_0_alias:
	.zero		0
.nv.shared.reserved.0:
	.zero		64
	.weak		__nv_reservedSMEM_allocation_phase
	.type		__nv_reservedSMEM_allocation_phase,@object
	.size		__nv_reservedSMEM_allocation_phase,(.L_0 - __nv_reservedSMEM_allocation_phase)
__nv_reservedSMEM_allocation_phase:
	.zero		1
.L_0:
	.zero		7
	.weak		__nv_reservedSMEM_devtool_atexit_pc
	.type		__nv_reservedSMEM_devtool_atexit_pc,@object
	.size		__nv_reservedSMEM_devtool_atexit_pc,(__nv_reservedSMEM_allocation_mask - __nv_reservedSMEM_devtool_atexit_pc)
__nv_reservedSMEM_devtool_atexit_pc:
	.zero		8
	.weak		__nv_reservedSMEM_allocation_mask
	.type		__nv_reservedSMEM_allocation_mask,@object
	.size		__nv_reservedSMEM_allocation_mask,(.L_2 - __nv_reservedSMEM_allocation_mask)
__nv_reservedSMEM_allocation_mask:
	.zero		4
.L_2:


//--------------------- .nv.constant0.matmul_kernel --------------------------
	.section	.nv.constant0.matmul_kernel,"a",@progbits
	.sectionflags	@""
	.align	4
.nv.constant0.matmul_kernel:
	.zero		976


//--------------------- SYMBOLS --------------------------

	.type		.nv.reservedSmem.offset0,@object
	.size		.nv.reservedSmem.offset0,0x4
	.type		.nv.reservedSmem.cap,@object
	.size		.nv.reservedSmem.cap,0x4
